//
// Generated by NVIDIA NVVM Compiler
//
// Compiler Build ID: CL-36424714
// Cuda compilation tools, release 13.0, V13.0.88
// Based on NVVM 20.0.0
//

.version 9.0
.target sm_100
.address_size 64

	// .globl	_Z25diffusion_reaction_kernelPfS_S_S_S_if
.global .align 4 .b8 precalc_xorwow_matrix[102400];
.global .align 4 .b8 precalc_xorwow_offset_matrix[102400];
.global .align 4 .b8 mrg32k3aM1[2304];
.global .align 4 .b8 mrg32k3aM2[2304];
.global .align 4 .b8 mrg32k3aM1SubSeq[2016];
.global .align 4 .b8 mrg32k3aM2SubSeq[2016];
.global .align 4 .b8 mrg32k3aM1Seq[2304];
.global .align 4 .b8 mrg32k3aM2Seq[2304];
.const .align 8 .b8 __cr_lgamma_table[72];
.global .align 4 .b8 __cudart_i2opi_f[24] = {65, 144, 67, 60, 153, 149, 98, 219, 192, 221, 52, 245, 209, 87, 39, 252, 41, 21, 68, 78, 110, 131, 249, 162};

.visible .entry _Z25diffusion_reaction_kernelPfS_S_S_S_if(
	.param .u64 .ptr .align 1 _Z25diffusion_reaction_kernelPfS_S_S_S_if_param_0,
	.param .u64 .ptr .align 1 _Z25diffusion_reaction_kernelPfS_S_S_S_if_param_1,
	.param .u64 .ptr .align 1 _Z25diffusion_reaction_kernelPfS_S_S_S_if_param_2,
	.param .u64 .ptr .align 1 _Z25diffusion_reaction_kernelPfS_S_S_S_if_param_3,
	.param .u64 .ptr .align 1 _Z25diffusion_reaction_kernelPfS_S_S_S_if_param_4,
	.param .u32 _Z25diffusion_reaction_kernelPfS_S_S_S_if_param_5,
	.param .f32 _Z25diffusion_reaction_kernelPfS_S_S_S_if_param_6
)
{
	.reg .pred 	%p<6>;
	.reg .b32 	%r<16>;
	.reg .b32 	%f<36>;
	.reg .b64 	%rd<22>;

	ld.param.u64 	%rd7, [_Z25diffusion_reaction_kernelPfS_S_S_S_if_param_0];
	ld.param.u64 	%rd3, [_Z25diffusion_reaction_kernelPfS_S_S_S_if_param_1];
	ld.param.u64 	%rd4, [_Z25diffusion_reaction_kernelPfS_S_S_S_if_param_2];
	ld.param.u64 	%rd5, [_Z25diffusion_reaction_kernelPfS_S_S_S_if_param_3];
	ld.param.u64 	%rd6, [_Z25diffusion_reaction_kernelPfS_S_S_S_if_param_4];
	ld.param.u32 	%r6, [_Z25diffusion_reaction_kernelPfS_S_S_S_if_param_5];
	ld.param.f32 	%f10, [_Z25diffusion_reaction_kernelPfS_S_S_S_if_param_6];
	cvta.to.global.u64 	%rd1, %rd7;
	mov.u32 	%r7, %ctaid.x;
	mov.u32 	%r8, %ntid.x;
	mov.u32 	%r9, %tid.x;
	mad.lo.s32 	%r1, %r7, %r8, %r9;
	mov.u32 	%r10, %ctaid.y;
	mov.u32 	%r11, %ntid.y;
	mov.u32 	%r12, %tid.y;
	mad.lo.s32 	%r13, %r10, %r11, %r12;
	max.s32 	%r14, %r1, %r13;
	setp.ge.s32 	%p1, %r14, %r6;
	@%p1 bra 	$L__BB0_10;
	mad.lo.s32 	%r3, %r6, %r13, %r1;
	mul.wide.s32 	%rd8, %r3, 4;
	add.s64 	%rd2, %rd1, %rd8;
	ld.global.f32 	%f1, [%rd2];
	setp.lt.s32 	%p2, %r1, 1;
	mov.f32 	%f32, %f1;
	@%p2 bra 	$L__BB0_3;
	ld.global.f32 	%f32, [%rd2+-4];
$L__BB0_3:
	add.s32 	%r4, %r6, -1;
	setp.ge.s32 	%p3, %r1, %r4;
	mov.f32 	%f33, %f1;
	@%p3 bra 	$L__BB0_5;
	ld.global.f32 	%f33, [%rd2+4];
$L__BB0_5:
	setp.eq.s32 	%p4, %r13, 0;
	mov.f32 	%f34, %f1;
	@%p4 bra 	$L__BB0_7;
	sub.s32 	%r15, %r3, %r6;
	mul.wide.s32 	%rd9, %r15, 4;
	add.s64 	%rd10, %rd1, %rd9;
	ld.global.f32 	%f34, [%rd10];
$L__BB0_7:
	setp.ge.u32 	%p5, %r13, %r4;
	mov.f32 	%f35, %f1;
	@%p5 bra 	$L__BB0_9;
	mul.wide.s32 	%rd11, %r6, 4;
	add.s64 	%rd12, %rd2, %rd11;
	ld.global.f32 	%f35, [%rd12];
$L__BB0_9:
	sub.f32 	%f11, %f33, %f32;
	mul.f32 	%f12, %f11, 0f3F000000;
	cvta.to.global.u64 	%rd13, %rd3;
	add.s64 	%rd15, %rd13, %rd8;
	st.global.f32 	[%rd15], %f12;
	sub.f32 	%f13, %f35, %f34;
	mul.f32 	%f14, %f13, 0f3F000000;
	cvta.to.global.u64 	%rd16, %rd4;
	add.s64 	%rd17, %rd16, %rd8;
	st.global.f32 	[%rd17], %f14;
	add.f32 	%f15, %f32, %f33;
	add.f32 	%f16, %f15, %f34;
	add.f32 	%f17, %f16, %f35;
	fma.rn.f32 	%f18, %f1, 0fC0800000, %f17;
	cvta.to.global.u64 	%rd18, %rd5;
	add.s64 	%rd19, %rd18, %rd8;
	st.global.f32 	[%rd19], %f18;
	cvta.to.global.u64 	%rd20, %rd6;
	add.s64 	%rd21, %rd20, %rd8;
	ld.global.nc.f32 	%f19, [%rd21];
	mul.f32 	%f20, %f1, %f1;
	mul.f32 	%f21, %f1, %f20;
	mov.f32 	%f22, 0f3F800000;
	sub.f32 	%f23, %f22, %f1;
	mul.f32 	%f24, %f23, 0f3D6147AE;
	sub.f32 	%f25, %f24, %f21;
	fma.rn.f32 	%f26, %f18, 0f3DCCCCCD, %f25;
	fma.rn.f32 	%f27, %f1, 0fBD7DF3B6, %f26;
	add.f32 	%f28, %f19, %f27;
	fma.rn.f32 	%f29, %f10, %f28, %f1;
	min.f32 	%f30, %f29, 0f3F800000;
	max.f32 	%f31, %f30, 0f00000000;
	st.global.f32 	[%rd2], %f31;
$L__BB0_10:
	ret;

}
	// .globl	_Z26behavioral_gradient_kernelPfS_i
.visible .entry _Z26behavioral_gradient_kernelPfS_i(
	.param .u64 .ptr .align 1 _Z26behavioral_gradient_kernelPfS_i_param_0,
	.param .u64 .ptr .align 1 _Z26behavioral_gradient_kernelPfS_i_param_1,
	.param .u32 _Z26behavioral_gradient_kernelPfS_i_param_2
)
{
	.reg .pred 	%p<4>;
	.reg .b32 	%r<53>;
	.reg .b32 	%f<36>;
	.reg .b64 	%rd<25>;

	ld.param.u64 	%rd1, [_Z26behavioral_gradient_kernelPfS_i_param_0];
	ld.param.u64 	%rd2, [_Z26behavioral_gradient_kernelPfS_i_param_1];
	ld.param.u32 	%r5, [_Z26behavioral_gradient_kernelPfS_i_param_2];
	mov.u32 	%r6, %ctaid.x;
	mov.u32 	%r7, %ntid.x;
	mov.u32 	%r8, %tid.x;
	mad.lo.s32 	%r1, %r6, %r7, %r8;
	mov.u32 	%r9, %ctaid.y;
	mov.u32 	%r10, %ntid.y;
	mov.u32 	%r11, %tid.y;
	mad.lo.s32 	%r12, %r9, %r10, %r11;
	mov.u32 	%r3, %ctaid.z;
	max.s32 	%r13, %r1, %r12;
	setp.ge.s32 	%p1, %r13, %r5;
	setp.gt.u32 	%p2, %r3, 9;
	or.pred  	%p3, %p2, %p1;
	@%p3 bra 	$L__BB1_2;
	cvta.to.global.u64 	%rd3, %rd2;
	cvta.to.global.u64 	%rd4, %rd1;
	add.s32 	%r14, %r5, -1;
	max.s32 	%r15, %r1, 1;
	add.s32 	%r16, %r15, -1;
	min.u32 	%r17, %r16, %r14;
	max.u32 	%r18, %r12, 1;
	add.s32 	%r19, %r18, -1;
	min.u32 	%r20, %r19, %r14;
	mul.lo.s32 	%r21, %r20, %r5;
	add.s32 	%r22, %r17, %r21;
	mad.lo.s32 	%r23, %r22, 10, %r3;
	mul.wide.u32 	%rd5, %r23, 4;
	add.s64 	%rd6, %rd4, %rd5;
	ld.global.nc.f32 	%f1, [%rd6];
	mov.f32 	%f2, 0f00000000;
	sub.f32 	%f3, %f2, %f1;
	max.s32 	%r24, %r1, 0;
	min.u32 	%r25, %r24, %r14;
	add.s32 	%r26, %r25, %r21;
	mad.lo.s32 	%r27, %r26, 10, %r3;
	mul.wide.u32 	%rd7, %r27, 4;
	add.s64 	%rd8, %rd4, %rd7;
	ld.global.nc.f32 	%f4, [%rd8];
	fma.rn.f32 	%f5, %f4, 0f00000000, %f3;
	add.f32 	%f6, %f4, %f4;
	sub.f32 	%f7, %f3, %f6;
	max.s32 	%r28, %r1, -1;
	add.s32 	%r29, %r28, 1;
	min.u32 	%r30, %r29, %r14;
	add.s32 	%r31, %r30, %r21;
	mad.lo.s32 	%r32, %r31, 10, %r3;
	mul.wide.u32 	%rd9, %r32, 4;
	add.s64 	%rd10, %rd4, %rd9;
	ld.global.nc.f32 	%f8, [%rd10];
	add.f32 	%f9, %f5, %f8;
	sub.f32 	%f10, %f7, %f8;
	min.u32 	%r33, %r12, %r14;
	mul.lo.s32 	%r34, %r33, %r5;
	add.s32 	%r35, %r17, %r34;
	mad.lo.s32 	%r36, %r35, 10, %r3;
	mul.wide.u32 	%rd11, %r36, 4;
	add.s64 	%rd12, %rd4, %rd11;
	ld.global.nc.f32 	%f11, [%rd12];
	add.f32 	%f12, %f11, %f11;
	sub.f32 	%f13, %f9, %f12;
	fma.rn.f32 	%f14, %f11, 0f00000000, %f10;
	add.s32 	%r37, %r25, %r34;
	mad.lo.s32 	%r38, %r37, 10, %r3;
	mul.wide.u32 	%rd13, %r38, 4;
	add.s64 	%rd14, %rd4, %rd13;
	ld.global.nc.f32 	%f15, [%rd14];
	fma.rn.f32 	%f16, %f15, 0f00000000, %f13;
	fma.rn.f32 	%f17, %f15, 0f00000000, %f14;
	add.s32 	%r39, %r30, %r34;
	mad.lo.s32 	%r40, %r39, 10, %r3;
	mul.wide.u32 	%rd15, %r40, 4;
	add.s64 	%rd16, %rd4, %rd15;
	ld.global.nc.f32 	%f18, [%rd16];
	fma.rn.f32 	%f19, %f18, 0f40000000, %f16;
	fma.rn.f32 	%f20, %f18, 0f00000000, %f17;
	add.s32 	%r41, %r12, 1;
	min.u32 	%r42, %r41, %r14;
	mul.lo.s32 	%r43, %r42, %r5;
	add.s32 	%r44, %r17, %r43;
	mad.lo.s32 	%r45, %r44, 10, %r3;
	mul.wide.u32 	%rd17, %r45, 4;
	add.s64 	%rd18, %rd4, %rd17;
	ld.global.nc.f32 	%f21, [%rd18];
	sub.f32 	%f22, %f19, %f21;
	add.f32 	%f23, %f20, %f21;
	add.s32 	%r46, %r25, %r43;
	mad.lo.s32 	%r47, %r46, 10, %r3;
	mul.wide.u32 	%rd19, %r47, 4;
	add.s64 	%rd20, %rd4, %rd19;
	ld.global.nc.f32 	%f24, [%rd20];
	fma.rn.f32 	%f25, %f24, 0f00000000, %f22;
	fma.rn.f32 	%f26, %f24, 0f40000000, %f23;
	add.s32 	%r48, %r30, %r43;
	mad.lo.s32 	%r49, %r48, 10, %r3;
	mul.wide.u32 	%rd21, %r49, 4;
	add.s64 	%rd22, %rd4, %rd21;
	ld.global.nc.f32 	%f27, [%rd22];
	add.f32 	%f28, %f25, %f27;
	add.f32 	%f29, %f26, %f27;
	mul.f32 	%f30, %f29, %f29;
	fma.rn.f32 	%f31, %f28, %f28, %f30;
	sqrt.rn.f32 	%f32, %f31;
	add.f32 	%f33, %f32, 0f322BCC77;
	div.rn.f32 	%f34, %f28, %f33;
	div.rn.f32 	%f35, %f29, %f33;
	mad.lo.s32 	%r50, %r5, %r12, %r1;
	mad.lo.s32 	%r51, %r50, 10, %r3;
	shl.b32 	%r52, %r51, 1;
	mul.wide.s32 	%rd23, %r52, 4;
	add.s64 	%rd24, %rd3, %rd23;
	st.global.f32 	[%rd24], %f34;
	st.global.f32 	[%rd24+4], %f35;
$L__BB1_2:
	ret;

}
	// .globl	_Z29chemotactic_navigation_kernelP15BehavioralStatePfS1_S1_S1_iif
.visible .entry _Z29chemotactic_navigation_kernelP15BehavioralStatePfS1_S1_S1_iif(
	.param .u64 .ptr .align 1 _Z29chemotactic_navigation_kernelP15BehavioralStatePfS1_S1_S1_iif_param_0,
	.param .u64 .ptr .align 1 _Z29chemotactic_navigation_kernelP15BehavioralStatePfS1_S1_S1_iif_param_1,
	.param .u64 .ptr .align 1 _Z29chemotactic_navigation_kernelP15BehavioralStatePfS1_S1_S1_iif_param_2,
	.param .u64 .ptr .align 1 _Z29chemotactic_navigation_kernelP15BehavioralStatePfS1_S1_S1_iif_param_3,
	.param .u64 .ptr .align 1 _Z29chemotactic_navigation_kernelP15BehavioralStatePfS1_S1_S1_iif_param_4,
	.param .u32 _Z29chemotactic_navigation_kernelP15BehavioralStatePfS1_S1_S1_iif_param_5,
	.param .u32 _Z29chemotactic_navigation_kernelP15BehavioralStatePfS1_S1_S1_iif_param_6,
	.param .f32 _Z29chemotactic_navigation_kernelP15BehavioralStatePfS1_S1_S1_iif_param_7
)
{
	.local .align 4 .b8 	__local_depot2[28];
	.reg .b64 	%SP;
	.reg .b64 	%SPL;
	.reg .pred 	%p<21>;
	.reg .b32 	%r<167>;
	.reg .b32 	%f<672>;
	.reg .b64 	%rd<56>;
	.reg .b64 	%fd<5>;

	mov.u64 	%SPL, __local_depot2;
	ld.param.u64 	%rd17, [_Z29chemotactic_navigation_kernelP15BehavioralStatePfS1_S1_S1_iif_param_0];
	ld.param.u64 	%rd18, [_Z29chemotactic_navigation_kernelP15BehavioralStatePfS1_S1_S1_iif_param_2];
	ld.param.u64 	%rd19, [_Z29chemotactic_navigation_kernelP15BehavioralStatePfS1_S1_S1_iif_param_3];
	ld.param.u64 	%rd20, [_Z29chemotactic_navigation_kernelP15BehavioralStatePfS1_S1_S1_iif_param_4];
	ld.param.u32 	%r30, [_Z29chemotactic_navigation_kernelP15BehavioralStatePfS1_S1_S1_iif_param_5];
	ld.param.u32 	%r29, [_Z29chemotactic_navigation_kernelP15BehavioralStatePfS1_S1_S1_iif_param_6];
	ld.param.f32 	%f23, [_Z29chemotactic_navigation_kernelP15BehavioralStatePfS1_S1_S1_iif_param_7];
	add.u64 	%rd1, %SPL, 0;
	mov.u32 	%r31, %ctaid.x;
	mov.u32 	%r32, %ntid.x;
	mov.u32 	%r33, %tid.x;
	mad.lo.s32 	%r1, %r31, %r32, %r33;
	setp.ge.s32 	%p1, %r1, %r30;
	@%p1 bra 	$L__BB2_22;
	cvta.to.global.u64 	%rd22, %rd20;
	cvta.to.global.u64 	%rd23, %rd17;
	cvta.to.global.u64 	%rd24, %rd18;
	cvta.to.global.u64 	%rd25, %rd19;
	mul.wide.s32 	%rd26, %r1, 324;
	add.s64 	%rd2, %rd23, %rd26;
	ld.global.f32 	%f24, [%rd2];
	cvt.rn.f32.s32 	%f25, %r29;
	mul.f32 	%f26, %f24, %f25;
	cvt.rzi.s32.f32 	%r34, %f26;
	ld.global.f32 	%f27, [%rd2+4];
	mul.f32 	%f28, %f27, %f25;
	cvt.rzi.s32.f32 	%r35, %f28;
	max.s32 	%r36, %r34, 0;
	add.s32 	%r37, %r29, -1;
	min.s32 	%r38, %r36, %r37;
	max.s32 	%r39, %r35, 0;
	min.s32 	%r40, %r39, %r37;
	mad.lo.s32 	%r41, %r40, %r29, %r38;
	mul.wide.s32 	%rd27, %r41, 4;
	add.s64 	%rd28, %rd24, %rd27;
	add.s64 	%rd29, %rd25, %rd27;
	ld.global.nc.f32 	%f29, [%rd29];
	ld.global.nc.f32 	%f30, [%rd28];
	mul.lo.s32 	%r42, %r41, 20;
	ld.global.f32 	%f31, [%rd2+16];
	mul.wide.s32 	%rd30, %r42, 4;
	add.s64 	%rd31, %rd22, %rd30;
	ld.global.nc.f32 	%f32, [%rd31];
	fma.rn.f32 	%f33, %f31, %f32, 0f00000000;
	ld.global.nc.f32 	%f34, [%rd31+4];
	fma.rn.f32 	%f35, %f31, %f34, 0f00000000;
	ld.global.f32 	%f36, [%rd2+20];
	ld.global.nc.f32 	%f37, [%rd31+8];
	fma.rn.f32 	%f38, %f36, %f37, %f33;
	ld.global.nc.f32 	%f39, [%rd31+12];
	fma.rn.f32 	%f40, %f36, %f39, %f35;
	ld.global.f32 	%f41, [%rd2+24];
	ld.global.nc.f32 	%f42, [%rd31+16];
	fma.rn.f32 	%f43, %f41, %f42, %f38;
	ld.global.nc.f32 	%f44, [%rd31+20];
	fma.rn.f32 	%f45, %f41, %f44, %f40;
	ld.global.f32 	%f46, [%rd2+28];
	ld.global.nc.f32 	%f47, [%rd31+24];
	fma.rn.f32 	%f48, %f46, %f47, %f43;
	ld.global.nc.f32 	%f49, [%rd31+28];
	fma.rn.f32 	%f50, %f46, %f49, %f45;
	ld.global.f32 	%f51, [%rd2+32];
	ld.global.nc.f32 	%f52, [%rd31+32];
	fma.rn.f32 	%f53, %f51, %f52, %f48;
	ld.global.nc.f32 	%f54, [%rd31+36];
	fma.rn.f32 	%f55, %f51, %f54, %f50;
	ld.global.f32 	%f56, [%rd2+36];
	ld.global.nc.f32 	%f57, [%rd31+40];
	fma.rn.f32 	%f58, %f56, %f57, %f53;
	ld.global.nc.f32 	%f59, [%rd31+44];
	fma.rn.f32 	%f60, %f56, %f59, %f55;
	ld.global.f32 	%f61, [%rd2+40];
	ld.global.nc.f32 	%f62, [%rd31+48];
	fma.rn.f32 	%f63, %f61, %f62, %f58;
	ld.global.nc.f32 	%f64, [%rd31+52];
	fma.rn.f32 	%f65, %f61, %f64, %f60;
	ld.global.f32 	%f66, [%rd2+44];
	ld.global.nc.f32 	%f67, [%rd31+56];
	fma.rn.f32 	%f68, %f66, %f67, %f63;
	ld.global.nc.f32 	%f69, [%rd31+60];
	fma.rn.f32 	%f70, %f66, %f69, %f65;
	ld.global.f32 	%f71, [%rd2+48];
	ld.global.nc.f32 	%f72, [%rd31+64];
	fma.rn.f32 	%f73, %f71, %f72, %f68;
	ld.global.nc.f32 	%f74, [%rd31+68];
	fma.rn.f32 	%f75, %f71, %f74, %f70;
	ld.global.f32 	%f76, [%rd2+52];
	ld.global.nc.f32 	%f77, [%rd31+72];
	fma.rn.f32 	%f78, %f76, %f77, %f73;
	ld.global.nc.f32 	%f79, [%rd31+76];
	fma.rn.f32 	%f80, %f76, %f79, %f75;
	mul.f32 	%f81, %f80, %f80;
	fma.rn.f32 	%f82, %f78, %f78, %f81;
	sqrt.rn.f32 	%f83, %f82;
	add.f32 	%f84, %f83, 0f322BCC77;
	div.rn.f32 	%f85, %f78, %f84;
	div.rn.f32 	%f86, %f80, %f84;
	ld.global.u32 	%r43, [%rd2+320];
	mul.f32 	%f87, %f85, 0f3F000000;
	fma.rn.f32 	%f88, %f30, 0f3F000000, %f87;
	mul.wide.s32 	%rd32, %r43, 8;
	add.s64 	%rd33, %rd2, %rd32;
	st.global.f32 	[%rd33+56], %f88;
	mul.f32 	%f89, %f86, 0f3F000000;
	fma.rn.f32 	%f90, %f29, 0f3F000000, %f89;
	st.global.f32 	[%rd33+60], %f90;
	add.s32 	%r44, %r43, 1;
	shr.s32 	%r45, %r44, 31;
	shr.u32 	%r46, %r45, 27;
	add.s32 	%r47, %r44, %r46;
	and.b32  	%r48, %r47, -32;
	sub.s32 	%r49, %r44, %r48;
	st.global.u32 	[%rd2+320], %r49;
	mov.f32 	%f91, 0f3F000000;
	cvt.sat.f32.f32 	%f92, %f91;
	mov.f32 	%f93, 0f4B400001;
	mov.f32 	%f94, 0f437C0000;
	fma.rm.f32 	%f95, %f92, %f94, %f93;
	add.f32 	%f96, %f95, 0fCB40007F;
	neg.f32 	%f97, %f96;
	mov.b32 	%r50, %f95;
	shl.b32 	%r51, %r50, 23;
	mov.b32 	%f98, %r51;
	ex2.approx.ftz.f32 	%f99, %f97;
	mul.f32 	%f100, %f99, %f98;
	ld.global.f32 	%f101, [%rd2+56];
	fma.rn.f32 	%f102, %f101, %f100, 0f00000000;
	ld.global.f32 	%f103, [%rd2+60];
	fma.rn.f32 	%f104, %f100, %f103, 0f00000000;
	add.f32 	%f105, %f100, 0f00000000;
	mov.f32 	%f106, 0f3EFFD11A;
	cvt.sat.f32.f32 	%f107, %f106;
	fma.rm.f32 	%f108, %f107, %f94, %f93;
	add.f32 	%f109, %f108, 0fCB40007F;
	neg.f32 	%f110, %f109;
	fma.rn.f32 	%f111, 0fBD800000, 0f3FB8AA3B, %f110;
	fma.rn.f32 	%f112, 0fBD800000, 0f32A57060, %f111;
	mov.b32 	%r52, %f108;
	shl.b32 	%r53, %r52, 23;
	mov.b32 	%f113, %r53;
	ex2.approx.ftz.f32 	%f114, %f112;
	mul.f32 	%f115, %f114, %f113;
	ld.global.f32 	%f116, [%rd2+64];
	fma.rn.f32 	%f117, %f116, %f115, %f102;
	ld.global.f32 	%f118, [%rd2+68];
	fma.rn.f32 	%f119, %f115, %f118, %f104;
	add.f32 	%f120, %f105, %f115;
	mov.f32 	%f121, 0f3EFFA234;
	cvt.sat.f32.f32 	%f122, %f121;
	fma.rm.f32 	%f123, %f122, %f94, %f93;
	add.f32 	%f124, %f123, 0fCB40007F;
	neg.f32 	%f125, %f124;
	fma.rn.f32 	%f126, 0fBE000000, 0f3FB8AA3B, %f125;
	fma.rn.f32 	%f127, 0fBE000000, 0f32A57060, %f126;
	mov.b32 	%r54, %f123;
	shl.b32 	%r55, %r54, 23;
	mov.b32 	%f128, %r55;
	ex2.approx.ftz.f32 	%f129, %f127;
	mul.f32 	%f130, %f129, %f128;
	ld.global.f32 	%f131, [%rd2+72];
	fma.rn.f32 	%f132, %f131, %f130, %f117;
	ld.global.f32 	%f133, [%rd2+76];
	fma.rn.f32 	%f134, %f130, %f133, %f119;
	add.f32 	%f135, %f120, %f130;
	mov.f32 	%f136, 0f3EFF734E;
	cvt.sat.f32.f32 	%f137, %f136;
	fma.rm.f32 	%f138, %f137, %f94, %f93;
	add.f32 	%f139, %f138, 0fCB40007F;
	neg.f32 	%f140, %f139;
	fma.rn.f32 	%f141, 0fBE400000, 0f3FB8AA3B, %f140;
	fma.rn.f32 	%f142, 0fBE400000, 0f32A57060, %f141;
	mov.b32 	%r56, %f138;
	shl.b32 	%r57, %r56, 23;
	mov.b32 	%f143, %r57;
	ex2.approx.ftz.f32 	%f144, %f142;
	mul.f32 	%f145, %f144, %f143;
	ld.global.f32 	%f146, [%rd2+80];
	fma.rn.f32 	%f147, %f146, %f145, %f132;
	ld.global.f32 	%f148, [%rd2+84];
	fma.rn.f32 	%f149, %f145, %f148, %f134;
	add.f32 	%f150, %f135, %f145;
	mov.f32 	%f151, 0f3EFF4467;
	cvt.sat.f32.f32 	%f152, %f151;
	fma.rm.f32 	%f153, %f152, %f94, %f93;
	add.f32 	%f154, %f153, 0fCB40007F;
	neg.f32 	%f155, %f154;
	fma.rn.f32 	%f156, 0fBE800000, 0f3FB8AA3B, %f155;
	fma.rn.f32 	%f157, 0fBE800000, 0f32A57060, %f156;
	mov.b32 	%r58, %f153;
	shl.b32 	%r59, %r58, 23;
	mov.b32 	%f158, %r59;
	ex2.approx.ftz.f32 	%f159, %f157;
	mul.f32 	%f160, %f159, %f158;
	ld.global.f32 	%f161, [%rd2+88];
	fma.rn.f32 	%f162, %f161, %f160, %f147;
	ld.global.f32 	%f163, [%rd2+92];
	fma.rn.f32 	%f164, %f160, %f163, %f149;
	add.f32 	%f165, %f150, %f160;
	mov.f32 	%f166, 0f3EFF1581;
	cvt.sat.f32.f32 	%f167, %f166;
	fma.rm.f32 	%f168, %f167, %f94, %f93;
	add.f32 	%f169, %f168, 0fCB40007F;
	neg.f32 	%f170, %f169;
	fma.rn.f32 	%f171, 0fBEA00000, 0f3FB8AA3B, %f170;
	fma.rn.f32 	%f172, 0fBEA00000, 0f32A57060, %f171;
	mov.b32 	%r60, %f168;
	shl.b32 	%r61, %r60, 23;
	mov.b32 	%f173, %r61;
	ex2.approx.ftz.f32 	%f174, %f172;
	mul.f32 	%f175, %f174, %f173;
	ld.global.f32 	%f176, [%rd2+96];
	fma.rn.f32 	%f177, %f176, %f175, %f162;
	ld.global.f32 	%f178, [%rd2+100];
	fma.rn.f32 	%f179, %f175, %f178, %f164;
	add.f32 	%f180, %f165, %f175;
	mov.f32 	%f181, 0f3EFEE69B;
	cvt.sat.f32.f32 	%f182, %f181;
	fma.rm.f32 	%f183, %f182, %f94, %f93;
	add.f32 	%f184, %f183, 0fCB40007F;
	neg.f32 	%f185, %f184;
	fma.rn.f32 	%f186, 0fBEC00000, 0f3FB8AA3B, %f185;
	fma.rn.f32 	%f187, 0fBEC00000, 0f32A57060, %f186;
	mov.b32 	%r62, %f183;
	shl.b32 	%r63, %r62, 23;
	mov.b32 	%f188, %r63;
	ex2.approx.ftz.f32 	%f189, %f187;
	mul.f32 	%f190, %f189, %f188;
	ld.global.f32 	%f191, [%rd2+104];
	fma.rn.f32 	%f192, %f191, %f190, %f177;
	ld.global.f32 	%f193, [%rd2+108];
	fma.rn.f32 	%f194, %f190, %f193, %f179;
	add.f32 	%f195, %f180, %f190;
	mov.f32 	%f196, 0f3EFEB7B5;
	cvt.sat.f32.f32 	%f197, %f196;
	fma.rm.f32 	%f198, %f197, %f94, %f93;
	add.f32 	%f199, %f198, 0fCB40007F;
	neg.f32 	%f200, %f199;
	fma.rn.f32 	%f201, 0fBEE00000, 0f3FB8AA3B, %f200;
	fma.rn.f32 	%f202, 0fBEE00000, 0f32A57060, %f201;
	mov.b32 	%r64, %f198;
	shl.b32 	%r65, %r64, 23;
	mov.b32 	%f203, %r65;
	ex2.approx.ftz.f32 	%f204, %f202;
	mul.f32 	%f205, %f204, %f203;
	ld.global.f32 	%f206, [%rd2+112];
	fma.rn.f32 	%f207, %f206, %f205, %f192;
	ld.global.f32 	%f208, [%rd2+116];
	fma.rn.f32 	%f209, %f205, %f208, %f194;
	add.f32 	%f210, %f195, %f205;
	mov.f32 	%f211, 0f3EFE88CF;
	cvt.sat.f32.f32 	%f212, %f211;
	fma.rm.f32 	%f213, %f212, %f94, %f93;
	add.f32 	%f214, %f213, 0fCB40007F;
	neg.f32 	%f215, %f214;
	fma.rn.f32 	%f216, 0fBF000000, 0f3FB8AA3B, %f215;
	fma.rn.f32 	%f217, 0fBF000000, 0f32A57060, %f216;
	mov.b32 	%r66, %f213;
	shl.b32 	%r67, %r66, 23;
	mov.b32 	%f218, %r67;
	ex2.approx.ftz.f32 	%f219, %f217;
	mul.f32 	%f220, %f219, %f218;
	ld.global.f32 	%f221, [%rd2+120];
	fma.rn.f32 	%f222, %f221, %f220, %f207;
	ld.global.f32 	%f223, [%rd2+124];
	fma.rn.f32 	%f224, %f220, %f223, %f209;
	add.f32 	%f225, %f210, %f220;
	mov.f32 	%f226, 0f3EFE59E9;
	cvt.sat.f32.f32 	%f227, %f226;
	fma.rm.f32 	%f228, %f227, %f94, %f93;
	add.f32 	%f229, %f228, 0fCB40007F;
	neg.f32 	%f230, %f229;
	fma.rn.f32 	%f231, 0fBF100000, 0f3FB8AA3B, %f230;
	fma.rn.f32 	%f232, 0fBF100000, 0f32A57060, %f231;
	mov.b32 	%r68, %f228;
	shl.b32 	%r69, %r68, 23;
	mov.b32 	%f233, %r69;
	ex2.approx.ftz.f32 	%f234, %f232;
	mul.f32 	%f235, %f234, %f233;
	ld.global.f32 	%f236, [%rd2+128];
	fma.rn.f32 	%f237, %f236, %f235, %f222;
	ld.global.f32 	%f238, [%rd2+132];
	fma.rn.f32 	%f239, %f235, %f238, %f224;
	add.f32 	%f240, %f225, %f235;
	mov.f32 	%f241, 0f3EFE2B02;
	cvt.sat.f32.f32 	%f242, %f241;
	fma.rm.f32 	%f243, %f242, %f94, %f93;
	add.f32 	%f244, %f243, 0fCB40007F;
	neg.f32 	%f245, %f244;
	fma.rn.f32 	%f246, 0fBF200000, 0f3FB8AA3B, %f245;
	fma.rn.f32 	%f247, 0fBF200000, 0f32A57060, %f246;
	mov.b32 	%r70, %f243;
	shl.b32 	%r71, %r70, 23;
	mov.b32 	%f248, %r71;
	ex2.approx.ftz.f32 	%f249, %f247;
	mul.f32 	%f250, %f249, %f248;
	ld.global.f32 	%f251, [%rd2+136];
	fma.rn.f32 	%f252, %f251, %f250, %f237;
	ld.global.f32 	%f253, [%rd2+140];
	fma.rn.f32 	%f254, %f250, %f253, %f239;
	add.f32 	%f255, %f240, %f250;
	mov.f32 	%f256, 0f3EFDFC1C;
	cvt.sat.f32.f32 	%f257, %f256;
	fma.rm.f32 	%f258, %f257, %f94, %f93;
	add.f32 	%f259, %f258, 0fCB40007F;
	neg.f32 	%f260, %f259;
	fma.rn.f32 	%f261, 0fBF300000, 0f3FB8AA3B, %f260;
	fma.rn.f32 	%f262, 0fBF300000, 0f32A57060, %f261;
	mov.b32 	%r72, %f258;
	shl.b32 	%r73, %r72, 23;
	mov.b32 	%f263, %r73;
	ex2.approx.ftz.f32 	%f264, %f262;
	mul.f32 	%f265, %f264, %f263;
	ld.global.f32 	%f266, [%rd2+144];
	fma.rn.f32 	%f267, %f266, %f265, %f252;
	ld.global.f32 	%f268, [%rd2+148];
	fma.rn.f32 	%f269, %f265, %f268, %f254;
	add.f32 	%f270, %f255, %f265;
	mov.f32 	%f271, 0f3EFDCD36;
	cvt.sat.f32.f32 	%f272, %f271;
	fma.rm.f32 	%f273, %f272, %f94, %f93;
	add.f32 	%f274, %f273, 0fCB40007F;
	neg.f32 	%f275, %f274;
	fma.rn.f32 	%f276, 0fBF400000, 0f3FB8AA3B, %f275;
	fma.rn.f32 	%f277, 0fBF400000, 0f32A57060, %f276;
	mov.b32 	%r74, %f273;
	shl.b32 	%r75, %r74, 23;
	mov.b32 	%f278, %r75;
	ex2.approx.ftz.f32 	%f279, %f277;
	mul.f32 	%f280, %f279, %f278;
	ld.global.f32 	%f281, [%rd2+152];
	fma.rn.f32 	%f282, %f281, %f280, %f267;
	ld.global.f32 	%f283, [%rd2+156];
	fma.rn.f32 	%f284, %f280, %f283, %f269;
	add.f32 	%f285, %f270, %f280;
	mov.f32 	%f286, 0f3EFD9E50;
	cvt.sat.f32.f32 	%f287, %f286;
	fma.rm.f32 	%f288, %f287, %f94, %f93;
	add.f32 	%f289, %f288, 0fCB40007F;
	neg.f32 	%f290, %f289;
	fma.rn.f32 	%f291, 0fBF500000, 0f3FB8AA3B, %f290;
	fma.rn.f32 	%f292, 0fBF500000, 0f32A57060, %f291;
	mov.b32 	%r76, %f288;
	shl.b32 	%r77, %r76, 23;
	mov.b32 	%f293, %r77;
	ex2.approx.ftz.f32 	%f294, %f292;
	mul.f32 	%f295, %f294, %f293;
	ld.global.f32 	%f296, [%rd2+160];
	fma.rn.f32 	%f297, %f296, %f295, %f282;
	ld.global.f32 	%f298, [%rd2+164];
	fma.rn.f32 	%f299, %f295, %f298, %f284;
	add.f32 	%f300, %f285, %f295;
	mov.f32 	%f301, 0f3EFD6F6A;
	cvt.sat.f32.f32 	%f302, %f301;
	fma.rm.f32 	%f303, %f302, %f94, %f93;
	add.f32 	%f304, %f303, 0fCB40007F;
	neg.f32 	%f305, %f304;
	fma.rn.f32 	%f306, 0fBF600000, 0f3FB8AA3B, %f305;
	fma.rn.f32 	%f307, 0fBF600000, 0f32A57060, %f306;
	mov.b32 	%r78, %f303;
	shl.b32 	%r79, %r78, 23;
	mov.b32 	%f308, %r79;
	ex2.approx.ftz.f32 	%f309, %f307;
	mul.f32 	%f310, %f309, %f308;
	ld.global.f32 	%f311, [%rd2+168];
	fma.rn.f32 	%f312, %f311, %f310, %f297;
	ld.global.f32 	%f313, [%rd2+172];
	fma.rn.f32 	%f314, %f310, %f313, %f299;
	add.f32 	%f315, %f300, %f310;
	mov.f32 	%f316, 0f3EFD4084;
	cvt.sat.f32.f32 	%f317, %f316;
	fma.rm.f32 	%f318, %f317, %f94, %f93;
	add.f32 	%f319, %f318, 0fCB40007F;
	neg.f32 	%f320, %f319;
	fma.rn.f32 	%f321, 0fBF700000, 0f3FB8AA3B, %f320;
	fma.rn.f32 	%f322, 0fBF700000, 0f32A57060, %f321;
	mov.b32 	%r80, %f318;
	shl.b32 	%r81, %r80, 23;
	mov.b32 	%f323, %r81;
	ex2.approx.ftz.f32 	%f324, %f322;
	mul.f32 	%f325, %f324, %f323;
	ld.global.f32 	%f326, [%rd2+176];
	fma.rn.f32 	%f327, %f326, %f325, %f312;
	ld.global.f32 	%f328, [%rd2+180];
	fma.rn.f32 	%f329, %f325, %f328, %f314;
	add.f32 	%f330, %f315, %f325;
	mov.f32 	%f331, 0f3EFD119E;
	cvt.sat.f32.f32 	%f332, %f331;
	fma.rm.f32 	%f333, %f332, %f94, %f93;
	add.f32 	%f334, %f333, 0fCB40007F;
	neg.f32 	%f335, %f334;
	fma.rn.f32 	%f336, 0fBF800000, 0f3FB8AA3B, %f335;
	fma.rn.f32 	%f337, 0fBF800000, 0f32A57060, %f336;
	mov.b32 	%r82, %f333;
	shl.b32 	%r83, %r82, 23;
	mov.b32 	%f338, %r83;
	ex2.approx.ftz.f32 	%f339, %f337;
	mul.f32 	%f340, %f339, %f338;
	ld.global.f32 	%f341, [%rd2+184];
	fma.rn.f32 	%f342, %f341, %f340, %f327;
	ld.global.f32 	%f343, [%rd2+188];
	fma.rn.f32 	%f344, %f340, %f343, %f329;
	add.f32 	%f345, %f330, %f340;
	mov.f32 	%f346, 0f3EFCE2B7;
	cvt.sat.f32.f32 	%f347, %f346;
	fma.rm.f32 	%f348, %f347, %f94, %f93;
	add.f32 	%f349, %f348, 0fCB40007F;
	neg.f32 	%f350, %f349;
	fma.rn.f32 	%f351, 0fBF880000, 0f3FB8AA3B, %f350;
	fma.rn.f32 	%f352, 0fBF880000, 0f32A57060, %f351;
	mov.b32 	%r84, %f348;
	shl.b32 	%r85, %r84, 23;
	mov.b32 	%f353, %r85;
	ex2.approx.ftz.f32 	%f354, %f352;
	mul.f32 	%f355, %f354, %f353;
	ld.global.f32 	%f356, [%rd2+192];
	fma.rn.f32 	%f357, %f356, %f355, %f342;
	ld.global.f32 	%f358, [%rd2+196];
	fma.rn.f32 	%f359, %f355, %f358, %f344;
	add.f32 	%f360, %f345, %f355;
	mov.f32 	%f361, 0f3EFCB3D1;
	cvt.sat.f32.f32 	%f362, %f361;
	fma.rm.f32 	%f363, %f362, %f94, %f93;
	add.f32 	%f364, %f363, 0fCB40007F;
	neg.f32 	%f365, %f364;
	fma.rn.f32 	%f366, 0fBF900000, 0f3FB8AA3B, %f365;
	fma.rn.f32 	%f367, 0fBF900000, 0f32A57060, %f366;
	mov.b32 	%r86, %f363;
	shl.b32 	%r87, %r86, 23;
	mov.b32 	%f368, %r87;
	ex2.approx.ftz.f32 	%f369, %f367;
	mul.f32 	%f370, %f369, %f368;
	ld.global.f32 	%f371, [%rd2+200];
	fma.rn.f32 	%f372, %f371, %f370, %f357;
	ld.global.f32 	%f373, [%rd2+204];
	fma.rn.f32 	%f374, %f370, %f373, %f359;
	add.f32 	%f375, %f360, %f370;
	mov.f32 	%f376, 0f3EFC84EB;
	cvt.sat.f32.f32 	%f377, %f376;
	fma.rm.f32 	%f378, %f377, %f94, %f93;
	add.f32 	%f379, %f378, 0fCB40007F;
	neg.f32 	%f380, %f379;
	fma.rn.f32 	%f381, 0fBF980000, 0f3FB8AA3B, %f380;
	fma.rn.f32 	%f382, 0fBF980000, 0f32A57060, %f381;
	mov.b32 	%r88, %f378;
	shl.b32 	%r89, %r88, 23;
	mov.b32 	%f383, %r89;
	ex2.approx.ftz.f32 	%f384, %f382;
	mul.f32 	%f385, %f384, %f383;
	ld.global.f32 	%f386, [%rd2+208];
	fma.rn.f32 	%f387, %f386, %f385, %f372;
	ld.global.f32 	%f388, [%rd2+212];
	fma.rn.f32 	%f389, %f385, %f388, %f374;
	add.f32 	%f390, %f375, %f385;
	mov.f32 	%f391, 0f3EFC5605;
	cvt.sat.f32.f32 	%f392, %f391;
	fma.rm.f32 	%f393, %f392, %f94, %f93;
	add.f32 	%f394, %f393, 0fCB40007F;
	neg.f32 	%f395, %f394;
	fma.rn.f32 	%f396, 0fBFA00000, 0f3FB8AA3B, %f395;
	fma.rn.f32 	%f397, 0fBFA00000, 0f32A57060, %f396;
	mov.b32 	%r90, %f393;
	shl.b32 	%r91, %r90, 23;
	mov.b32 	%f398, %r91;
	ex2.approx.ftz.f32 	%f399, %f397;
	mul.f32 	%f400, %f399, %f398;
	ld.global.f32 	%f401, [%rd2+216];
	fma.rn.f32 	%f402, %f401, %f400, %f387;
	ld.global.f32 	%f403, [%rd2+220];
	fma.rn.f32 	%f404, %f400, %f403, %f389;
	add.f32 	%f405, %f390, %f400;
	mov.f32 	%f406, 0f3EFC271F;
	cvt.sat.f32.f32 	%f407, %f406;
	fma.rm.f32 	%f408, %f407, %f94, %f93;
	add.f32 	%f409, %f408, 0fCB40007F;
	neg.f32 	%f410, %f409;
	fma.rn.f32 	%f411, 0fBFA80000, 0f3FB8AA3B, %f410;
	fma.rn.f32 	%f412, 0fBFA80000, 0f32A57060, %f411;
	mov.b32 	%r92, %f408;
	shl.b32 	%r93, %r92, 23;
	mov.b32 	%f413, %r93;
	ex2.approx.ftz.f32 	%f414, %f412;
	mul.f32 	%f415, %f414, %f413;
	ld.global.f32 	%f416, [%rd2+224];
	fma.rn.f32 	%f417, %f416, %f415, %f402;
	ld.global.f32 	%f418, [%rd2+228];
	fma.rn.f32 	%f419, %f415, %f418, %f404;
	add.f32 	%f420, %f405, %f415;
	mov.f32 	%f421, 0f3EFBF839;
	cvt.sat.f32.f32 	%f422, %f421;
	fma.rm.f32 	%f423, %f422, %f94, %f93;
	add.f32 	%f424, %f423, 0fCB40007F;
	neg.f32 	%f425, %f424;
	fma.rn.f32 	%f426, 0fBFB00000, 0f3FB8AA3B, %f425;
	fma.rn.f32 	%f427, 0fBFB00000, 0f32A57060, %f426;
	mov.b32 	%r94, %f423;
	shl.b32 	%r95, %r94, 23;
	mov.b32 	%f428, %r95;
	ex2.approx.ftz.f32 	%f429, %f427;
	mul.f32 	%f430, %f429, %f428;
	ld.global.f32 	%f431, [%rd2+232];
	fma.rn.f32 	%f432, %f431, %f430, %f417;
	ld.global.f32 	%f433, [%rd2+236];
	fma.rn.f32 	%f434, %f430, %f433, %f419;
	add.f32 	%f435, %f420, %f430;
	mov.f32 	%f436, 0f3EFBC952;
	cvt.sat.f32.f32 	%f437, %f436;
	fma.rm.f32 	%f438, %f437, %f94, %f93;
	add.f32 	%f439, %f438, 0fCB40007F;
	neg.f32 	%f440, %f439;
	fma.rn.f32 	%f441, 0fBFB80000, 0f3FB8AA3B, %f440;
	fma.rn.f32 	%f442, 0fBFB80000, 0f32A57060, %f441;
	mov.b32 	%r96, %f438;
	shl.b32 	%r97, %r96, 23;
	mov.b32 	%f443, %r97;
	ex2.approx.ftz.f32 	%f444, %f442;
	mul.f32 	%f445, %f444, %f443;
	ld.global.f32 	%f446, [%rd2+240];
	fma.rn.f32 	%f447, %f446, %f445, %f432;
	ld.global.f32 	%f448, [%rd2+244];
	fma.rn.f32 	%f449, %f445, %f448, %f434;
	add.f32 	%f450, %f435, %f445;
	mov.f32 	%f451, 0f3EFB9A6C;
	cvt.sat.f32.f32 	%f452, %f451;
	fma.rm.f32 	%f453, %f452, %f94, %f93;
	add.f32 	%f454, %f453, 0fCB40007F;
	neg.f32 	%f455, %f454;
	fma.rn.f32 	%f456, 0fBFC00000, 0f3FB8AA3B, %f455;
	fma.rn.f32 	%f457, 0fBFC00000, 0f32A57060, %f456;
	mov.b32 	%r98, %f453;
	shl.b32 	%r99, %r98, 23;
	mov.b32 	%f458, %r99;
	ex2.approx.ftz.f32 	%f459, %f457;
	mul.f32 	%f460, %f459, %f458;
	ld.global.f32 	%f461, [%rd2+248];
	fma.rn.f32 	%f462, %f461, %f460, %f447;
	ld.global.f32 	%f463, [%rd2+252];
	fma.rn.f32 	%f464, %f460, %f463, %f449;
	add.f32 	%f465, %f450, %f460;
	mov.f32 	%f466, 0f3EFB6B86;
	cvt.sat.f32.f32 	%f467, %f466;
	fma.rm.f32 	%f468, %f467, %f94, %f93;
	add.f32 	%f469, %f468, 0fCB40007F;
	neg.f32 	%f470, %f469;
	fma.rn.f32 	%f471, 0fBFC80000, 0f3FB8AA3B, %f470;
	fma.rn.f32 	%f472, 0fBFC80000, 0f32A57060, %f471;
	mov.b32 	%r100, %f468;
	shl.b32 	%r101, %r100, 23;
	mov.b32 	%f473, %r101;
	ex2.approx.ftz.f32 	%f474, %f472;
	mul.f32 	%f475, %f474, %f473;
	ld.global.f32 	%f476, [%rd2+256];
	fma.rn.f32 	%f477, %f476, %f475, %f462;
	ld.global.f32 	%f478, [%rd2+260];
	fma.rn.f32 	%f479, %f475, %f478, %f464;
	add.f32 	%f480, %f465, %f475;
	mov.f32 	%f481, 0f3EFB3CA0;
	cvt.sat.f32.f32 	%f482, %f481;
	fma.rm.f32 	%f483, %f482, %f94, %f93;
	add.f32 	%f484, %f483, 0fCB40007F;
	neg.f32 	%f485, %f484;
	fma.rn.f32 	%f486, 0fBFD00000, 0f3FB8AA3B, %f485;
	fma.rn.f32 	%f487, 0fBFD00000, 0f32A57060, %f486;
	mov.b32 	%r102, %f483;
	shl.b32 	%r103, %r102, 23;
	mov.b32 	%f488, %r103;
	ex2.approx.ftz.f32 	%f489, %f487;
	mul.f32 	%f490, %f489, %f488;
	ld.global.f32 	%f491, [%rd2+264];
	fma.rn.f32 	%f492, %f491, %f490, %f477;
	ld.global.f32 	%f493, [%rd2+268];
	fma.rn.f32 	%f494, %f490, %f493, %f479;
	add.f32 	%f495, %f480, %f490;
	mov.f32 	%f496, 0f3EFB0DBA;
	cvt.sat.f32.f32 	%f497, %f496;
	fma.rm.f32 	%f498, %f497, %f94, %f93;
	add.f32 	%f499, %f498, 0fCB40007F;
	neg.f32 	%f500, %f499;
	fma.rn.f32 	%f501, 0fBFD80000, 0f3FB8AA3B, %f500;
	fma.rn.f32 	%f502, 0fBFD80000, 0f32A57060, %f501;
	mov.b32 	%r104, %f498;
	shl.b32 	%r105, %r104, 23;
	mov.b32 	%f503, %r105;
	ex2.approx.ftz.f32 	%f504, %f502;
	mul.f32 	%f505, %f504, %f503;
	ld.global.f32 	%f506, [%rd2+272];
	fma.rn.f32 	%f507, %f506, %f505, %f492;
	ld.global.f32 	%f508, [%rd2+276];
	fma.rn.f32 	%f509, %f505, %f508, %f494;
	add.f32 	%f510, %f495, %f505;
	mov.f32 	%f511, 0f3EFADED4;
	cvt.sat.f32.f32 	%f512, %f511;
	fma.rm.f32 	%f513, %f512, %f94, %f93;
	add.f32 	%f514, %f513, 0fCB40007F;
	neg.f32 	%f515, %f514;
	fma.rn.f32 	%f516, 0fBFE00000, 0f3FB8AA3B, %f515;
	fma.rn.f32 	%f517, 0fBFE00000, 0f32A57060, %f516;
	mov.b32 	%r106, %f513;
	shl.b32 	%r107, %r106, 23;
	mov.b32 	%f518, %r107;
	ex2.approx.ftz.f32 	%f519, %f517;
	mul.f32 	%f520, %f519, %f518;
	ld.global.f32 	%f521, [%rd2+280];
	fma.rn.f32 	%f522, %f521, %f520, %f507;
	ld.global.f32 	%f523, [%rd2+284];
	fma.rn.f32 	%f524, %f520, %f523, %f509;
	add.f32 	%f525, %f510, %f520;
	mov.f32 	%f526, 0f3EFAAFEE;
	cvt.sat.f32.f32 	%f527, %f526;
	fma.rm.f32 	%f528, %f527, %f94, %f93;
	add.f32 	%f529, %f528, 0fCB40007F;
	neg.f32 	%f530, %f529;
	fma.rn.f32 	%f531, 0fBFE80000, 0f3FB8AA3B, %f530;
	fma.rn.f32 	%f532, 0fBFE80000, 0f32A57060, %f531;
	mov.b32 	%r108, %f528;
	shl.b32 	%r109, %r108, 23;
	mov.b32 	%f533, %r109;
	ex2.approx.ftz.f32 	%f534, %f532;
	mul.f32 	%f535, %f534, %f533;
	ld.global.f32 	%f536, [%rd2+288];
	fma.rn.f32 	%f537, %f536, %f535, %f522;
	ld.global.f32 	%f538, [%rd2+292];
	fma.rn.f32 	%f539, %f535, %f538, %f524;
	add.f32 	%f540, %f525, %f535;
	mov.f32 	%f541, 0f3EFA8107;
	cvt.sat.f32.f32 	%f542, %f541;
	fma.rm.f32 	%f543, %f542, %f94, %f93;
	add.f32 	%f544, %f543, 0fCB40007F;
	neg.f32 	%f545, %f544;
	fma.rn.f32 	%f546, 0fBFF00000, 0f3FB8AA3B, %f545;
	fma.rn.f32 	%f547, 0fBFF00000, 0f32A57060, %f546;
	mov.b32 	%r110, %f543;
	shl.b32 	%r111, %r110, 23;
	mov.b32 	%f548, %r111;
	ex2.approx.ftz.f32 	%f549, %f547;
	mul.f32 	%f550, %f549, %f548;
	ld.global.f32 	%f551, [%rd2+296];
	fma.rn.f32 	%f552, %f551, %f550, %f537;
	ld.global.f32 	%f553, [%rd2+300];
	fma.rn.f32 	%f554, %f550, %f553, %f539;
	add.f32 	%f555, %f540, %f550;
	mov.f32 	%f556, 0f3EFA5221;
	cvt.sat.f32.f32 	%f557, %f556;
	fma.rm.f32 	%f558, %f557, %f94, %f93;
	add.f32 	%f559, %f558, 0fCB40007F;
	neg.f32 	%f560, %f559;
	fma.rn.f32 	%f561, 0fBFF80000, 0f3FB8AA3B, %f560;
	fma.rn.f32 	%f562, 0fBFF80000, 0f32A57060, %f561;
	mov.b32 	%r112, %f558;
	shl.b32 	%r113, %r112, 23;
	mov.b32 	%f563, %r113;
	ex2.approx.ftz.f32 	%f564, %f562;
	mul.f32 	%f565, %f564, %f563;
	ld.global.f32 	%f566, [%rd2+304];
	fma.rn.f32 	%f567, %f566, %f565, %f552;
	ld.global.f32 	%f568, [%rd2+308];
	fma.rn.f32 	%f569, %f565, %f568, %f554;
	add.f32 	%f570, %f555, %f565;
	div.rn.f32 	%f1, %f567, %f570;
	div.rn.f32 	%f2, %f569, %f570;
	mul.f32 	%f571, %f23, 0f447A0000;
	cvt.rzi.u32.f32 	%r114, %f571;
	mad.lo.s32 	%r115, %r1, 1337, %r114;
	mad.lo.s32 	%r116, %r115, 1664525, 1013904223;
	and.b32  	%r117, %r116, 16777215;
	cvt.rn.f32.u32 	%f572, %r117;
	mad.lo.s32 	%r118, %r115, 389569705, 189802802;
	and.b32  	%r119, %r118, 16777215;
	cvt.rn.f32.u32 	%f573, %r119;
	mul.f32 	%f574, %f573, 0f33800000;
	fma.rn.f32 	%f575, %f572, 0f33800000, 0f2EDBE6FF;
	setp.lt.f32 	%p2, %f575, 0f00800000;
	mul.f32 	%f576, %f575, 0f4B000000;
	selp.f32 	%f577, %f576, %f575, %p2;
	selp.f32 	%f578, 0fC1B80000, 0f00000000, %p2;
	mov.b32 	%r120, %f577;
	add.s32 	%r121, %r120, -1059760811;
	and.b32  	%r122, %r121, -8388608;
	sub.s32 	%r123, %r120, %r122;
	mov.b32 	%f579, %r123;
	cvt.rn.f32.s32 	%f580, %r122;
	fma.rn.f32 	%f581, %f580, 0f34000000, %f578;
	add.f32 	%f582, %f579, 0fBF800000;
	fma.rn.f32 	%f583, %f582, 0fBE055027, 0f3E1039F6;
	fma.rn.f32 	%f584, %f583, %f582, 0fBDF8CDCC;
	fma.rn.f32 	%f585, %f584, %f582, 0f3E0F2955;
	fma.rn.f32 	%f586, %f585, %f582, 0fBE2AD8B9;
	fma.rn.f32 	%f587, %f586, %f582, 0f3E4CED0B;
	fma.rn.f32 	%f588, %f587, %f582, 0fBE7FFF22;
	fma.rn.f32 	%f589, %f588, %f582, 0f3EAAAA78;
	fma.rn.f32 	%f590, %f589, %f582, 0fBF000000;
	mul.f32 	%f591, %f582, %f590;
	fma.rn.f32 	%f592, %f591, %f582, %f582;
	fma.rn.f32 	%f593, %f581, 0f3F317218, %f592;
	setp.gt.u32 	%p3, %r120, 2139095039;
	fma.rn.f32 	%f594, %f577, 0f7F800000, 0f7F800000;
	selp.f32 	%f595, %f594, %f593, %p3;
	setp.eq.f32 	%p4, %f577, 0f00000000;
	mul.f32 	%f596, %f595, 0fC0000000;
	selp.f32 	%f3, 0f7F800000, %f596, %p4;
	mul.f32 	%f4, %f574, 0f40C90FD0;
	mul.f32 	%f597, %f4, 0f3F22F983;
	cvt.rni.s32.f32 	%r166, %f597;
	cvt.rn.f32.s32 	%f598, %r166;
	fma.rn.f32 	%f599, %f598, 0fBFC90FDA, %f4;
	fma.rn.f32 	%f600, %f598, 0fB3A22168, %f599;
	fma.rn.f32 	%f669, %f598, 0fA7C234C5, %f600;
	abs.f32 	%f6, %f4;
	setp.ltu.f32 	%p5, %f6, 0f47CE4780;
	mov.u32 	%r162, %r166;
	mov.f32 	%f668, %f669;
	@%p5 bra 	$L__BB2_9;
	setp.neu.f32 	%p6, %f6, 0f7F800000;
	@%p6 bra 	$L__BB2_4;
	mov.f32 	%f603, 0f00000000;
	mul.rn.f32 	%f668, %f4, %f603;
	mov.b32 	%r162, 0;
	bra.uni 	$L__BB2_9;
$L__BB2_4:
	mov.b32 	%r3, %f4;
	shl.b32 	%r125, %r3, 8;
	or.b32  	%r4, %r125, -2147483648;
	mov.b64 	%rd52, 0;
	mov.b32 	%r159, 0;
	mov.u64 	%rd50, __cudart_i2opi_f;
	mov.u64 	%rd51, %rd1;
$L__BB2_5:
	.pragma "nounroll";
	ld.global.nc.u32 	%r126, [%rd50];
	mad.wide.u32 	%rd36, %r126, %r4, %rd52;
	shr.u64 	%rd52, %rd36, 32;
	st.local.u32 	[%rd51], %rd36;
	add.s32 	%r159, %r159, 1;
	add.s64 	%rd51, %rd51, 4;
	add.s64 	%rd50, %rd50, 4;
	setp.ne.s32 	%p7, %r159, 6;
	@%p7 bra 	$L__BB2_5;
	shr.u32 	%r127, %r3, 23;
	st.local.u32 	[%rd1+24], %rd52;
	and.b32  	%r7, %r127, 31;
	add.s32 	%r128, %r127, -128;
	shr.u32 	%r129, %r128, 5;
	mul.wide.u32 	%rd37, %r129, 4;
	sub.s64 	%rd9, %rd1, %rd37;
	ld.local.u32 	%r160, [%rd9+24];
	ld.local.u32 	%r161, [%rd9+20];
	setp.eq.s32 	%p8, %r7, 0;
	@%p8 bra 	$L__BB2_8;
	shf.l.wrap.b32 	%r160, %r161, %r160, %r7;
	ld.local.u32 	%r130, [%rd9+16];
	shf.l.wrap.b32 	%r161, %r130, %r161, %r7;
$L__BB2_8:
	shr.u32 	%r131, %r160, 30;
	shf.l.wrap.b32 	%r132, %r161, %r160, 2;
	shl.b32 	%r133, %r161, 2;
	shr.u32 	%r134, %r132, 31;
	add.s32 	%r162, %r134, %r131;
	shr.s32 	%r135, %r132, 31;
	xor.b32  	%r136, %r135, %r132;
	xor.b32  	%r137, %r135, %r133;
	cvt.u64.u32 	%rd38, %r136;
	shl.b64 	%rd39, %rd38, 32;
	cvt.u64.u32 	%rd40, %r137;
	or.b64  	%rd41, %rd39, %rd40;
	cvt.rn.f64.s64 	%fd1, %rd41;
	mul.f64 	%fd2, %fd1, 0d3BF921FB54442D19;
	cvt.rn.f32.f64 	%f601, %fd2;
	neg.f32 	%f602, %f601;
	setp.lt.s32 	%p9, %r132, 0;
	selp.f32 	%f668, %f602, %f601, %p9;
$L__BB2_9:
	setp.ltu.f32 	%p10, %f6, 0f47CE4780;
	add.s32 	%r139, %r162, 1;
	mul.rn.f32 	%f604, %f668, %f668;
	and.b32  	%r140, %r162, 1;
	setp.eq.b32 	%p11, %r140, 1;
	selp.f32 	%f605, %f668, 0f3F800000, %p11;
	fma.rn.f32 	%f606, %f604, %f605, 0f00000000;
	fma.rn.f32 	%f607, %f604, 0f37CBAC00, 0fBAB607ED;
	selp.f32 	%f608, 0fB94D4153, %f607, %p11;
	selp.f32 	%f609, 0f3C0885E4, 0f3D2AAABB, %p11;
	fma.rn.f32 	%f610, %f608, %f604, %f609;
	selp.f32 	%f611, 0fBE2AAAA8, 0fBEFFFFFF, %p11;
	fma.rn.f32 	%f612, %f610, %f604, %f611;
	fma.rn.f32 	%f613, %f612, %f606, %f605;
	and.b32  	%r141, %r139, 2;
	setp.eq.s32 	%p12, %r141, 0;
	mov.f32 	%f614, 0f00000000;
	sub.f32 	%f615, %f614, %f613;
	selp.f32 	%f10, %f613, %f615, %p12;
	@%p10 bra 	$L__BB2_17;
	setp.neu.f32 	%p13, %f6, 0f7F800000;
	@%p13 bra 	$L__BB2_12;
	mov.f32 	%f618, 0f00000000;
	mul.rn.f32 	%f669, %f4, %f618;
	mov.b32 	%r166, 0;
	bra.uni 	$L__BB2_17;
$L__BB2_12:
	mov.b32 	%r16, %f4;
	shl.b32 	%r143, %r16, 8;
	or.b32  	%r17, %r143, -2147483648;
	mov.b64 	%rd55, 0;
	mov.b32 	%r163, 0;
	mov.u64 	%rd53, __cudart_i2opi_f;
	mov.u64 	%rd54, %rd1;
$L__BB2_13:
	.pragma "nounroll";
	ld.global.nc.u32 	%r144, [%rd53];
	mad.wide.u32 	%rd44, %r144, %r17, %rd55;
	shr.u64 	%rd55, %rd44, 32;
	st.local.u32 	[%rd54], %rd44;
	add.s32 	%r163, %r163, 1;
	add.s64 	%rd54, %rd54, 4;
	add.s64 	%rd53, %rd53, 4;
	setp.ne.s32 	%p14, %r163, 6;
	@%p14 bra 	$L__BB2_13;
	shr.u32 	%r145, %r16, 23;
	st.local.u32 	[%rd1+24], %rd55;
	and.b32  	%r20, %r145, 31;
	add.s32 	%r146, %r145, -128;
	shr.u32 	%r147, %r146, 5;
	mul.wide.u32 	%rd45, %r147, 4;
	sub.s64 	%rd16, %rd1, %rd45;
	ld.local.u32 	%r164, [%rd16+24];
	ld.local.u32 	%r165, [%rd16+20];
	setp.eq.s32 	%p15, %r20, 0;
	@%p15 bra 	$L__BB2_16;
	shf.l.wrap.b32 	%r164, %r165, %r164, %r20;
	ld.local.u32 	%r148, [%rd16+16];
	shf.l.wrap.b32 	%r165, %r148, %r165, %r20;
$L__BB2_16:
	shr.u32 	%r149, %r164, 30;
	shf.l.wrap.b32 	%r150, %r165, %r164, 2;
	shl.b32 	%r151, %r165, 2;
	shr.u32 	%r152, %r150, 31;
	add.s32 	%r166, %r152, %r149;
	shr.s32 	%r153, %r150, 31;
	xor.b32  	%r154, %r153, %r150;
	xor.b32  	%r155, %r153, %r151;
	cvt.u64.u32 	%rd46, %r154;
	shl.b64 	%rd47, %rd46, 32;
	cvt.u64.u32 	%rd48, %r155;
	or.b64  	%rd49, %rd47, %rd48;
	cvt.rn.f64.s64 	%fd3, %rd49;
	mul.f64 	%fd4, %fd3, 0d3BF921FB54442D19;
	cvt.rn.f32.f64 	%f616, %fd4;
	neg.f32 	%f617, %f616;
	setp.lt.s32 	%p16, %r150, 0;
	selp.f32 	%f669, %f617, %f616, %p16;
$L__BB2_17:
	sqrt.rn.f32 	%f619, %f3;
	mul.rn.f32 	%f620, %f669, %f669;
	and.b32  	%r157, %r166, 1;
	setp.eq.b32 	%p17, %r157, 1;
	selp.f32 	%f621, 0f3F800000, %f669, %p17;
	fma.rn.f32 	%f622, %f620, %f621, 0f00000000;
	fma.rn.f32 	%f623, %f620, 0f37CBAC00, 0fBAB607ED;
	selp.f32 	%f624, %f623, 0fB94D4153, %p17;
	selp.f32 	%f625, 0f3D2AAABB, 0f3C0885E4, %p17;
	fma.rn.f32 	%f626, %f624, %f620, %f625;
	selp.f32 	%f627, 0fBEFFFFFF, 0fBE2AAAA8, %p17;
	fma.rn.f32 	%f628, %f626, %f620, %f627;
	fma.rn.f32 	%f629, %f628, %f622, %f621;
	and.b32  	%r158, %r166, 2;
	setp.eq.s32 	%p18, %r158, 0;
	mov.f32 	%f630, 0f00000000;
	sub.f32 	%f631, %f630, %f629;
	selp.f32 	%f632, %f629, %f631, %p18;
	mul.f32 	%f633, %f619, %f632;
	ld.global.f32 	%f14, [%rd2+316];
	mul.f32 	%f634, %f1, %f14;
	ld.global.f32 	%f635, [%rd2+8];
	mul.f32 	%f636, %f635, 0f3E19999A;
	sub.f32 	%f637, %f634, %f636;
	mul.f32 	%f638, %f619, %f10;
	mul.f32 	%f639, %f638, 0f3E4CCCCD;
	ld.global.f32 	%f15, [%rd2+312];
	fma.rn.f32 	%f640, %f639, %f15, %f637;
	fma.rn.f32 	%f671, %f23, %f640, %f635;
	st.global.f32 	[%rd2+8], %f671;
	mul.f32 	%f641, %f2, %f14;
	ld.global.f32 	%f642, [%rd2+12];
	mul.f32 	%f643, %f642, 0f3E19999A;
	sub.f32 	%f644, %f641, %f643;
	mul.f32 	%f645, %f633, 0f3E4CCCCD;
	fma.rn.f32 	%f646, %f15, %f645, %f644;
	fma.rn.f32 	%f670, %f23, %f646, %f642;
	st.global.f32 	[%rd2+12], %f670;
	mul.f32 	%f647, %f670, %f670;
	fma.rn.f32 	%f648, %f671, %f671, %f647;
	sqrt.rn.f32 	%f18, %f648;
	setp.leu.f32 	%p19, %f18, 0f3F800000;
	@%p19 bra 	$L__BB2_19;
	div.rn.f32 	%f671, %f671, %f18;
	st.global.f32 	[%rd2+8], %f671;
	div.rn.f32 	%f670, %f670, %f18;
	st.global.f32 	[%rd2+12], %f670;
$L__BB2_19:
	ld.global.f32 	%f649, [%rd2];
	fma.rn.f32 	%f650, %f23, %f671, %f649;
	ld.global.f32 	%f651, [%rd2+4];
	fma.rn.f32 	%f652, %f23, %f670, %f651;
	cvt.rmi.f32.f32 	%f653, %f650;
	sub.f32 	%f654, %f650, %f653;
	st.global.f32 	[%rd2], %f654;
	cvt.rmi.f32.f32 	%f655, %f652;
	sub.f32 	%f656, %f652, %f655;
	st.global.f32 	[%rd2+4], %f656;
	mul.f32 	%f657, %f2, %f2;
	fma.rn.f32 	%f658, %f1, %f1, %f657;
	sqrt.rn.f32 	%f659, %f658;
	setp.geu.f32 	%p20, %f659, 0f3C23D70A;
	@%p20 bra 	$L__BB2_21;
	mul.f32 	%f664, %f15, 0f3F8CCCCD;
	min.f32 	%f665, %f664, 0f3F800000;
	st.global.f32 	[%rd2+312], %f665;
	mul.f32 	%f666, %f14, 0f3F733333;
	max.f32 	%f667, %f666, 0f3DCCCCCD;
	st.global.f32 	[%rd2+316], %f667;
	bra.uni 	$L__BB2_22;
$L__BB2_21:
	mul.f32 	%f660, %f15, 0f3F666666;
	max.f32 	%f661, %f660, 0f3DCCCCCD;
	st.global.f32 	[%rd2+312], %f661;
	mul.f32 	%f662, %f14, 0f3F866666;
	min.f32 	%f663, %f662, 0f40000000;
	st.global.f32 	[%rd2+316], %f663;
$L__BB2_22:
	ret;

}
	// .globl	_Z24create_attractors_kernelPfS_S_ii
.visible .entry _Z24create_attractors_kernelPfS_S_ii(
	.param .u64 .ptr .align 1 _Z24create_attractors_kernelPfS_S_ii_param_0,
	.param .u64 .ptr .align 1 _Z24create_attractors_kernelPfS_S_ii_param_1,
	.param .u64 .ptr .align 1 _Z24create_attractors_kernelPfS_S_ii_param_2,
	.param .u32 _Z24create_attractors_kernelPfS_S_ii_param_3,
	.param .u32 _Z24create_attractors_kernelPfS_S_ii_param_4
)
{
	.reg .pred 	%p<9>;
	.reg .b32 	%r<44>;
	.reg .b32 	%f<207>;
	.reg .b64 	%rd<25>;

	ld.param.u64 	%rd9, [_Z24create_attractors_kernelPfS_S_ii_param_0];
	ld.param.u64 	%rd10, [_Z24create_attractors_kernelPfS_S_ii_param_1];
	ld.param.u64 	%rd11, [_Z24create_attractors_kernelPfS_S_ii_param_2];
	ld.param.u32 	%r14, [_Z24create_attractors_kernelPfS_S_ii_param_3];
	ld.param.u32 	%r13, [_Z24create_attractors_kernelPfS_S_ii_param_4];
	cvta.to.global.u64 	%rd1, %rd11;
	cvta.to.global.u64 	%rd2, %rd10;
	mov.u32 	%r15, %ctaid.x;
	mov.u32 	%r16, %ntid.x;
	mov.u32 	%r17, %tid.x;
	mad.lo.s32 	%r1, %r15, %r16, %r17;
	mov.u32 	%r18, %ctaid.y;
	mov.u32 	%r19, %ntid.y;
	mov.u32 	%r20, %tid.y;
	mad.lo.s32 	%r21, %r18, %r19, %r20;
	max.s32 	%r22, %r1, %r21;
	setp.ge.s32 	%p1, %r22, %r14;
	@%p1 bra 	$L__BB3_11;
	mad.lo.s32 	%r3, %r14, %r21, %r1;
	cvt.rn.f32.s32 	%f13, %r1;
	cvt.rn.f32.u32 	%f14, %r14;
	div.rn.f32 	%f1, %f13, %f14;
	cvt.rn.f32.u32 	%f15, %r21;
	div.rn.f32 	%f2, %f15, %f14;
	setp.lt.s32 	%p2, %r13, 1;
	mov.f32 	%f206, 0f00000000;
	@%p2 bra 	$L__BB3_10;
	and.b32  	%r4, %r13, 3;
	setp.lt.u32 	%p3, %r13, 4;
	mov.f32 	%f206, 0f00000000;
	mov.b32 	%r43, 0;
	@%p3 bra 	$L__BB3_5;
	and.b32  	%r43, %r13, 2147483644;
	neg.s32 	%r41, %r43;
	add.s64 	%rd24, %rd2, 16;
	add.s64 	%rd23, %rd1, 8;
	mov.f32 	%f206, 0f00000000;
$L__BB3_4:
	.pragma "nounroll";
	ld.global.nc.f32 	%f19, [%rd24+-16];
	ld.global.nc.f32 	%f20, [%rd24+-12];
	ld.global.nc.f32 	%f21, [%rd23+-8];
	sub.f32 	%f22, %f1, %f19;
	abs.f32 	%f23, %f22;
	mov.f32 	%f24, 0f3F800000;
	sub.f32 	%f25, %f24, %f23;
	min.f32 	%f26, %f23, %f25;
	sub.f32 	%f27, %f2, %f20;
	abs.f32 	%f28, %f27;
	sub.f32 	%f29, %f24, %f28;
	min.f32 	%f30, %f28, %f29;
	mul.f32 	%f31, %f30, %f30;
	fma.rn.f32 	%f32, %f26, %f26, %f31;
	div.rn.f32 	%f33, %f32, 0fBBA3D70B;
	fma.rn.f32 	%f34, %f33, 0f3BBB989D, 0f3F000000;
	cvt.sat.f32.f32 	%f35, %f34;
	mov.f32 	%f36, 0f4B400001;
	mov.f32 	%f37, 0f437C0000;
	fma.rm.f32 	%f38, %f35, %f37, %f36;
	add.f32 	%f39, %f38, 0fCB40007F;
	neg.f32 	%f40, %f39;
	fma.rn.f32 	%f41, %f33, 0f3FB8AA3B, %f40;
	fma.rn.f32 	%f42, %f33, 0f32A57060, %f41;
	mov.b32 	%r24, %f38;
	shl.b32 	%r25, %r24, 23;
	mov.b32 	%f43, %r25;
	ex2.approx.ftz.f32 	%f44, %f42;
	mul.f32 	%f45, %f44, %f43;
	fma.rn.f32 	%f46, %f21, %f45, %f206;
	ld.global.nc.f32 	%f47, [%rd24+-8];
	ld.global.nc.f32 	%f48, [%rd24+-4];
	ld.global.nc.f32 	%f49, [%rd23+-4];
	sub.f32 	%f50, %f1, %f47;
	abs.f32 	%f51, %f50;
	sub.f32 	%f52, %f24, %f51;
	min.f32 	%f53, %f51, %f52;
	sub.f32 	%f54, %f2, %f48;
	abs.f32 	%f55, %f54;
	sub.f32 	%f56, %f24, %f55;
	min.f32 	%f57, %f55, %f56;
	mul.f32 	%f58, %f57, %f57;
	fma.rn.f32 	%f59, %f53, %f53, %f58;
	div.rn.f32 	%f60, %f59, 0fBBA3D70B;
	fma.rn.f32 	%f61, %f60, 0f3BBB989D, 0f3F000000;
	cvt.sat.f32.f32 	%f62, %f61;
	fma.rm.f32 	%f63, %f62, %f37, %f36;
	add.f32 	%f64, %f63, 0fCB40007F;
	neg.f32 	%f65, %f64;
	fma.rn.f32 	%f66, %f60, 0f3FB8AA3B, %f65;
	fma.rn.f32 	%f67, %f60, 0f32A57060, %f66;
	mov.b32 	%r26, %f63;
	shl.b32 	%r27, %r26, 23;
	mov.b32 	%f68, %r27;
	ex2.approx.ftz.f32 	%f69, %f67;
	mul.f32 	%f70, %f69, %f68;
	fma.rn.f32 	%f71, %f49, %f70, %f46;
	ld.global.nc.f32 	%f72, [%rd24];
	ld.global.nc.f32 	%f73, [%rd24+4];
	ld.global.nc.f32 	%f74, [%rd23];
	sub.f32 	%f75, %f1, %f72;
	abs.f32 	%f76, %f75;
	sub.f32 	%f77, %f24, %f76;
	min.f32 	%f78, %f76, %f77;
	sub.f32 	%f79, %f2, %f73;
	abs.f32 	%f80, %f79;
	sub.f32 	%f81, %f24, %f80;
	min.f32 	%f82, %f80, %f81;
	mul.f32 	%f83, %f82, %f82;
	fma.rn.f32 	%f84, %f78, %f78, %f83;
	div.rn.f32 	%f85, %f84, 0fBBA3D70B;
	fma.rn.f32 	%f86, %f85, 0f3BBB989D, 0f3F000000;
	cvt.sat.f32.f32 	%f87, %f86;
	fma.rm.f32 	%f88, %f87, %f37, %f36;
	add.f32 	%f89, %f88, 0fCB40007F;
	neg.f32 	%f90, %f89;
	fma.rn.f32 	%f91, %f85, 0f3FB8AA3B, %f90;
	fma.rn.f32 	%f92, %f85, 0f32A57060, %f91;
	mov.b32 	%r28, %f88;
	shl.b32 	%r29, %r28, 23;
	mov.b32 	%f93, %r29;
	ex2.approx.ftz.f32 	%f94, %f92;
	mul.f32 	%f95, %f94, %f93;
	fma.rn.f32 	%f96, %f74, %f95, %f71;
	ld.global.nc.f32 	%f97, [%rd24+8];
	ld.global.nc.f32 	%f98, [%rd24+12];
	ld.global.nc.f32 	%f99, [%rd23+4];
	sub.f32 	%f100, %f1, %f97;
	abs.f32 	%f101, %f100;
	sub.f32 	%f102, %f24, %f101;
	min.f32 	%f103, %f101, %f102;
	sub.f32 	%f104, %f2, %f98;
	abs.f32 	%f105, %f104;
	sub.f32 	%f106, %f24, %f105;
	min.f32 	%f107, %f105, %f106;
	mul.f32 	%f108, %f107, %f107;
	fma.rn.f32 	%f109, %f103, %f103, %f108;
	div.rn.f32 	%f110, %f109, 0fBBA3D70B;
	fma.rn.f32 	%f111, %f110, 0f3BBB989D, 0f3F000000;
	cvt.sat.f32.f32 	%f112, %f111;
	fma.rm.f32 	%f113, %f112, %f37, %f36;
	add.f32 	%f114, %f113, 0fCB40007F;
	neg.f32 	%f115, %f114;
	fma.rn.f32 	%f116, %f110, 0f3FB8AA3B, %f115;
	fma.rn.f32 	%f117, %f110, 0f32A57060, %f116;
	mov.b32 	%r30, %f113;
	shl.b32 	%r31, %r30, 23;
	mov.b32 	%f118, %r31;
	ex2.approx.ftz.f32 	%f119, %f117;
	mul.f32 	%f120, %f119, %f118;
	fma.rn.f32 	%f206, %f99, %f120, %f96;
	add.s32 	%r41, %r41, 4;
	add.s64 	%rd24, %rd24, 32;
	add.s64 	%rd23, %rd23, 16;
	setp.ne.s32 	%p4, %r41, 0;
	@%p4 bra 	$L__BB3_4;
$L__BB3_5:
	setp.eq.s32 	%p5, %r4, 0;
	@%p5 bra 	$L__BB3_10;
	setp.eq.s32 	%p6, %r4, 1;
	@%p6 bra 	$L__BB3_8;
	shl.b32 	%r32, %r43, 1;
	mul.wide.u32 	%rd12, %r32, 4;
	add.s64 	%rd13, %rd2, %rd12;
	ld.global.nc.f32 	%f122, [%rd13];
	ld.global.nc.f32 	%f123, [%rd13+4];
	mul.wide.u32 	%rd14, %r43, 4;
	add.s64 	%rd15, %rd1, %rd14;
	ld.global.nc.f32 	%f124, [%rd15];
	sub.f32 	%f125, %f1, %f122;
	abs.f32 	%f126, %f125;
	mov.f32 	%f127, 0f3F800000;
	sub.f32 	%f128, %f127, %f126;
	min.f32 	%f129, %f126, %f128;
	sub.f32 	%f130, %f2, %f123;
	abs.f32 	%f131, %f130;
	sub.f32 	%f132, %f127, %f131;
	min.f32 	%f133, %f131, %f132;
	mul.f32 	%f134, %f133, %f133;
	fma.rn.f32 	%f135, %f129, %f129, %f134;
	div.rn.f32 	%f136, %f135, 0fBBA3D70B;
	fma.rn.f32 	%f137, %f136, 0f3BBB989D, 0f3F000000;
	cvt.sat.f32.f32 	%f138, %f137;
	mov.f32 	%f139, 0f4B400001;
	mov.f32 	%f140, 0f437C0000;
	fma.rm.f32 	%f141, %f138, %f140, %f139;
	add.f32 	%f142, %f141, 0fCB40007F;
	neg.f32 	%f143, %f142;
	fma.rn.f32 	%f144, %f136, 0f3FB8AA3B, %f143;
	fma.rn.f32 	%f145, %f136, 0f32A57060, %f144;
	mov.b32 	%r33, %f141;
	shl.b32 	%r34, %r33, 23;
	mov.b32 	%f146, %r34;
	ex2.approx.ftz.f32 	%f147, %f145;
	mul.f32 	%f148, %f147, %f146;
	fma.rn.f32 	%f149, %f124, %f148, %f206;
	ld.global.nc.f32 	%f150, [%rd13+8];
	ld.global.nc.f32 	%f151, [%rd13+12];
	ld.global.nc.f32 	%f152, [%rd15+4];
	sub.f32 	%f153, %f1, %f150;
	abs.f32 	%f154, %f153;
	sub.f32 	%f155, %f127, %f154;
	min.f32 	%f156, %f154, %f155;
	sub.f32 	%f157, %f2, %f151;
	abs.f32 	%f158, %f157;
	sub.f32 	%f159, %f127, %f158;
	min.f32 	%f160, %f158, %f159;
	mul.f32 	%f161, %f160, %f160;
	fma.rn.f32 	%f162, %f156, %f156, %f161;
	div.rn.f32 	%f163, %f162, 0fBBA3D70B;
	fma.rn.f32 	%f164, %f163, 0f3BBB989D, 0f3F000000;
	cvt.sat.f32.f32 	%f165, %f164;
	fma.rm.f32 	%f166, %f165, %f140, %f139;
	add.f32 	%f167, %f166, 0fCB40007F;
	neg.f32 	%f168, %f167;
	fma.rn.f32 	%f169, %f163, 0f3FB8AA3B, %f168;
	fma.rn.f32 	%f170, %f163, 0f32A57060, %f169;
	mov.b32 	%r35, %f166;
	shl.b32 	%r36, %r35, 23;
	mov.b32 	%f171, %r36;
	ex2.approx.ftz.f32 	%f172, %f170;
	mul.f32 	%f173, %f172, %f171;
	fma.rn.f32 	%f206, %f152, %f173, %f149;
	add.s32 	%r43, %r43, 2;
$L__BB3_8:
	and.b32  	%r37, %r13, 1;
	setp.eq.b32 	%p7, %r37, 1;
	not.pred 	%p8, %p7;
	@%p8 bra 	$L__BB3_10;
	shl.b32 	%r38, %r43, 1;
	mul.wide.u32 	%rd16, %r38, 4;
	add.s64 	%rd17, %rd2, %rd16;
	ld.global.nc.f32 	%f174, [%rd17];
	ld.global.nc.f32 	%f175, [%rd17+4];
	mul.wide.u32 	%rd18, %r43, 4;
	add.s64 	%rd19, %rd1, %rd18;
	ld.global.nc.f32 	%f176, [%rd19];
	sub.f32 	%f177, %f1, %f174;
	abs.f32 	%f178, %f177;
	mov.f32 	%f179, 0f3F800000;
	sub.f32 	%f180, %f179, %f178;
	min.f32 	%f181, %f178, %f180;
	sub.f32 	%f182, %f2, %f175;
	abs.f32 	%f183, %f182;
	sub.f32 	%f184, %f179, %f183;
	min.f32 	%f185, %f183, %f184;
	mul.f32 	%f186, %f185, %f185;
	fma.rn.f32 	%f187, %f181, %f181, %f186;
	div.rn.f32 	%f188, %f187, 0fBBA3D70B;
	fma.rn.f32 	%f189, %f188, 0f3BBB989D, 0f3F000000;
	cvt.sat.f32.f32 	%f190, %f189;
	mov.f32 	%f191, 0f4B400001;
	mov.f32 	%f192, 0f437C0000;
	fma.rm.f32 	%f193, %f190, %f192, %f191;
	add.f32 	%f194, %f193, 0fCB40007F;
	neg.f32 	%f195, %f194;
	fma.rn.f32 	%f196, %f188, 0f3FB8AA3B, %f195;
	fma.rn.f32 	%f197, %f188, 0f32A57060, %f196;
	mov.b32 	%r39, %f193;
	shl.b32 	%r40, %r39, 23;
	mov.b32 	%f198, %r40;
	ex2.approx.ftz.f32 	%f199, %f197;
	mul.f32 	%f200, %f199, %f198;
	fma.rn.f32 	%f206, %f176, %f200, %f206;
$L__BB3_10:
	cvta.to.global.u64 	%rd20, %rd9;
	mul.wide.s32 	%rd21, %r3, 4;
	add.s64 	%rd22, %rd20, %rd21;
	st.global.f32 	[%rd22], %f206;
$L__BB3_11:
	ret;

}
	// .globl	_Z34update_behavioral_embedding_kernelP15BehavioralStatePfS1_if
.visible .entry _Z34update_behavioral_embedding_kernelP15BehavioralStatePfS1_if(
	.param .u64 .ptr .align 1 _Z34update_behavioral_embedding_kernelP15BehavioralStatePfS1_if_param_0,
	.param .u64 .ptr .align 1 _Z34update_behavioral_embedding_kernelP15BehavioralStatePfS1_if_param_1,
	.param .u64 .ptr .align 1 _Z34update_behavioral_embedding_kernelP15BehavioralStatePfS1_if_param_2,
	.param .u32 _Z34update_behavioral_embedding_kernelP15BehavioralStatePfS1_if_param_3,
	.param .f32 _Z34update_behavioral_embedding_kernelP15BehavioralStatePfS1_if_param_4
)
{
	.local .align 4 .b8 	__local_depot4[28];
	.reg .b64 	%SP;
	.reg .b64 	%SPL;
	.reg .pred 	%p<113>;
	.reg .b32 	%r<472>;
	.reg .b32 	%f<1506>;
	.reg .b64 	%rd<229>;
	.reg .b64 	%fd<25>;

	mov.u64 	%SPL, __local_depot4;
	ld.param.u32 	%r177, [_Z34update_behavioral_embedding_kernelP15BehavioralStatePfS1_if_param_3];
	add.u64 	%rd1, %SPL, 0;
	add.u64 	%rd2, %SPL, 0;
	mov.u32 	%r178, %ctaid.x;
	mov.u32 	%r179, %ntid.x;
	mov.u32 	%r180, %tid.x;
	mad.lo.s32 	%r1, %r178, %r179, %r180;
	setp.ge.s32 	%p1, %r1, %r177;
	@%p1 bra 	$L__BB4_111;
	ld.param.u64 	%rd211, [_Z34update_behavioral_embedding_kernelP15BehavioralStatePfS1_if_param_0];
	cvta.to.global.u64 	%rd49, %rd211;
	mul.wide.s32 	%rd50, %r1, 324;
	add.s64 	%rd3, %rd49, %rd50;
	ld.global.f32 	%f103, [%rd3+8];
	ld.global.f32 	%f104, [%rd3+12];
	mul.f32 	%f105, %f104, %f104;
	fma.rn.f32 	%f1, %f103, %f103, %f105;
	ld.global.f32 	%f106, [%rd3+64];
	ld.global.f32 	%f107, [%rd3+56];
	sub.f32 	%f108, %f106, %f107;
	ld.global.f32 	%f109, [%rd3+68];
	ld.global.f32 	%f110, [%rd3+60];
	sub.f32 	%f111, %f109, %f110;
	mul.f32 	%f112, %f111, %f111;
	fma.rn.f32 	%f113, %f108, %f108, %f112;
	sqrt.rn.f32 	%f114, %f113;
	add.f32 	%f115, %f114, 0f00000000;
	ld.global.f32 	%f116, [%rd3+72];
	sub.f32 	%f117, %f116, %f106;
	ld.global.f32 	%f118, [%rd3+76];
	sub.f32 	%f119, %f118, %f109;
	mul.f32 	%f120, %f119, %f119;
	fma.rn.f32 	%f121, %f117, %f117, %f120;
	sqrt.rn.f32 	%f122, %f121;
	add.f32 	%f123, %f115, %f122;
	ld.global.f32 	%f124, [%rd3+80];
	sub.f32 	%f125, %f124, %f116;
	ld.global.f32 	%f126, [%rd3+84];
	sub.f32 	%f127, %f126, %f118;
	mul.f32 	%f128, %f127, %f127;
	fma.rn.f32 	%f129, %f125, %f125, %f128;
	sqrt.rn.f32 	%f130, %f129;
	add.f32 	%f131, %f123, %f130;
	ld.global.f32 	%f132, [%rd3+88];
	sub.f32 	%f133, %f132, %f124;
	ld.global.f32 	%f134, [%rd3+92];
	sub.f32 	%f135, %f134, %f126;
	mul.f32 	%f136, %f135, %f135;
	fma.rn.f32 	%f137, %f133, %f133, %f136;
	sqrt.rn.f32 	%f138, %f137;
	add.f32 	%f139, %f131, %f138;
	ld.global.f32 	%f140, [%rd3+96];
	sub.f32 	%f141, %f140, %f132;
	ld.global.f32 	%f142, [%rd3+100];
	sub.f32 	%f143, %f142, %f134;
	mul.f32 	%f144, %f143, %f143;
	fma.rn.f32 	%f145, %f141, %f141, %f144;
	sqrt.rn.f32 	%f146, %f145;
	add.f32 	%f147, %f139, %f146;
	ld.global.f32 	%f148, [%rd3+104];
	sub.f32 	%f149, %f148, %f140;
	ld.global.f32 	%f150, [%rd3+108];
	sub.f32 	%f151, %f150, %f142;
	mul.f32 	%f152, %f151, %f151;
	fma.rn.f32 	%f153, %f149, %f149, %f152;
	sqrt.rn.f32 	%f154, %f153;
	add.f32 	%f155, %f147, %f154;
	ld.global.f32 	%f156, [%rd3+112];
	sub.f32 	%f157, %f156, %f148;
	ld.global.f32 	%f158, [%rd3+116];
	sub.f32 	%f159, %f158, %f150;
	mul.f32 	%f160, %f159, %f159;
	fma.rn.f32 	%f161, %f157, %f157, %f160;
	sqrt.rn.f32 	%f162, %f161;
	add.f32 	%f163, %f155, %f162;
	ld.global.f32 	%f164, [%rd3+120];
	sub.f32 	%f165, %f164, %f156;
	ld.global.f32 	%f166, [%rd3+124];
	sub.f32 	%f167, %f166, %f158;
	mul.f32 	%f168, %f167, %f167;
	fma.rn.f32 	%f169, %f165, %f165, %f168;
	sqrt.rn.f32 	%f170, %f169;
	add.f32 	%f171, %f163, %f170;
	ld.global.f32 	%f172, [%rd3+128];
	sub.f32 	%f173, %f172, %f164;
	ld.global.f32 	%f174, [%rd3+132];
	sub.f32 	%f175, %f174, %f166;
	mul.f32 	%f176, %f175, %f175;
	fma.rn.f32 	%f177, %f173, %f173, %f176;
	sqrt.rn.f32 	%f178, %f177;
	add.f32 	%f179, %f171, %f178;
	ld.global.f32 	%f180, [%rd3+136];
	sub.f32 	%f181, %f180, %f172;
	ld.global.f32 	%f182, [%rd3+140];
	sub.f32 	%f183, %f182, %f174;
	mul.f32 	%f184, %f183, %f183;
	fma.rn.f32 	%f185, %f181, %f181, %f184;
	sqrt.rn.f32 	%f186, %f185;
	add.f32 	%f187, %f179, %f186;
	ld.global.f32 	%f188, [%rd3+144];
	sub.f32 	%f189, %f188, %f180;
	ld.global.f32 	%f190, [%rd3+148];
	sub.f32 	%f191, %f190, %f182;
	mul.f32 	%f192, %f191, %f191;
	fma.rn.f32 	%f193, %f189, %f189, %f192;
	sqrt.rn.f32 	%f194, %f193;
	add.f32 	%f195, %f187, %f194;
	ld.global.f32 	%f196, [%rd3+152];
	sub.f32 	%f197, %f196, %f188;
	ld.global.f32 	%f198, [%rd3+156];
	sub.f32 	%f199, %f198, %f190;
	mul.f32 	%f200, %f199, %f199;
	fma.rn.f32 	%f201, %f197, %f197, %f200;
	sqrt.rn.f32 	%f202, %f201;
	add.f32 	%f203, %f195, %f202;
	ld.global.f32 	%f204, [%rd3+160];
	sub.f32 	%f205, %f204, %f196;
	ld.global.f32 	%f206, [%rd3+164];
	sub.f32 	%f207, %f206, %f198;
	mul.f32 	%f208, %f207, %f207;
	fma.rn.f32 	%f209, %f205, %f205, %f208;
	sqrt.rn.f32 	%f210, %f209;
	add.f32 	%f211, %f203, %f210;
	ld.global.f32 	%f212, [%rd3+168];
	sub.f32 	%f213, %f212, %f204;
	ld.global.f32 	%f214, [%rd3+172];
	sub.f32 	%f215, %f214, %f206;
	mul.f32 	%f216, %f215, %f215;
	fma.rn.f32 	%f217, %f213, %f213, %f216;
	sqrt.rn.f32 	%f218, %f217;
	add.f32 	%f219, %f211, %f218;
	ld.global.f32 	%f220, [%rd3+176];
	sub.f32 	%f221, %f220, %f212;
	ld.global.f32 	%f222, [%rd3+180];
	sub.f32 	%f223, %f222, %f214;
	mul.f32 	%f224, %f223, %f223;
	fma.rn.f32 	%f225, %f221, %f221, %f224;
	sqrt.rn.f32 	%f226, %f225;
	add.f32 	%f227, %f219, %f226;
	ld.global.f32 	%f228, [%rd3+184];
	sub.f32 	%f229, %f228, %f220;
	ld.global.f32 	%f230, [%rd3+188];
	sub.f32 	%f231, %f230, %f222;
	mul.f32 	%f232, %f231, %f231;
	fma.rn.f32 	%f233, %f229, %f229, %f232;
	sqrt.rn.f32 	%f234, %f233;
	add.f32 	%f235, %f227, %f234;
	ld.global.f32 	%f236, [%rd3+192];
	sub.f32 	%f237, %f236, %f228;
	ld.global.f32 	%f238, [%rd3+196];
	sub.f32 	%f239, %f238, %f230;
	mul.f32 	%f240, %f239, %f239;
	fma.rn.f32 	%f241, %f237, %f237, %f240;
	sqrt.rn.f32 	%f242, %f241;
	add.f32 	%f243, %f235, %f242;
	ld.global.f32 	%f244, [%rd3+200];
	sub.f32 	%f245, %f244, %f236;
	ld.global.f32 	%f246, [%rd3+204];
	sub.f32 	%f247, %f246, %f238;
	mul.f32 	%f248, %f247, %f247;
	fma.rn.f32 	%f249, %f245, %f245, %f248;
	sqrt.rn.f32 	%f250, %f249;
	add.f32 	%f251, %f243, %f250;
	ld.global.f32 	%f252, [%rd3+208];
	sub.f32 	%f253, %f252, %f244;
	ld.global.f32 	%f254, [%rd3+212];
	sub.f32 	%f255, %f254, %f246;
	mul.f32 	%f256, %f255, %f255;
	fma.rn.f32 	%f257, %f253, %f253, %f256;
	sqrt.rn.f32 	%f258, %f257;
	add.f32 	%f259, %f251, %f258;
	ld.global.f32 	%f260, [%rd3+216];
	sub.f32 	%f261, %f260, %f252;
	ld.global.f32 	%f262, [%rd3+220];
	sub.f32 	%f263, %f262, %f254;
	mul.f32 	%f264, %f263, %f263;
	fma.rn.f32 	%f265, %f261, %f261, %f264;
	sqrt.rn.f32 	%f266, %f265;
	add.f32 	%f267, %f259, %f266;
	ld.global.f32 	%f268, [%rd3+224];
	sub.f32 	%f269, %f268, %f260;
	ld.global.f32 	%f270, [%rd3+228];
	sub.f32 	%f271, %f270, %f262;
	mul.f32 	%f272, %f271, %f271;
	fma.rn.f32 	%f273, %f269, %f269, %f272;
	sqrt.rn.f32 	%f274, %f273;
	add.f32 	%f275, %f267, %f274;
	ld.global.f32 	%f276, [%rd3+232];
	sub.f32 	%f277, %f276, %f268;
	ld.global.f32 	%f278, [%rd3+236];
	sub.f32 	%f279, %f278, %f270;
	mul.f32 	%f280, %f279, %f279;
	fma.rn.f32 	%f281, %f277, %f277, %f280;
	sqrt.rn.f32 	%f282, %f281;
	add.f32 	%f283, %f275, %f282;
	ld.global.f32 	%f284, [%rd3+240];
	sub.f32 	%f285, %f284, %f276;
	ld.global.f32 	%f286, [%rd3+244];
	sub.f32 	%f287, %f286, %f278;
	mul.f32 	%f288, %f287, %f287;
	fma.rn.f32 	%f289, %f285, %f285, %f288;
	sqrt.rn.f32 	%f290, %f289;
	add.f32 	%f291, %f283, %f290;
	ld.global.f32 	%f292, [%rd3+248];
	sub.f32 	%f293, %f292, %f284;
	ld.global.f32 	%f294, [%rd3+252];
	sub.f32 	%f295, %f294, %f286;
	mul.f32 	%f296, %f295, %f295;
	fma.rn.f32 	%f297, %f293, %f293, %f296;
	sqrt.rn.f32 	%f298, %f297;
	add.f32 	%f299, %f291, %f298;
	ld.global.f32 	%f300, [%rd3+256];
	sub.f32 	%f301, %f300, %f292;
	ld.global.f32 	%f302, [%rd3+260];
	sub.f32 	%f303, %f302, %f294;
	mul.f32 	%f304, %f303, %f303;
	fma.rn.f32 	%f305, %f301, %f301, %f304;
	sqrt.rn.f32 	%f306, %f305;
	add.f32 	%f307, %f299, %f306;
	ld.global.f32 	%f308, [%rd3+264];
	sub.f32 	%f309, %f308, %f300;
	ld.global.f32 	%f310, [%rd3+268];
	sub.f32 	%f311, %f310, %f302;
	mul.f32 	%f312, %f311, %f311;
	fma.rn.f32 	%f313, %f309, %f309, %f312;
	sqrt.rn.f32 	%f314, %f313;
	add.f32 	%f315, %f307, %f314;
	ld.global.f32 	%f316, [%rd3+272];
	sub.f32 	%f317, %f316, %f308;
	ld.global.f32 	%f318, [%rd3+276];
	sub.f32 	%f319, %f318, %f310;
	mul.f32 	%f320, %f319, %f319;
	fma.rn.f32 	%f321, %f317, %f317, %f320;
	sqrt.rn.f32 	%f322, %f321;
	add.f32 	%f323, %f315, %f322;
	ld.global.f32 	%f324, [%rd3+280];
	sub.f32 	%f325, %f324, %f316;
	ld.global.f32 	%f326, [%rd3+284];
	sub.f32 	%f327, %f326, %f318;
	mul.f32 	%f328, %f327, %f327;
	fma.rn.f32 	%f329, %f325, %f325, %f328;
	sqrt.rn.f32 	%f330, %f329;
	add.f32 	%f331, %f323, %f330;
	ld.global.f32 	%f332, [%rd3+288];
	sub.f32 	%f333, %f332, %f324;
	ld.global.f32 	%f334, [%rd3+292];
	sub.f32 	%f335, %f334, %f326;
	mul.f32 	%f336, %f335, %f335;
	fma.rn.f32 	%f337, %f333, %f333, %f336;
	sqrt.rn.f32 	%f338, %f337;
	add.f32 	%f339, %f331, %f338;
	ld.global.f32 	%f340, [%rd3+296];
	sub.f32 	%f341, %f340, %f332;
	ld.global.f32 	%f342, [%rd3+300];
	sub.f32 	%f343, %f342, %f334;
	mul.f32 	%f344, %f343, %f343;
	fma.rn.f32 	%f345, %f341, %f341, %f344;
	sqrt.rn.f32 	%f346, %f345;
	add.f32 	%f347, %f339, %f346;
	ld.global.f32 	%f348, [%rd3+304];
	sub.f32 	%f349, %f348, %f340;
	ld.global.f32 	%f350, [%rd3+308];
	sub.f32 	%f351, %f350, %f342;
	mul.f32 	%f352, %f351, %f351;
	fma.rn.f32 	%f353, %f349, %f349, %f352;
	sqrt.rn.f32 	%f354, %f353;
	add.f32 	%f2, %f347, %f354;
	ld.global.f32 	%f3, [%rd3+312];
	ld.global.f32 	%f4, [%rd3+316];
	mov.f32 	%f1482, 0f00000000;
	mov.b32 	%r418, 0;
	mov.u64 	%rd68, __cudart_i2opi_f;
	mov.f32 	%f1483, %f1482;
$L__BB4_2:
	mul.wide.u32 	%rd51, %r418, 8;
	add.s64 	%rd52, %rd3, %rd51;
	ld.global.f32 	%f7, [%rd52+56];
	cvt.rn.f32.u32 	%f355, %r418;
	mul.f32 	%f8, %f355, 0f3E490FD0;
	mul.f32 	%f356, %f8, 0f3F22F983;
	cvt.rni.s32.f32 	%r426, %f356;
	cvt.rn.f32.s32 	%f357, %r426;
	fma.rn.f32 	%f358, %f357, 0fBFC90FDA, %f8;
	fma.rn.f32 	%f359, %f357, 0fB3A22168, %f358;
	fma.rn.f32 	%f1485, %f357, 0fA7C234C5, %f359;
	abs.f32 	%f10, %f8;
	setp.ltu.f32 	%p2, %f10, 0f47CE4780;
	mov.u32 	%r422, %r426;
	mov.f32 	%f1484, %f1485;
	@%p2 bra 	$L__BB4_10;
	setp.neu.f32 	%p3, %f10, 0f7F800000;
	@%p3 bra 	$L__BB4_5;
	mov.f32 	%f362, 0f00000000;
	mul.rn.f32 	%f1484, %f8, %f362;
	mov.b32 	%r422, 0;
	bra.uni 	$L__BB4_10;
$L__BB4_5:
	mov.b32 	%r4, %f8;
	shl.b32 	%r183, %r4, 8;
	or.b32  	%r5, %r183, -2147483648;
	mov.b64 	%rd215, 0;
	mov.b32 	%r419, 0;
$L__BB4_6:
	.pragma "nounroll";
	mul.wide.u32 	%rd54, %r419, 4;
	add.s64 	%rd56, %rd68, %rd54;
	ld.global.nc.u32 	%r184, [%rd56];
	mad.wide.u32 	%rd57, %r184, %r5, %rd215;
	shr.u64 	%rd215, %rd57, 32;
	add.s64 	%rd58, %rd2, %rd54;
	st.local.u32 	[%rd58], %rd57;
	add.s32 	%r419, %r419, 1;
	setp.ne.s32 	%p4, %r419, 6;
	@%p4 bra 	$L__BB4_6;
	shr.u32 	%r185, %r4, 23;
	st.local.u32 	[%rd2+24], %rd215;
	and.b32  	%r8, %r185, 31;
	and.b32  	%r186, %r185, 224;
	add.s32 	%r187, %r186, -128;
	shr.u32 	%r188, %r187, 5;
	mul.wide.u32 	%rd59, %r188, 4;
	sub.s64 	%rd6, %rd2, %rd59;
	ld.local.u32 	%r420, [%rd6+24];
	ld.local.u32 	%r421, [%rd6+20];
	setp.eq.s32 	%p5, %r8, 0;
	@%p5 bra 	$L__BB4_9;
	shf.l.wrap.b32 	%r420, %r421, %r420, %r8;
	ld.local.u32 	%r189, [%rd6+16];
	shf.l.wrap.b32 	%r421, %r189, %r421, %r8;
$L__BB4_9:
	shr.u32 	%r190, %r420, 30;
	shf.l.wrap.b32 	%r191, %r421, %r420, 2;
	shl.b32 	%r192, %r421, 2;
	shr.u32 	%r193, %r191, 31;
	add.s32 	%r422, %r193, %r190;
	shr.s32 	%r194, %r191, 31;
	xor.b32  	%r195, %r194, %r191;
	xor.b32  	%r196, %r194, %r192;
	cvt.u64.u32 	%rd60, %r195;
	shl.b64 	%rd61, %rd60, 32;
	cvt.u64.u32 	%rd62, %r196;
	or.b64  	%rd63, %rd61, %rd62;
	cvt.rn.f64.s64 	%fd1, %rd63;
	mul.f64 	%fd2, %fd1, 0d3BF921FB54442D19;
	cvt.rn.f32.f64 	%f360, %fd2;
	neg.f32 	%f361, %f360;
	setp.lt.s32 	%p6, %r191, 0;
	selp.f32 	%f1484, %f361, %f360, %p6;
$L__BB4_10:
	setp.ltu.f32 	%p7, %f10, 0f47CE4780;
	add.s32 	%r198, %r422, 1;
	mul.rn.f32 	%f363, %f1484, %f1484;
	and.b32  	%r199, %r422, 1;
	setp.eq.b32 	%p8, %r199, 1;
	selp.f32 	%f364, %f1484, 0f3F800000, %p8;
	fma.rn.f32 	%f365, %f363, %f364, 0f00000000;
	fma.rn.f32 	%f366, %f363, 0f37CBAC00, 0fBAB607ED;
	selp.f32 	%f367, 0fB94D4153, %f366, %p8;
	selp.f32 	%f368, 0f3C0885E4, 0f3D2AAABB, %p8;
	fma.rn.f32 	%f369, %f367, %f363, %f368;
	selp.f32 	%f370, 0fBE2AAAA8, 0fBEFFFFFF, %p8;
	fma.rn.f32 	%f371, %f369, %f363, %f370;
	fma.rn.f32 	%f372, %f371, %f365, %f364;
	and.b32  	%r200, %r198, 2;
	setp.eq.s32 	%p9, %r200, 0;
	mov.f32 	%f373, 0f00000000;
	sub.f32 	%f374, %f373, %f372;
	selp.f32 	%f375, %f372, %f374, %p9;
	fma.rn.f32 	%f1483, %f7, %f375, %f1483;
	shl.b32 	%r201, %r418, 3;
	cvt.u64.u32 	%rd64, %r201;
	add.s64 	%rd65, %rd3, %rd64;
	ld.global.f32 	%f15, [%rd65+60];
	@%p7 bra 	$L__BB4_18;
	setp.neu.f32 	%p10, %f10, 0f7F800000;
	@%p10 bra 	$L__BB4_13;
	mov.f32 	%f378, 0f00000000;
	mul.rn.f32 	%f1485, %f8, %f378;
	mov.b32 	%r426, 0;
	bra.uni 	$L__BB4_18;
$L__BB4_13:
	mov.b32 	%r17, %f8;
	shl.b32 	%r203, %r17, 8;
	or.b32  	%r18, %r203, -2147483648;
	mov.b64 	%rd216, 0;
	mov.b32 	%r423, 0;
$L__BB4_14:
	.pragma "nounroll";
	mul.wide.u32 	%rd67, %r423, 4;
	add.s64 	%rd69, %rd68, %rd67;
	ld.global.nc.u32 	%r204, [%rd69];
	mad.wide.u32 	%rd70, %r204, %r18, %rd216;
	shr.u64 	%rd216, %rd70, 32;
	add.s64 	%rd71, %rd1, %rd67;
	st.local.u32 	[%rd71], %rd70;
	add.s32 	%r423, %r423, 1;
	setp.ne.s32 	%p11, %r423, 6;
	@%p11 bra 	$L__BB4_14;
	shr.u32 	%r205, %r17, 23;
	st.local.u32 	[%rd1+24], %rd216;
	and.b32  	%r21, %r205, 31;
	and.b32  	%r206, %r205, 224;
	add.s32 	%r207, %r206, -128;
	shr.u32 	%r208, %r207, 5;
	mul.wide.u32 	%rd72, %r208, 4;
	sub.s64 	%rd9, %rd1, %rd72;
	ld.local.u32 	%r424, [%rd9+24];
	ld.local.u32 	%r425, [%rd9+20];
	setp.eq.s32 	%p12, %r21, 0;
	@%p12 bra 	$L__BB4_17;
	shf.l.wrap.b32 	%r424, %r425, %r424, %r21;
	ld.local.u32 	%r209, [%rd9+16];
	shf.l.wrap.b32 	%r425, %r209, %r425, %r21;
$L__BB4_17:
	shr.u32 	%r210, %r424, 30;
	shf.l.wrap.b32 	%r211, %r425, %r424, 2;
	shl.b32 	%r212, %r425, 2;
	shr.u32 	%r213, %r211, 31;
	add.s32 	%r426, %r213, %r210;
	shr.s32 	%r214, %r211, 31;
	xor.b32  	%r215, %r214, %r211;
	xor.b32  	%r216, %r214, %r212;
	cvt.u64.u32 	%rd73, %r215;
	shl.b64 	%rd74, %rd73, 32;
	cvt.u64.u32 	%rd75, %r216;
	or.b64  	%rd76, %rd74, %rd75;
	cvt.rn.f64.s64 	%fd3, %rd76;
	mul.f64 	%fd4, %fd3, 0d3BF921FB54442D19;
	cvt.rn.f32.f64 	%f376, %fd4;
	neg.f32 	%f377, %f376;
	setp.lt.s32 	%p13, %r211, 0;
	selp.f32 	%f1485, %f377, %f376, %p13;
$L__BB4_18:
	mul.rn.f32 	%f379, %f1485, %f1485;
	and.b32  	%r218, %r426, 1;
	setp.eq.b32 	%p14, %r218, 1;
	selp.f32 	%f380, 0f3F800000, %f1485, %p14;
	fma.rn.f32 	%f381, %f379, %f380, 0f00000000;
	fma.rn.f32 	%f382, %f379, 0f37CBAC00, 0fBAB607ED;
	selp.f32 	%f383, %f382, 0fB94D4153, %p14;
	selp.f32 	%f384, 0f3D2AAABB, 0f3C0885E4, %p14;
	fma.rn.f32 	%f385, %f383, %f379, %f384;
	selp.f32 	%f386, 0fBEFFFFFF, 0fBE2AAAA8, %p14;
	fma.rn.f32 	%f387, %f385, %f379, %f386;
	fma.rn.f32 	%f388, %f387, %f381, %f380;
	and.b32  	%r219, %r426, 2;
	setp.eq.s32 	%p15, %r219, 0;
	mov.f32 	%f389, 0f00000000;
	sub.f32 	%f390, %f389, %f388;
	selp.f32 	%f391, %f388, %f390, %p15;
	fma.rn.f32 	%f1482, %f15, %f391, %f1482;
	add.s32 	%r418, %r418, 1;
	setp.ne.s32 	%p16, %r418, 32;
	@%p16 bra 	$L__BB4_2;
	mul.f32 	%f393, %f1482, %f1482;
	fma.rn.f32 	%f394, %f1483, %f1483, %f393;
	sqrt.rn.f32 	%f20, %f394;
	mov.f32 	%f1486, 0f00000000;
	mov.b32 	%r427, 0;
	mov.f32 	%f1487, %f1486;
$L__BB4_20:
	mul.wide.u32 	%rd77, %r427, 8;
	add.s64 	%rd78, %rd3, %rd77;
	ld.global.f32 	%f23, [%rd78+56];
	cvt.rn.f32.u32 	%f395, %r427;
	mul.f32 	%f24, %f395, 0f3EC90FD0;
	mul.f32 	%f396, %f24, 0f3F22F983;
	cvt.rni.s32.f32 	%r435, %f396;
	cvt.rn.f32.s32 	%f397, %r435;
	fma.rn.f32 	%f398, %f397, 0fBFC90FDA, %f24;
	fma.rn.f32 	%f399, %f397, 0fB3A22168, %f398;
	fma.rn.f32 	%f1489, %f397, 0fA7C234C5, %f399;
	abs.f32 	%f26, %f24;
	setp.ltu.f32 	%p17, %f26, 0f47CE4780;
	mov.u32 	%r431, %r435;
	mov.f32 	%f1488, %f1489;
	@%p17 bra 	$L__BB4_28;
	setp.eq.f32 	%p18, %f26, 0f7F800000;
	@%p18 bra 	$L__BB4_27;
	mov.b32 	%r33, %f24;
	shl.b32 	%r222, %r33, 8;
	or.b32  	%r34, %r222, -2147483648;
	mov.b64 	%rd217, 0;
	mov.b32 	%r428, 0;
$L__BB4_23:
	.pragma "nounroll";
	mul.wide.u32 	%rd80, %r428, 4;
	add.s64 	%rd82, %rd68, %rd80;
	ld.global.nc.u32 	%r223, [%rd82];
	mad.wide.u32 	%rd83, %r223, %r34, %rd217;
	shr.u64 	%rd217, %rd83, 32;
	add.s64 	%rd84, %rd2, %rd80;
	st.local.u32 	[%rd84], %rd83;
	add.s32 	%r428, %r428, 1;
	setp.ne.s32 	%p19, %r428, 6;
	@%p19 bra 	$L__BB4_23;
	shr.u32 	%r224, %r33, 23;
	st.local.u32 	[%rd2+24], %rd217;
	and.b32  	%r37, %r224, 31;
	and.b32  	%r225, %r224, 224;
	add.s32 	%r226, %r225, -128;
	shr.u32 	%r227, %r226, 5;
	mul.wide.u32 	%rd85, %r227, 4;
	sub.s64 	%rd12, %rd2, %rd85;
	ld.local.u32 	%r429, [%rd12+24];
	ld.local.u32 	%r430, [%rd12+20];
	setp.eq.s32 	%p20, %r37, 0;
	@%p20 bra 	$L__BB4_26;
	shf.l.wrap.b32 	%r429, %r430, %r429, %r37;
	ld.local.u32 	%r228, [%rd12+16];
	shf.l.wrap.b32 	%r430, %r228, %r430, %r37;
$L__BB4_26:
	shr.u32 	%r229, %r429, 30;
	shf.l.wrap.b32 	%r230, %r430, %r429, 2;
	shl.b32 	%r231, %r430, 2;
	shr.u32 	%r232, %r230, 31;
	add.s32 	%r431, %r232, %r229;
	shr.s32 	%r233, %r230, 31;
	xor.b32  	%r234, %r233, %r230;
	xor.b32  	%r235, %r233, %r231;
	cvt.u64.u32 	%rd86, %r234;
	shl.b64 	%rd87, %rd86, 32;
	cvt.u64.u32 	%rd88, %r235;
	or.b64  	%rd89, %rd87, %rd88;
	cvt.rn.f64.s64 	%fd5, %rd89;
	mul.f64 	%fd6, %fd5, 0d3BF921FB54442D19;
	cvt.rn.f32.f64 	%f400, %fd6;
	neg.f32 	%f401, %f400;
	setp.lt.s32 	%p21, %r230, 0;
	selp.f32 	%f1488, %f401, %f400, %p21;
	bra.uni 	$L__BB4_28;
$L__BB4_27:
	mov.f32 	%f402, 0f00000000;
	mul.rn.f32 	%f1488, %f24, %f402;
	mov.b32 	%r431, 0;
$L__BB4_28:
	setp.ltu.f32 	%p22, %f26, 0f47CE4780;
	add.s32 	%r237, %r431, 1;
	mul.rn.f32 	%f403, %f1488, %f1488;
	and.b32  	%r238, %r431, 1;
	setp.eq.b32 	%p23, %r238, 1;
	selp.f32 	%f404, %f1488, 0f3F800000, %p23;
	fma.rn.f32 	%f405, %f403, %f404, 0f00000000;
	fma.rn.f32 	%f406, %f403, 0f37CBAC00, 0fBAB607ED;
	selp.f32 	%f407, 0fB94D4153, %f406, %p23;
	selp.f32 	%f408, 0f3C0885E4, 0f3D2AAABB, %p23;
	fma.rn.f32 	%f409, %f407, %f403, %f408;
	selp.f32 	%f410, 0fBE2AAAA8, 0fBEFFFFFF, %p23;
	fma.rn.f32 	%f411, %f409, %f403, %f410;
	fma.rn.f32 	%f412, %f411, %f405, %f404;
	and.b32  	%r239, %r237, 2;
	setp.eq.s32 	%p24, %r239, 0;
	mov.f32 	%f413, 0f00000000;
	sub.f32 	%f414, %f413, %f412;
	selp.f32 	%f415, %f412, %f414, %p24;
	fma.rn.f32 	%f1487, %f23, %f415, %f1487;
	shl.b32 	%r240, %r427, 3;
	cvt.u64.u32 	%rd90, %r240;
	add.s64 	%rd91, %rd3, %rd90;
	ld.global.f32 	%f31, [%rd91+60];
	@%p22 bra 	$L__BB4_36;
	setp.eq.f32 	%p25, %f26, 0f7F800000;
	@%p25 bra 	$L__BB4_35;
	mov.b32 	%r46, %f24;
	shl.b32 	%r242, %r46, 8;
	or.b32  	%r47, %r242, -2147483648;
	mov.b64 	%rd218, 0;
	mov.b32 	%r432, 0;
$L__BB4_31:
	.pragma "nounroll";
	mul.wide.u32 	%rd93, %r432, 4;
	add.s64 	%rd95, %rd68, %rd93;
	ld.global.nc.u32 	%r243, [%rd95];
	mad.wide.u32 	%rd96, %r243, %r47, %rd218;
	shr.u64 	%rd218, %rd96, 32;
	add.s64 	%rd97, %rd1, %rd93;
	st.local.u32 	[%rd97], %rd96;
	add.s32 	%r432, %r432, 1;
	setp.ne.s32 	%p26, %r432, 6;
	@%p26 bra 	$L__BB4_31;
	shr.u32 	%r244, %r46, 23;
	st.local.u32 	[%rd1+24], %rd218;
	and.b32  	%r50, %r244, 31;
	and.b32  	%r245, %r244, 224;
	add.s32 	%r246, %r245, -128;
	shr.u32 	%r247, %r246, 5;
	mul.wide.u32 	%rd98, %r247, 4;
	sub.s64 	%rd15, %rd1, %rd98;
	ld.local.u32 	%r433, [%rd15+24];
	ld.local.u32 	%r434, [%rd15+20];
	setp.eq.s32 	%p27, %r50, 0;
	@%p27 bra 	$L__BB4_34;
	shf.l.wrap.b32 	%r433, %r434, %r433, %r50;
	ld.local.u32 	%r248, [%rd15+16];
	shf.l.wrap.b32 	%r434, %r248, %r434, %r50;
$L__BB4_34:
	shr.u32 	%r249, %r433, 30;
	shf.l.wrap.b32 	%r250, %r434, %r433, 2;
	shl.b32 	%r251, %r434, 2;
	shr.u32 	%r252, %r250, 31;
	add.s32 	%r435, %r252, %r249;
	shr.s32 	%r253, %r250, 31;
	xor.b32  	%r254, %r253, %r250;
	xor.b32  	%r255, %r253, %r251;
	cvt.u64.u32 	%rd99, %r254;
	shl.b64 	%rd100, %rd99, 32;
	cvt.u64.u32 	%rd101, %r255;
	or.b64  	%rd102, %rd100, %rd101;
	cvt.rn.f64.s64 	%fd7, %rd102;
	mul.f64 	%fd8, %fd7, 0d3BF921FB54442D19;
	cvt.rn.f32.f64 	%f416, %fd8;
	neg.f32 	%f417, %f416;
	setp.lt.s32 	%p28, %r250, 0;
	selp.f32 	%f1489, %f417, %f416, %p28;
	bra.uni 	$L__BB4_36;
$L__BB4_35:
	mov.f32 	%f418, 0f00000000;
	mul.rn.f32 	%f1489, %f24, %f418;
	mov.b32 	%r435, 0;
$L__BB4_36:
	mul.rn.f32 	%f419, %f1489, %f1489;
	and.b32  	%r257, %r435, 1;
	setp.eq.b32 	%p29, %r257, 1;
	selp.f32 	%f420, 0f3F800000, %f1489, %p29;
	fma.rn.f32 	%f421, %f419, %f420, 0f00000000;
	fma.rn.f32 	%f422, %f419, 0f37CBAC00, 0fBAB607ED;
	selp.f32 	%f423, %f422, 0fB94D4153, %p29;
	selp.f32 	%f424, 0f3D2AAABB, 0f3C0885E4, %p29;
	fma.rn.f32 	%f425, %f423, %f419, %f424;
	selp.f32 	%f426, 0fBEFFFFFF, 0fBE2AAAA8, %p29;
	fma.rn.f32 	%f427, %f425, %f419, %f426;
	fma.rn.f32 	%f428, %f427, %f421, %f420;
	and.b32  	%r258, %r435, 2;
	setp.eq.s32 	%p30, %r258, 0;
	mov.f32 	%f429, 0f00000000;
	sub.f32 	%f430, %f429, %f428;
	selp.f32 	%f431, %f428, %f430, %p30;
	fma.rn.f32 	%f1486, %f31, %f431, %f1486;
	add.s32 	%r427, %r427, 1;
	setp.ne.s32 	%p31, %r427, 32;
	@%p31 bra 	$L__BB4_20;
	mul.f32 	%f433, %f1486, %f1486;
	fma.rn.f32 	%f434, %f1487, %f1487, %f433;
	sqrt.rn.f32 	%f36, %f434;
	mov.f32 	%f1490, 0f00000000;
	mov.b32 	%r436, 0;
	mov.f32 	%f1491, %f1490;
$L__BB4_38:
	mul.wide.u32 	%rd103, %r436, 8;
	add.s64 	%rd104, %rd3, %rd103;
	ld.global.f32 	%f39, [%rd104+56];
	cvt.rn.f32.u32 	%f435, %r436;
	mul.f32 	%f40, %f435, 0f3F16CBDC;
	mul.f32 	%f436, %f40, 0f3F22F983;
	cvt.rni.s32.f32 	%r444, %f436;
	cvt.rn.f32.s32 	%f437, %r444;
	fma.rn.f32 	%f438, %f437, 0fBFC90FDA, %f40;
	fma.rn.f32 	%f439, %f437, 0fB3A22168, %f438;
	fma.rn.f32 	%f1493, %f437, 0fA7C234C5, %f439;
	abs.f32 	%f42, %f40;
	setp.ltu.f32 	%p32, %f42, 0f47CE4780;
	mov.u32 	%r440, %r444;
	mov.f32 	%f1492, %f1493;
	@%p32 bra 	$L__BB4_46;
	setp.eq.f32 	%p33, %f42, 0f7F800000;
	@%p33 bra 	$L__BB4_45;
	mov.b32 	%r62, %f40;
	shl.b32 	%r261, %r62, 8;
	or.b32  	%r63, %r261, -2147483648;
	mov.b64 	%rd219, 0;
	mov.b32 	%r437, 0;
$L__BB4_41:
	.pragma "nounroll";
	mul.wide.u32 	%rd106, %r437, 4;
	add.s64 	%rd108, %rd68, %rd106;
	ld.global.nc.u32 	%r262, [%rd108];
	mad.wide.u32 	%rd109, %r262, %r63, %rd219;
	shr.u64 	%rd219, %rd109, 32;
	add.s64 	%rd110, %rd2, %rd106;
	st.local.u32 	[%rd110], %rd109;
	add.s32 	%r437, %r437, 1;
	setp.ne.s32 	%p34, %r437, 6;
	@%p34 bra 	$L__BB4_41;
	shr.u32 	%r263, %r62, 23;
	st.local.u32 	[%rd2+24], %rd219;
	and.b32  	%r66, %r263, 31;
	and.b32  	%r264, %r263, 224;
	add.s32 	%r265, %r264, -128;
	shr.u32 	%r266, %r265, 5;
	mul.wide.u32 	%rd111, %r266, 4;
	sub.s64 	%rd18, %rd2, %rd111;
	ld.local.u32 	%r438, [%rd18+24];
	ld.local.u32 	%r439, [%rd18+20];
	setp.eq.s32 	%p35, %r66, 0;
	@%p35 bra 	$L__BB4_44;
	shf.l.wrap.b32 	%r438, %r439, %r438, %r66;
	ld.local.u32 	%r267, [%rd18+16];
	shf.l.wrap.b32 	%r439, %r267, %r439, %r66;
$L__BB4_44:
	shr.u32 	%r268, %r438, 30;
	shf.l.wrap.b32 	%r269, %r439, %r438, 2;
	shl.b32 	%r270, %r439, 2;
	shr.u32 	%r271, %r269, 31;
	add.s32 	%r440, %r271, %r268;
	shr.s32 	%r272, %r269, 31;
	xor.b32  	%r273, %r272, %r269;
	xor.b32  	%r274, %r272, %r270;
	cvt.u64.u32 	%rd112, %r273;
	shl.b64 	%rd113, %rd112, 32;
	cvt.u64.u32 	%rd114, %r274;
	or.b64  	%rd115, %rd113, %rd114;
	cvt.rn.f64.s64 	%fd9, %rd115;
	mul.f64 	%fd10, %fd9, 0d3BF921FB54442D19;
	cvt.rn.f32.f64 	%f440, %fd10;
	neg.f32 	%f441, %f440;
	setp.lt.s32 	%p36, %r269, 0;
	selp.f32 	%f1492, %f441, %f440, %p36;
	bra.uni 	$L__BB4_46;
$L__BB4_45:
	mov.f32 	%f442, 0f00000000;
	mul.rn.f32 	%f1492, %f40, %f442;
	mov.b32 	%r440, 0;
$L__BB4_46:
	setp.ltu.f32 	%p37, %f42, 0f47CE4780;
	add.s32 	%r276, %r440, 1;
	mul.rn.f32 	%f443, %f1492, %f1492;
	and.b32  	%r277, %r440, 1;
	setp.eq.b32 	%p38, %r277, 1;
	selp.f32 	%f444, %f1492, 0f3F800000, %p38;
	fma.rn.f32 	%f445, %f443, %f444, 0f00000000;
	fma.rn.f32 	%f446, %f443, 0f37CBAC00, 0fBAB607ED;
	selp.f32 	%f447, 0fB94D4153, %f446, %p38;
	selp.f32 	%f448, 0f3C0885E4, 0f3D2AAABB, %p38;
	fma.rn.f32 	%f449, %f447, %f443, %f448;
	selp.f32 	%f450, 0fBE2AAAA8, 0fBEFFFFFF, %p38;
	fma.rn.f32 	%f451, %f449, %f443, %f450;
	fma.rn.f32 	%f452, %f451, %f445, %f444;
	and.b32  	%r278, %r276, 2;
	setp.eq.s32 	%p39, %r278, 0;
	mov.f32 	%f453, 0f00000000;
	sub.f32 	%f454, %f453, %f452;
	selp.f32 	%f455, %f452, %f454, %p39;
	fma.rn.f32 	%f1491, %f39, %f455, %f1491;
	shl.b32 	%r279, %r436, 3;
	cvt.u64.u32 	%rd116, %r279;
	add.s64 	%rd117, %rd3, %rd116;
	ld.global.f32 	%f47, [%rd117+60];
	@%p37 bra 	$L__BB4_54;
	setp.eq.f32 	%p40, %f42, 0f7F800000;
	@%p40 bra 	$L__BB4_53;
	mov.b32 	%r75, %f40;
	shl.b32 	%r281, %r75, 8;
	or.b32  	%r76, %r281, -2147483648;
	mov.b64 	%rd220, 0;
	mov.b32 	%r441, 0;
$L__BB4_49:
	.pragma "nounroll";
	mul.wide.u32 	%rd119, %r441, 4;
	add.s64 	%rd121, %rd68, %rd119;
	ld.global.nc.u32 	%r282, [%rd121];
	mad.wide.u32 	%rd122, %r282, %r76, %rd220;
	shr.u64 	%rd220, %rd122, 32;
	add.s64 	%rd123, %rd1, %rd119;
	st.local.u32 	[%rd123], %rd122;
	add.s32 	%r441, %r441, 1;
	setp.ne.s32 	%p41, %r441, 6;
	@%p41 bra 	$L__BB4_49;
	shr.u32 	%r283, %r75, 23;
	st.local.u32 	[%rd1+24], %rd220;
	and.b32  	%r79, %r283, 31;
	and.b32  	%r284, %r283, 224;
	add.s32 	%r285, %r284, -128;
	shr.u32 	%r286, %r285, 5;
	mul.wide.u32 	%rd124, %r286, 4;
	sub.s64 	%rd21, %rd1, %rd124;
	ld.local.u32 	%r442, [%rd21+24];
	ld.local.u32 	%r443, [%rd21+20];
	setp.eq.s32 	%p42, %r79, 0;
	@%p42 bra 	$L__BB4_52;
	shf.l.wrap.b32 	%r442, %r443, %r442, %r79;
	ld.local.u32 	%r287, [%rd21+16];
	shf.l.wrap.b32 	%r443, %r287, %r443, %r79;
$L__BB4_52:
	shr.u32 	%r288, %r442, 30;
	shf.l.wrap.b32 	%r289, %r443, %r442, 2;
	shl.b32 	%r290, %r443, 2;
	shr.u32 	%r291, %r289, 31;
	add.s32 	%r444, %r291, %r288;
	shr.s32 	%r292, %r289, 31;
	xor.b32  	%r293, %r292, %r289;
	xor.b32  	%r294, %r292, %r290;
	cvt.u64.u32 	%rd125, %r293;
	shl.b64 	%rd126, %rd125, 32;
	cvt.u64.u32 	%rd127, %r294;
	or.b64  	%rd128, %rd126, %rd127;
	cvt.rn.f64.s64 	%fd11, %rd128;
	mul.f64 	%fd12, %fd11, 0d3BF921FB54442D19;
	cvt.rn.f32.f64 	%f456, %fd12;
	neg.f32 	%f457, %f456;
	setp.lt.s32 	%p43, %r289, 0;
	selp.f32 	%f1493, %f457, %f456, %p43;
	bra.uni 	$L__BB4_54;
$L__BB4_53:
	mov.f32 	%f458, 0f00000000;
	mul.rn.f32 	%f1493, %f40, %f458;
	mov.b32 	%r444, 0;
$L__BB4_54:
	mul.rn.f32 	%f459, %f1493, %f1493;
	and.b32  	%r296, %r444, 1;
	setp.eq.b32 	%p44, %r296, 1;
	selp.f32 	%f460, 0f3F800000, %f1493, %p44;
	fma.rn.f32 	%f461, %f459, %f460, 0f00000000;
	fma.rn.f32 	%f462, %f459, 0f37CBAC00, 0fBAB607ED;
	selp.f32 	%f463, %f462, 0fB94D4153, %p44;
	selp.f32 	%f464, 0f3D2AAABB, 0f3C0885E4, %p44;
	fma.rn.f32 	%f465, %f463, %f459, %f464;
	selp.f32 	%f466, 0fBEFFFFFF, 0fBE2AAAA8, %p44;
	fma.rn.f32 	%f467, %f465, %f459, %f466;
	fma.rn.f32 	%f468, %f467, %f461, %f460;
	and.b32  	%r297, %r444, 2;
	setp.eq.s32 	%p45, %r297, 0;
	mov.f32 	%f469, 0f00000000;
	sub.f32 	%f470, %f469, %f468;
	selp.f32 	%f471, %f468, %f470, %p45;
	fma.rn.f32 	%f1490, %f47, %f471, %f1490;
	add.s32 	%r436, %r436, 1;
	setp.ne.s32 	%p46, %r436, 32;
	@%p46 bra 	$L__BB4_38;
	mul.f32 	%f473, %f1490, %f1490;
	fma.rn.f32 	%f474, %f1491, %f1491, %f473;
	sqrt.rn.f32 	%f52, %f474;
	mov.f32 	%f1494, 0f00000000;
	mov.b32 	%r445, 0;
	mov.f32 	%f1495, %f1494;
$L__BB4_56:
	mul.wide.u32 	%rd129, %r445, 8;
	add.s64 	%rd130, %rd3, %rd129;
	ld.global.f32 	%f55, [%rd130+56];
	cvt.rn.f32.u32 	%f475, %r445;
	mul.f32 	%f56, %f475, 0f3F490FD0;
	mul.f32 	%f476, %f56, 0f3F22F983;
	cvt.rni.s32.f32 	%r453, %f476;
	cvt.rn.f32.s32 	%f477, %r453;
	fma.rn.f32 	%f478, %f477, 0fBFC90FDA, %f56;
	fma.rn.f32 	%f479, %f477, 0fB3A22168, %f478;
	fma.rn.f32 	%f1497, %f477, 0fA7C234C5, %f479;
	abs.f32 	%f58, %f56;
	setp.ltu.f32 	%p47, %f58, 0f47CE4780;
	mov.u32 	%r449, %r453;
	mov.f32 	%f1496, %f1497;
	@%p47 bra 	$L__BB4_64;
	setp.eq.f32 	%p48, %f58, 0f7F800000;
	@%p48 bra 	$L__BB4_63;
	mov.b32 	%r91, %f56;
	shl.b32 	%r300, %r91, 8;
	or.b32  	%r92, %r300, -2147483648;
	mov.b64 	%rd221, 0;
	mov.b32 	%r446, 0;
$L__BB4_59:
	.pragma "nounroll";
	mul.wide.u32 	%rd132, %r446, 4;
	add.s64 	%rd134, %rd68, %rd132;
	ld.global.nc.u32 	%r301, [%rd134];
	mad.wide.u32 	%rd135, %r301, %r92, %rd221;
	shr.u64 	%rd221, %rd135, 32;
	add.s64 	%rd136, %rd2, %rd132;
	st.local.u32 	[%rd136], %rd135;
	add.s32 	%r446, %r446, 1;
	setp.ne.s32 	%p49, %r446, 6;
	@%p49 bra 	$L__BB4_59;
	shr.u32 	%r302, %r91, 23;
	st.local.u32 	[%rd2+24], %rd221;
	and.b32  	%r95, %r302, 31;
	and.b32  	%r303, %r302, 224;
	add.s32 	%r304, %r303, -128;
	shr.u32 	%r305, %r304, 5;
	mul.wide.u32 	%rd137, %r305, 4;
	sub.s64 	%rd24, %rd2, %rd137;
	ld.local.u32 	%r447, [%rd24+24];
	ld.local.u32 	%r448, [%rd24+20];
	setp.eq.s32 	%p50, %r95, 0;
	@%p50 bra 	$L__BB4_62;
	shf.l.wrap.b32 	%r447, %r448, %r447, %r95;
	ld.local.u32 	%r306, [%rd24+16];
	shf.l.wrap.b32 	%r448, %r306, %r448, %r95;
$L__BB4_62:
	shr.u32 	%r307, %r447, 30;
	shf.l.wrap.b32 	%r308, %r448, %r447, 2;
	shl.b32 	%r309, %r448, 2;
	shr.u32 	%r310, %r308, 31;
	add.s32 	%r449, %r310, %r307;
	shr.s32 	%r311, %r308, 31;
	xor.b32  	%r312, %r311, %r308;
	xor.b32  	%r313, %r311, %r309;
	cvt.u64.u32 	%rd138, %r312;
	shl.b64 	%rd139, %rd138, 32;
	cvt.u64.u32 	%rd140, %r313;
	or.b64  	%rd141, %rd139, %rd140;
	cvt.rn.f64.s64 	%fd13, %rd141;
	mul.f64 	%fd14, %fd13, 0d3BF921FB54442D19;
	cvt.rn.f32.f64 	%f480, %fd14;
	neg.f32 	%f481, %f480;
	setp.lt.s32 	%p51, %r308, 0;
	selp.f32 	%f1496, %f481, %f480, %p51;
	bra.uni 	$L__BB4_64;
$L__BB4_63:
	mov.f32 	%f482, 0f00000000;
	mul.rn.f32 	%f1496, %f56, %f482;
	mov.b32 	%r449, 0;
$L__BB4_64:
	setp.ltu.f32 	%p52, %f58, 0f47CE4780;
	add.s32 	%r315, %r449, 1;
	mul.rn.f32 	%f483, %f1496, %f1496;
	and.b32  	%r316, %r449, 1;
	setp.eq.b32 	%p53, %r316, 1;
	selp.f32 	%f484, %f1496, 0f3F800000, %p53;
	fma.rn.f32 	%f485, %f483, %f484, 0f00000000;
	fma.rn.f32 	%f486, %f483, 0f37CBAC00, 0fBAB607ED;
	selp.f32 	%f487, 0fB94D4153, %f486, %p53;
	selp.f32 	%f488, 0f3C0885E4, 0f3D2AAABB, %p53;
	fma.rn.f32 	%f489, %f487, %f483, %f488;
	selp.f32 	%f490, 0fBE2AAAA8, 0fBEFFFFFF, %p53;
	fma.rn.f32 	%f491, %f489, %f483, %f490;
	fma.rn.f32 	%f492, %f491, %f485, %f484;
	and.b32  	%r317, %r315, 2;
	setp.eq.s32 	%p54, %r317, 0;
	mov.f32 	%f493, 0f00000000;
	sub.f32 	%f494, %f493, %f492;
	selp.f32 	%f495, %f492, %f494, %p54;
	fma.rn.f32 	%f1495, %f55, %f495, %f1495;
	shl.b32 	%r318, %r445, 3;
	cvt.u64.u32 	%rd142, %r318;
	add.s64 	%rd143, %rd3, %rd142;
	ld.global.f32 	%f63, [%rd143+60];
	@%p52 bra 	$L__BB4_72;
	setp.eq.f32 	%p55, %f58, 0f7F800000;
	@%p55 bra 	$L__BB4_71;
	mov.b32 	%r104, %f56;
	shl.b32 	%r320, %r104, 8;
	or.b32  	%r105, %r320, -2147483648;
	mov.b64 	%rd222, 0;
	mov.b32 	%r450, 0;
$L__BB4_67:
	.pragma "nounroll";
	mul.wide.u32 	%rd145, %r450, 4;
	add.s64 	%rd147, %rd68, %rd145;
	ld.global.nc.u32 	%r321, [%rd147];
	mad.wide.u32 	%rd148, %r321, %r105, %rd222;
	shr.u64 	%rd222, %rd148, 32;
	add.s64 	%rd149, %rd1, %rd145;
	st.local.u32 	[%rd149], %rd148;
	add.s32 	%r450, %r450, 1;
	setp.ne.s32 	%p56, %r450, 6;
	@%p56 bra 	$L__BB4_67;
	shr.u32 	%r322, %r104, 23;
	st.local.u32 	[%rd1+24], %rd222;
	and.b32  	%r108, %r322, 31;
	and.b32  	%r323, %r322, 224;
	add.s32 	%r324, %r323, -128;
	shr.u32 	%r325, %r324, 5;
	mul.wide.u32 	%rd150, %r325, 4;
	sub.s64 	%rd27, %rd1, %rd150;
	ld.local.u32 	%r451, [%rd27+24];
	ld.local.u32 	%r452, [%rd27+20];
	setp.eq.s32 	%p57, %r108, 0;
	@%p57 bra 	$L__BB4_70;
	shf.l.wrap.b32 	%r451, %r452, %r451, %r108;
	ld.local.u32 	%r326, [%rd27+16];
	shf.l.wrap.b32 	%r452, %r326, %r452, %r108;
$L__BB4_70:
	shr.u32 	%r327, %r451, 30;
	shf.l.wrap.b32 	%r328, %r452, %r451, 2;
	shl.b32 	%r329, %r452, 2;
	shr.u32 	%r330, %r328, 31;
	add.s32 	%r453, %r330, %r327;
	shr.s32 	%r331, %r328, 31;
	xor.b32  	%r332, %r331, %r328;
	xor.b32  	%r333, %r331, %r329;
	cvt.u64.u32 	%rd151, %r332;
	shl.b64 	%rd152, %rd151, 32;
	cvt.u64.u32 	%rd153, %r333;
	or.b64  	%rd154, %rd152, %rd153;
	cvt.rn.f64.s64 	%fd15, %rd154;
	mul.f64 	%fd16, %fd15, 0d3BF921FB54442D19;
	cvt.rn.f32.f64 	%f496, %fd16;
	neg.f32 	%f497, %f496;
	setp.lt.s32 	%p58, %r328, 0;
	selp.f32 	%f1497, %f497, %f496, %p58;
	bra.uni 	$L__BB4_72;
$L__BB4_71:
	mov.f32 	%f498, 0f00000000;
	mul.rn.f32 	%f1497, %f56, %f498;
	mov.b32 	%r453, 0;
$L__BB4_72:
	mul.rn.f32 	%f499, %f1497, %f1497;
	and.b32  	%r335, %r453, 1;
	setp.eq.b32 	%p59, %r335, 1;
	selp.f32 	%f500, 0f3F800000, %f1497, %p59;
	fma.rn.f32 	%f501, %f499, %f500, 0f00000000;
	fma.rn.f32 	%f502, %f499, 0f37CBAC00, 0fBAB607ED;
	selp.f32 	%f503, %f502, 0fB94D4153, %p59;
	selp.f32 	%f504, 0f3D2AAABB, 0f3C0885E4, %p59;
	fma.rn.f32 	%f505, %f503, %f499, %f504;
	selp.f32 	%f506, 0fBEFFFFFF, 0fBE2AAAA8, %p59;
	fma.rn.f32 	%f507, %f505, %f499, %f506;
	fma.rn.f32 	%f508, %f507, %f501, %f500;
	and.b32  	%r336, %r453, 2;
	setp.eq.s32 	%p60, %r336, 0;
	mov.f32 	%f509, 0f00000000;
	sub.f32 	%f510, %f509, %f508;
	selp.f32 	%f511, %f508, %f510, %p60;
	fma.rn.f32 	%f1494, %f63, %f511, %f1494;
	add.s32 	%r445, %r445, 1;
	setp.ne.s32 	%p61, %r445, 32;
	@%p61 bra 	$L__BB4_56;
	mul.f32 	%f513, %f1494, %f1494;
	fma.rn.f32 	%f514, %f1495, %f1495, %f513;
	sqrt.rn.f32 	%f68, %f514;
	mov.f32 	%f1498, 0f00000000;
	mov.b32 	%r454, 0;
	mov.f32 	%f1499, %f1498;
$L__BB4_74:
	mul.wide.u32 	%rd155, %r454, 8;
	add.s64 	%rd156, %rd3, %rd155;
	ld.global.f32 	%f71, [%rd156+56];
	cvt.rn.f32.u32 	%f515, %r454;
	mul.f32 	%f72, %f515, 0f3F7B53C4;
	mul.f32 	%f516, %f72, 0f3F22F983;
	cvt.rni.s32.f32 	%r462, %f516;
	cvt.rn.f32.s32 	%f517, %r462;
	fma.rn.f32 	%f518, %f517, 0fBFC90FDA, %f72;
	fma.rn.f32 	%f519, %f517, 0fB3A22168, %f518;
	fma.rn.f32 	%f1501, %f517, 0fA7C234C5, %f519;
	abs.f32 	%f74, %f72;
	setp.ltu.f32 	%p62, %f74, 0f47CE4780;
	mov.u32 	%r458, %r462;
	mov.f32 	%f1500, %f1501;
	@%p62 bra 	$L__BB4_82;
	setp.eq.f32 	%p63, %f74, 0f7F800000;
	@%p63 bra 	$L__BB4_81;
	mov.b32 	%r120, %f72;
	shl.b32 	%r339, %r120, 8;
	or.b32  	%r121, %r339, -2147483648;
	mov.b64 	%rd223, 0;
	mov.b32 	%r455, 0;
$L__BB4_77:
	.pragma "nounroll";
	mul.wide.u32 	%rd158, %r455, 4;
	add.s64 	%rd160, %rd68, %rd158;
	ld.global.nc.u32 	%r340, [%rd160];
	mad.wide.u32 	%rd161, %r340, %r121, %rd223;
	shr.u64 	%rd223, %rd161, 32;
	add.s64 	%rd162, %rd2, %rd158;
	st.local.u32 	[%rd162], %rd161;
	add.s32 	%r455, %r455, 1;
	setp.ne.s32 	%p64, %r455, 6;
	@%p64 bra 	$L__BB4_77;
	shr.u32 	%r341, %r120, 23;
	st.local.u32 	[%rd2+24], %rd223;
	and.b32  	%r124, %r341, 31;
	and.b32  	%r342, %r341, 224;
	add.s32 	%r343, %r342, -128;
	shr.u32 	%r344, %r343, 5;
	mul.wide.u32 	%rd163, %r344, 4;
	sub.s64 	%rd30, %rd2, %rd163;
	ld.local.u32 	%r456, [%rd30+24];
	ld.local.u32 	%r457, [%rd30+20];
	setp.eq.s32 	%p65, %r124, 0;
	@%p65 bra 	$L__BB4_80;
	shf.l.wrap.b32 	%r456, %r457, %r456, %r124;
	ld.local.u32 	%r345, [%rd30+16];
	shf.l.wrap.b32 	%r457, %r345, %r457, %r124;
$L__BB4_80:
	shr.u32 	%r346, %r456, 30;
	shf.l.wrap.b32 	%r347, %r457, %r456, 2;
	shl.b32 	%r348, %r457, 2;
	shr.u32 	%r349, %r347, 31;
	add.s32 	%r458, %r349, %r346;
	shr.s32 	%r350, %r347, 31;
	xor.b32  	%r351, %r350, %r347;
	xor.b32  	%r352, %r350, %r348;
	cvt.u64.u32 	%rd164, %r351;
	shl.b64 	%rd165, %rd164, 32;
	cvt.u64.u32 	%rd166, %r352;
	or.b64  	%rd167, %rd165, %rd166;
	cvt.rn.f64.s64 	%fd17, %rd167;
	mul.f64 	%fd18, %fd17, 0d3BF921FB54442D19;
	cvt.rn.f32.f64 	%f520, %fd18;
	neg.f32 	%f521, %f520;
	setp.lt.s32 	%p66, %r347, 0;
	selp.f32 	%f1500, %f521, %f520, %p66;
	bra.uni 	$L__BB4_82;
$L__BB4_81:
	mov.f32 	%f522, 0f00000000;
	mul.rn.f32 	%f1500, %f72, %f522;
	mov.b32 	%r458, 0;
$L__BB4_82:
	setp.ltu.f32 	%p67, %f74, 0f47CE4780;
	add.s32 	%r354, %r458, 1;
	mul.rn.f32 	%f523, %f1500, %f1500;
	and.b32  	%r355, %r458, 1;
	setp.eq.b32 	%p68, %r355, 1;
	selp.f32 	%f524, %f1500, 0f3F800000, %p68;
	fma.rn.f32 	%f525, %f523, %f524, 0f00000000;
	fma.rn.f32 	%f526, %f523, 0f37CBAC00, 0fBAB607ED;
	selp.f32 	%f527, 0fB94D4153, %f526, %p68;
	selp.f32 	%f528, 0f3C0885E4, 0f3D2AAABB, %p68;
	fma.rn.f32 	%f529, %f527, %f523, %f528;
	selp.f32 	%f530, 0fBE2AAAA8, 0fBEFFFFFF, %p68;
	fma.rn.f32 	%f531, %f529, %f523, %f530;
	fma.rn.f32 	%f532, %f531, %f525, %f524;
	and.b32  	%r356, %r354, 2;
	setp.eq.s32 	%p69, %r356, 0;
	mov.f32 	%f533, 0f00000000;
	sub.f32 	%f534, %f533, %f532;
	selp.f32 	%f535, %f532, %f534, %p69;
	fma.rn.f32 	%f1499, %f71, %f535, %f1499;
	shl.b32 	%r357, %r454, 3;
	cvt.u64.u32 	%rd168, %r357;
	add.s64 	%rd169, %rd3, %rd168;
	ld.global.f32 	%f79, [%rd169+60];
	@%p67 bra 	$L__BB4_90;
	setp.eq.f32 	%p70, %f74, 0f7F800000;
	@%p70 bra 	$L__BB4_89;
	mov.b32 	%r133, %f72;
	shl.b32 	%r359, %r133, 8;
	or.b32  	%r134, %r359, -2147483648;
	mov.b64 	%rd224, 0;
	mov.b32 	%r459, 0;
$L__BB4_85:
	.pragma "nounroll";
	mul.wide.u32 	%rd171, %r459, 4;
	add.s64 	%rd173, %rd68, %rd171;
	ld.global.nc.u32 	%r360, [%rd173];
	mad.wide.u32 	%rd174, %r360, %r134, %rd224;
	shr.u64 	%rd224, %rd174, 32;
	add.s64 	%rd175, %rd1, %rd171;
	st.local.u32 	[%rd175], %rd174;
	add.s32 	%r459, %r459, 1;
	setp.ne.s32 	%p71, %r459, 6;
	@%p71 bra 	$L__BB4_85;
	shr.u32 	%r361, %r133, 23;
	st.local.u32 	[%rd1+24], %rd224;
	and.b32  	%r137, %r361, 31;
	and.b32  	%r362, %r361, 224;
	add.s32 	%r363, %r362, -128;
	shr.u32 	%r364, %r363, 5;
	mul.wide.u32 	%rd176, %r364, 4;
	sub.s64 	%rd33, %rd1, %rd176;
	ld.local.u32 	%r460, [%rd33+24];
	ld.local.u32 	%r461, [%rd33+20];
	setp.eq.s32 	%p72, %r137, 0;
	@%p72 bra 	$L__BB4_88;
	shf.l.wrap.b32 	%r460, %r461, %r460, %r137;
	ld.local.u32 	%r365, [%rd33+16];
	shf.l.wrap.b32 	%r461, %r365, %r461, %r137;
$L__BB4_88:
	shr.u32 	%r366, %r460, 30;
	shf.l.wrap.b32 	%r367, %r461, %r460, 2;
	shl.b32 	%r368, %r461, 2;
	shr.u32 	%r369, %r367, 31;
	add.s32 	%r462, %r369, %r366;
	shr.s32 	%r370, %r367, 31;
	xor.b32  	%r371, %r370, %r367;
	xor.b32  	%r372, %r370, %r368;
	cvt.u64.u32 	%rd177, %r371;
	shl.b64 	%rd178, %rd177, 32;
	cvt.u64.u32 	%rd179, %r372;
	or.b64  	%rd180, %rd178, %rd179;
	cvt.rn.f64.s64 	%fd19, %rd180;
	mul.f64 	%fd20, %fd19, 0d3BF921FB54442D19;
	cvt.rn.f32.f64 	%f536, %fd20;
	neg.f32 	%f537, %f536;
	setp.lt.s32 	%p73, %r367, 0;
	selp.f32 	%f1501, %f537, %f536, %p73;
	bra.uni 	$L__BB4_90;
$L__BB4_89:
	mov.f32 	%f538, 0f00000000;
	mul.rn.f32 	%f1501, %f72, %f538;
	mov.b32 	%r462, 0;
$L__BB4_90:
	mul.rn.f32 	%f539, %f1501, %f1501;
	and.b32  	%r374, %r462, 1;
	setp.eq.b32 	%p74, %r374, 1;
	selp.f32 	%f540, 0f3F800000, %f1501, %p74;
	fma.rn.f32 	%f541, %f539, %f540, 0f00000000;
	fma.rn.f32 	%f542, %f539, 0f37CBAC00, 0fBAB607ED;
	selp.f32 	%f543, %f542, 0fB94D4153, %p74;
	selp.f32 	%f544, 0f3D2AAABB, 0f3C0885E4, %p74;
	fma.rn.f32 	%f545, %f543, %f539, %f544;
	selp.f32 	%f546, 0fBEFFFFFF, 0fBE2AAAA8, %p74;
	fma.rn.f32 	%f547, %f545, %f539, %f546;
	fma.rn.f32 	%f548, %f547, %f541, %f540;
	and.b32  	%r375, %r462, 2;
	setp.eq.s32 	%p75, %r375, 0;
	mov.f32 	%f549, 0f00000000;
	sub.f32 	%f550, %f549, %f548;
	selp.f32 	%f551, %f548, %f550, %p75;
	fma.rn.f32 	%f1498, %f79, %f551, %f1498;
	add.s32 	%r454, %r454, 1;
	setp.ne.s32 	%p76, %r454, 32;
	@%p76 bra 	$L__BB4_74;
	mul.f32 	%f553, %f1498, %f1498;
	fma.rn.f32 	%f554, %f1499, %f1499, %f553;
	sqrt.rn.f32 	%f84, %f554;
	mov.f32 	%f1502, 0f00000000;
	mov.b32 	%r463, 0;
	mov.f32 	%f1503, %f1502;
$L__BB4_92:
	mul.wide.u32 	%rd181, %r463, 8;
	add.s64 	%rd182, %rd3, %rd181;
	ld.global.f32 	%f87, [%rd182+56];
	cvt.rn.f32.u32 	%f555, %r463;
	mul.f32 	%f88, %f555, 0f3F96CBDC;
	mul.f32 	%f556, %f88, 0f3F22F983;
	cvt.rni.s32.f32 	%r471, %f556;
	cvt.rn.f32.s32 	%f557, %r471;
	fma.rn.f32 	%f558, %f557, 0fBFC90FDA, %f88;
	fma.rn.f32 	%f559, %f557, 0fB3A22168, %f558;
	fma.rn.f32 	%f1505, %f557, 0fA7C234C5, %f559;
	abs.f32 	%f90, %f88;
	setp.ltu.f32 	%p77, %f90, 0f47CE4780;
	mov.u32 	%r467, %r471;
	mov.f32 	%f1504, %f1505;
	@%p77 bra 	$L__BB4_100;
	setp.eq.f32 	%p78, %f90, 0f7F800000;
	@%p78 bra 	$L__BB4_99;
	mov.b32 	%r149, %f88;
	shl.b32 	%r378, %r149, 8;
	or.b32  	%r150, %r378, -2147483648;
	mov.b64 	%rd227, 0;
	mov.b32 	%r464, 0;
	mov.u64 	%rd225, %rd68;
	mov.u64 	%rd226, %rd2;
$L__BB4_95:
	.pragma "nounroll";
	ld.global.nc.u32 	%r379, [%rd225];
	mad.wide.u32 	%rd185, %r379, %r150, %rd227;
	shr.u64 	%rd227, %rd185, 32;
	st.local.u32 	[%rd226], %rd185;
	add.s32 	%r464, %r464, 1;
	add.s64 	%rd226, %rd226, 4;
	add.s64 	%rd225, %rd225, 4;
	setp.ne.s32 	%p79, %r464, 6;
	@%p79 bra 	$L__BB4_95;
	shr.u32 	%r380, %r149, 23;
	st.local.u32 	[%rd2+24], %rd227;
	and.b32  	%r153, %r380, 31;
	and.b32  	%r381, %r380, 224;
	add.s32 	%r382, %r381, -128;
	shr.u32 	%r383, %r382, 5;
	mul.wide.u32 	%rd186, %r383, 4;
	sub.s64 	%rd40, %rd2, %rd186;
	ld.local.u32 	%r465, [%rd40+24];
	ld.local.u32 	%r466, [%rd40+20];
	setp.eq.s32 	%p80, %r153, 0;
	@%p80 bra 	$L__BB4_98;
	shf.l.wrap.b32 	%r465, %r466, %r465, %r153;
	ld.local.u32 	%r384, [%rd40+16];
	shf.l.wrap.b32 	%r466, %r384, %r466, %r153;
$L__BB4_98:
	shr.u32 	%r385, %r465, 30;
	shf.l.wrap.b32 	%r386, %r466, %r465, 2;
	shl.b32 	%r387, %r466, 2;
	shr.u32 	%r388, %r386, 31;
	add.s32 	%r467, %r388, %r385;
	shr.s32 	%r389, %r386, 31;
	xor.b32  	%r390, %r389, %r386;
	xor.b32  	%r391, %r389, %r387;
	cvt.u64.u32 	%rd187, %r390;
	shl.b64 	%rd188, %rd187, 32;
	cvt.u64.u32 	%rd189, %r391;
	or.b64  	%rd190, %rd188, %rd189;
	cvt.rn.f64.s64 	%fd21, %rd190;
	mul.f64 	%fd22, %fd21, 0d3BF921FB54442D19;
	cvt.rn.f32.f64 	%f560, %fd22;
	neg.f32 	%f561, %f560;
	setp.lt.s32 	%p81, %r386, 0;
	selp.f32 	%f1504, %f561, %f560, %p81;
	bra.uni 	$L__BB4_100;
$L__BB4_99:
	mov.f32 	%f562, 0f00000000;
	mul.rn.f32 	%f1504, %f88, %f562;
	mov.b32 	%r467, 0;
$L__BB4_100:
	setp.ltu.f32 	%p82, %f90, 0f47CE4780;
	add.s32 	%r393, %r467, 1;
	mul.rn.f32 	%f563, %f1504, %f1504;
	and.b32  	%r394, %r467, 1;
	setp.eq.b32 	%p83, %r394, 1;
	selp.f32 	%f564, %f1504, 0f3F800000, %p83;
	fma.rn.f32 	%f565, %f563, %f564, 0f00000000;
	fma.rn.f32 	%f566, %f563, 0f37CBAC00, 0fBAB607ED;
	selp.f32 	%f567, 0fB94D4153, %f566, %p83;
	selp.f32 	%f568, 0f3C0885E4, 0f3D2AAABB, %p83;
	fma.rn.f32 	%f569, %f567, %f563, %f568;
	selp.f32 	%f570, 0fBE2AAAA8, 0fBEFFFFFF, %p83;
	fma.rn.f32 	%f571, %f569, %f563, %f570;
	fma.rn.f32 	%f572, %f571, %f565, %f564;
	and.b32  	%r395, %r393, 2;
	setp.eq.s32 	%p84, %r395, 0;
	mov.f32 	%f573, 0f00000000;
	sub.f32 	%f574, %f573, %f572;
	selp.f32 	%f575, %f572, %f574, %p84;
	fma.rn.f32 	%f1503, %f87, %f575, %f1503;
	shl.b32 	%r396, %r463, 3;
	cvt.u64.u32 	%rd191, %r396;
	add.s64 	%rd192, %rd3, %rd191;
	ld.global.f32 	%f95, [%rd192+60];
	@%p82 bra 	$L__BB4_108;
	setp.eq.f32 	%p85, %f90, 0f7F800000;
	@%p85 bra 	$L__BB4_107;
	mov.b32 	%r162, %f88;
	shl.b32 	%r398, %r162, 8;
	or.b32  	%r163, %r398, -2147483648;
	mov.b64 	%rd228, 0;
	mov.b32 	%r468, 0;
$L__BB4_103:
	.pragma "nounroll";
	mul.wide.u32 	%rd194, %r468, 4;
	add.s64 	%rd196, %rd68, %rd194;
	ld.global.nc.u32 	%r399, [%rd196];
	mad.wide.u32 	%rd197, %r399, %r163, %rd228;
	shr.u64 	%rd228, %rd197, 32;
	add.s64 	%rd198, %rd1, %rd194;
	st.local.u32 	[%rd198], %rd197;
	add.s32 	%r468, %r468, 1;
	setp.ne.s32 	%p86, %r468, 6;
	@%p86 bra 	$L__BB4_103;
	shr.u32 	%r400, %r162, 23;
	st.local.u32 	[%rd1+24], %rd228;
	and.b32  	%r166, %r400, 31;
	and.b32  	%r401, %r400, 224;
	add.s32 	%r402, %r401, -128;
	shr.u32 	%r403, %r402, 5;
	mul.wide.u32 	%rd199, %r403, 4;
	sub.s64 	%rd43, %rd1, %rd199;
	ld.local.u32 	%r469, [%rd43+24];
	ld.local.u32 	%r470, [%rd43+20];
	setp.eq.s32 	%p87, %r166, 0;
	@%p87 bra 	$L__BB4_106;
	shf.l.wrap.b32 	%r469, %r470, %r469, %r166;
	ld.local.u32 	%r404, [%rd43+16];
	shf.l.wrap.b32 	%r470, %r404, %r470, %r166;
$L__BB4_106:
	shr.u32 	%r405, %r469, 30;
	shf.l.wrap.b32 	%r406, %r470, %r469, 2;
	shl.b32 	%r407, %r470, 2;
	shr.u32 	%r408, %r406, 31;
	add.s32 	%r471, %r408, %r405;
	shr.s32 	%r409, %r406, 31;
	xor.b32  	%r410, %r409, %r406;
	xor.b32  	%r411, %r409, %r407;
	cvt.u64.u32 	%rd200, %r410;
	shl.b64 	%rd201, %rd200, 32;
	cvt.u64.u32 	%rd202, %r411;
	or.b64  	%rd203, %rd201, %rd202;
	cvt.rn.f64.s64 	%fd23, %rd203;
	mul.f64 	%fd24, %fd23, 0d3BF921FB54442D19;
	cvt.rn.f32.f64 	%f576, %fd24;
	neg.f32 	%f577, %f576;
	setp.lt.s32 	%p88, %r406, 0;
	selp.f32 	%f1505, %f577, %f576, %p88;
	bra.uni 	$L__BB4_108;
$L__BB4_107:
	mov.f32 	%f578, 0f00000000;
	mul.rn.f32 	%f1505, %f88, %f578;
	mov.b32 	%r471, 0;
$L__BB4_108:
	mul.rn.f32 	%f579, %f1505, %f1505;
	and.b32  	%r413, %r471, 1;
	setp.eq.b32 	%p89, %r413, 1;
	selp.f32 	%f580, 0f3F800000, %f1505, %p89;
	fma.rn.f32 	%f581, %f579, %f580, 0f00000000;
	fma.rn.f32 	%f582, %f579, 0f37CBAC00, 0fBAB607ED;
	selp.f32 	%f583, %f582, 0fB94D4153, %p89;
	selp.f32 	%f584, 0f3D2AAABB, 0f3C0885E4, %p89;
	fma.rn.f32 	%f585, %f583, %f579, %f584;
	selp.f32 	%f586, 0fBEFFFFFF, 0fBE2AAAA8, %p89;
	fma.rn.f32 	%f587, %f585, %f579, %f586;
	fma.rn.f32 	%f588, %f587, %f581, %f580;
	and.b32  	%r414, %r471, 2;
	setp.eq.s32 	%p90, %r414, 0;
	mov.f32 	%f589, 0f00000000;
	sub.f32 	%f590, %f589, %f588;
	selp.f32 	%f591, %f588, %f590, %p90;
	fma.rn.f32 	%f1502, %f95, %f591, %f1502;
	add.s32 	%r463, %r463, 1;
	setp.ne.s32 	%p91, %r463, 32;
	@%p91 bra 	$L__BB4_92;
	ld.param.f32 	%f1481, [_Z34update_behavioral_embedding_kernelP15BehavioralStatePfS1_if_param_4];
	ld.param.u64 	%rd213, [_Z34update_behavioral_embedding_kernelP15BehavioralStatePfS1_if_param_1];
	ld.param.u64 	%rd212, [_Z34update_behavioral_embedding_kernelP15BehavioralStatePfS1_if_param_0];
	mul.f32 	%f592, %f84, 0f3D000000;
	mul.f32 	%f593, %f68, 0f3D000000;
	mul.f32 	%f594, %f52, 0f3D000000;
	mul.f32 	%f595, %f36, 0f3D000000;
	mul.f32 	%f596, %f20, 0f3D000000;
	sqrt.rn.f32 	%f597, %f1;
	mul.f32 	%f598, %f2, 0f3D000000;
	cvta.to.global.u64 	%rd204, %rd213;
	mul.f32 	%f599, %f1502, %f1502;
	fma.rn.f32 	%f600, %f1503, %f1503, %f599;
	sqrt.rn.f32 	%f601, %f600;
	mul.f32 	%f602, %f601, 0f3D000000;
	cvta.to.global.u64 	%rd205, %rd212;
	mov.u32 	%r415, %ctaid.x;
	mov.u32 	%r416, %ntid.x;
	mov.u32 	%r417, %tid.x;
	mad.lo.s32 	%r176, %r415, %r416, %r417;
	mul.wide.s32 	%rd206, %r176, 324;
	add.s64 	%rd207, %rd205, %rd206;
	ld.global.f32 	%f603, [%rd204];
	fma.rn.f32 	%f604, %f597, %f603, 0f00000000;
	ld.global.f32 	%f605, [%rd204+40];
	fma.rn.f32 	%f606, %f598, %f605, %f604;
	ld.global.f32 	%f607, [%rd204+80];
	fma.rn.f32 	%f608, %f3, %f607, %f606;
	ld.global.f32 	%f609, [%rd204+120];
	fma.rn.f32 	%f610, %f4, %f609, %f608;
	ld.global.f32 	%f611, [%rd204+160];
	fma.rn.f32 	%f612, %f596, %f611, %f610;
	ld.global.f32 	%f613, [%rd204+200];
	fma.rn.f32 	%f614, %f595, %f613, %f612;
	ld.global.f32 	%f615, [%rd204+240];
	fma.rn.f32 	%f616, %f594, %f615, %f614;
	ld.global.f32 	%f617, [%rd204+280];
	fma.rn.f32 	%f618, %f593, %f617, %f616;
	ld.global.f32 	%f619, [%rd204+320];
	fma.rn.f32 	%f620, %f592, %f619, %f618;
	ld.global.f32 	%f621, [%rd204+360];
	fma.rn.f32 	%f622, %f602, %f621, %f620;
	abs.f32 	%f623, %f622;
	mul.f32 	%f624, %f623, 0f4038AA3B;
	ex2.approx.ftz.f32 	%f625, %f624;
	add.f32 	%f626, %f625, 0f3F800000;
	rcp.approx.ftz.f32 	%f627, %f626;
	fma.rn.f32 	%f628, %f627, 0fC0000000, 0f3F800000;
	setp.ge.f32 	%p92, %f623, 0f41102CB4;
	selp.f32 	%f629, 0f3F800000, %f628, %p92;
	copysign.f32 	%f630, %f622, %f629;
	mul.f32 	%f631, %f622, %f622;
	fma.rn.f32 	%f632, %f631, 0f3C80F082, 0fBD563CAE;
	fma.rn.f32 	%f633, %f632, %f631, 0f3E085941;
	fma.rn.f32 	%f634, %f633, %f631, 0fBEAAA9ED;
	fma.rn.f32 	%f635, %f634, %f631, 0f00000000;
	fma.rn.f32 	%f636, %f635, %f622, %f622;
	setp.ge.f32 	%p93, %f623, 0f3F19999A;
	selp.f32 	%f637, %f630, %f636, %p93;
	st.global.f32 	[%rd207+16], %f637;
	ld.global.f32 	%f638, [%rd204+4];
	fma.rn.f32 	%f639, %f597, %f638, 0f00000000;
	ld.global.f32 	%f640, [%rd204+44];
	fma.rn.f32 	%f641, %f598, %f640, %f639;
	ld.global.f32 	%f642, [%rd204+84];
	fma.rn.f32 	%f643, %f3, %f642, %f641;
	ld.global.f32 	%f644, [%rd204+124];
	fma.rn.f32 	%f645, %f4, %f644, %f643;
	ld.global.f32 	%f646, [%rd204+164];
	fma.rn.f32 	%f647, %f596, %f646, %f645;
	ld.global.f32 	%f648, [%rd204+204];
	fma.rn.f32 	%f649, %f595, %f648, %f647;
	ld.global.f32 	%f650, [%rd204+244];
	fma.rn.f32 	%f651, %f594, %f650, %f649;
	ld.global.f32 	%f652, [%rd204+284];
	fma.rn.f32 	%f653, %f593, %f652, %f651;
	ld.global.f32 	%f654, [%rd204+324];
	fma.rn.f32 	%f655, %f592, %f654, %f653;
	ld.global.f32 	%f656, [%rd204+364];
	fma.rn.f32 	%f657, %f602, %f656, %f655;
	abs.f32 	%f658, %f657;
	mul.f32 	%f659, %f658, 0f4038AA3B;
	ex2.approx.ftz.f32 	%f660, %f659;
	add.f32 	%f661, %f660, 0f3F800000;
	rcp.approx.ftz.f32 	%f662, %f661;
	fma.rn.f32 	%f663, %f662, 0fC0000000, 0f3F800000;
	setp.ge.f32 	%p94, %f658, 0f41102CB4;
	selp.f32 	%f664, 0f3F800000, %f663, %p94;
	copysign.f32 	%f665, %f657, %f664;
	mul.f32 	%f666, %f657, %f657;
	fma.rn.f32 	%f667, %f666, 0f3C80F082, 0fBD563CAE;
	fma.rn.f32 	%f668, %f667, %f666, 0f3E085941;
	fma.rn.f32 	%f669, %f668, %f666, 0fBEAAA9ED;
	fma.rn.f32 	%f670, %f669, %f666, 0f00000000;
	fma.rn.f32 	%f671, %f670, %f657, %f657;
	setp.ge.f32 	%p95, %f658, 0f3F19999A;
	selp.f32 	%f672, %f665, %f671, %p95;
	st.global.f32 	[%rd207+20], %f672;
	ld.global.f32 	%f673, [%rd204+8];
	fma.rn.f32 	%f674, %f597, %f673, 0f00000000;
	ld.global.f32 	%f675, [%rd204+48];
	fma.rn.f32 	%f676, %f598, %f675, %f674;
	ld.global.f32 	%f677, [%rd204+88];
	fma.rn.f32 	%f678, %f3, %f677, %f676;
	ld.global.f32 	%f679, [%rd204+128];
	fma.rn.f32 	%f680, %f4, %f679, %f678;
	ld.global.f32 	%f681, [%rd204+168];
	fma.rn.f32 	%f682, %f596, %f681, %f680;
	ld.global.f32 	%f683, [%rd204+208];
	fma.rn.f32 	%f684, %f595, %f683, %f682;
	ld.global.f32 	%f685, [%rd204+248];
	fma.rn.f32 	%f686, %f594, %f685, %f684;
	ld.global.f32 	%f687, [%rd204+288];
	fma.rn.f32 	%f688, %f593, %f687, %f686;
	ld.global.f32 	%f689, [%rd204+328];
	fma.rn.f32 	%f690, %f592, %f689, %f688;
	ld.global.f32 	%f691, [%rd204+368];
	fma.rn.f32 	%f692, %f602, %f691, %f690;
	abs.f32 	%f693, %f692;
	mul.f32 	%f694, %f693, 0f4038AA3B;
	ex2.approx.ftz.f32 	%f695, %f694;
	add.f32 	%f696, %f695, 0f3F800000;
	rcp.approx.ftz.f32 	%f697, %f696;
	fma.rn.f32 	%f698, %f697, 0fC0000000, 0f3F800000;
	setp.ge.f32 	%p96, %f693, 0f41102CB4;
	selp.f32 	%f699, 0f3F800000, %f698, %p96;
	copysign.f32 	%f700, %f692, %f699;
	mul.f32 	%f701, %f692, %f692;
	fma.rn.f32 	%f702, %f701, 0f3C80F082, 0fBD563CAE;
	fma.rn.f32 	%f703, %f702, %f701, 0f3E085941;
	fma.rn.f32 	%f704, %f703, %f701, 0fBEAAA9ED;
	fma.rn.f32 	%f705, %f704, %f701, 0f00000000;
	fma.rn.f32 	%f706, %f705, %f692, %f692;
	setp.ge.f32 	%p97, %f693, 0f3F19999A;
	selp.f32 	%f707, %f700, %f706, %p97;
	st.global.f32 	[%rd207+24], %f707;
	ld.global.f32 	%f708, [%rd204+12];
	fma.rn.f32 	%f709, %f597, %f708, 0f00000000;
	ld.global.f32 	%f710, [%rd204+52];
	fma.rn.f32 	%f711, %f598, %f710, %f709;
	ld.global.f32 	%f712, [%rd204+92];
	fma.rn.f32 	%f713, %f3, %f712, %f711;
	ld.global.f32 	%f714, [%rd204+132];
	fma.rn.f32 	%f715, %f4, %f714, %f713;
	ld.global.f32 	%f716, [%rd204+172];
	fma.rn.f32 	%f717, %f596, %f716, %f715;
	ld.global.f32 	%f718, [%rd204+212];
	fma.rn.f32 	%f719, %f595, %f718, %f717;
	ld.global.f32 	%f720, [%rd204+252];
	fma.rn.f32 	%f721, %f594, %f720, %f719;
	ld.global.f32 	%f722, [%rd204+292];
	fma.rn.f32 	%f723, %f593, %f722, %f721;
	ld.global.f32 	%f724, [%rd204+332];
	fma.rn.f32 	%f725, %f592, %f724, %f723;
	ld.global.f32 	%f726, [%rd204+372];
	fma.rn.f32 	%f727, %f602, %f726, %f725;
	abs.f32 	%f728, %f727;
	mul.f32 	%f729, %f728, 0f4038AA3B;
	ex2.approx.ftz.f32 	%f730, %f729;
	add.f32 	%f731, %f730, 0f3F800000;
	rcp.approx.ftz.f32 	%f732, %f731;
	fma.rn.f32 	%f733, %f732, 0fC0000000, 0f3F800000;
	setp.ge.f32 	%p98, %f728, 0f41102CB4;
	selp.f32 	%f734, 0f3F800000, %f733, %p98;
	copysign.f32 	%f735, %f727, %f734;
	mul.f32 	%f736, %f727, %f727;
	fma.rn.f32 	%f737, %f736, 0f3C80F082, 0fBD563CAE;
	fma.rn.f32 	%f738, %f737, %f736, 0f3E085941;
	fma.rn.f32 	%f739, %f738, %f736, 0fBEAAA9ED;
	fma.rn.f32 	%f740, %f739, %f736, 0f00000000;
	fma.rn.f32 	%f741, %f740, %f727, %f727;
	setp.ge.f32 	%p99, %f728, 0f3F19999A;
	selp.f32 	%f742, %f735, %f741, %p99;
	st.global.f32 	[%rd207+28], %f742;
	ld.global.f32 	%f743, [%rd204+16];
	fma.rn.f32 	%f744, %f597, %f743, 0f00000000;
	ld.global.f32 	%f745, [%rd204+56];
	fma.rn.f32 	%f746, %f598, %f745, %f744;
	ld.global.f32 	%f747, [%rd204+96];
	fma.rn.f32 	%f748, %f3, %f747, %f746;
	ld.global.f32 	%f749, [%rd204+136];
	fma.rn.f32 	%f750, %f4, %f749, %f748;
	ld.global.f32 	%f751, [%rd204+176];
	fma.rn.f32 	%f752, %f596, %f751, %f750;
	ld.global.f32 	%f753, [%rd204+216];
	fma.rn.f32 	%f754, %f595, %f753, %f752;
	ld.global.f32 	%f755, [%rd204+256];
	fma.rn.f32 	%f756, %f594, %f755, %f754;
	ld.global.f32 	%f757, [%rd204+296];
	fma.rn.f32 	%f758, %f593, %f757, %f756;
	ld.global.f32 	%f759, [%rd204+336];
	fma.rn.f32 	%f760, %f592, %f759, %f758;
	ld.global.f32 	%f761, [%rd204+376];
	fma.rn.f32 	%f762, %f602, %f761, %f760;
	abs.f32 	%f763, %f762;
	mul.f32 	%f764, %f763, 0f4038AA3B;
	ex2.approx.ftz.f32 	%f765, %f764;
	add.f32 	%f766, %f765, 0f3F800000;
	rcp.approx.ftz.f32 	%f767, %f766;
	fma.rn.f32 	%f768, %f767, 0fC0000000, 0f3F800000;
	setp.ge.f32 	%p100, %f763, 0f41102CB4;
	selp.f32 	%f769, 0f3F800000, %f768, %p100;
	copysign.f32 	%f770, %f762, %f769;
	mul.f32 	%f771, %f762, %f762;
	fma.rn.f32 	%f772, %f771, 0f3C80F082, 0fBD563CAE;
	fma.rn.f32 	%f773, %f772, %f771, 0f3E085941;
	fma.rn.f32 	%f774, %f773, %f771, 0fBEAAA9ED;
	fma.rn.f32 	%f775, %f774, %f771, 0f00000000;
	fma.rn.f32 	%f776, %f775, %f762, %f762;
	setp.ge.f32 	%p101, %f763, 0f3F19999A;
	selp.f32 	%f777, %f770, %f776, %p101;
	st.global.f32 	[%rd207+32], %f777;
	ld.global.f32 	%f778, [%rd204+20];
	fma.rn.f32 	%f779, %f597, %f778, 0f00000000;
	ld.global.f32 	%f780, [%rd204+60];
	fma.rn.f32 	%f781, %f598, %f780, %f779;
	ld.global.f32 	%f782, [%rd204+100];
	fma.rn.f32 	%f783, %f3, %f782, %f781;
	ld.global.f32 	%f784, [%rd204+140];
	fma.rn.f32 	%f785, %f4, %f784, %f783;
	ld.global.f32 	%f786, [%rd204+180];
	fma.rn.f32 	%f787, %f596, %f786, %f785;
	ld.global.f32 	%f788, [%rd204+220];
	fma.rn.f32 	%f789, %f595, %f788, %f787;
	ld.global.f32 	%f790, [%rd204+260];
	fma.rn.f32 	%f791, %f594, %f790, %f789;
	ld.global.f32 	%f792, [%rd204+300];
	fma.rn.f32 	%f793, %f593, %f792, %f791;
	ld.global.f32 	%f794, [%rd204+340];
	fma.rn.f32 	%f795, %f592, %f794, %f793;
	ld.global.f32 	%f796, [%rd204+380];
	fma.rn.f32 	%f797, %f602, %f796, %f795;
	abs.f32 	%f798, %f797;
	mul.f32 	%f799, %f798, 0f4038AA3B;
	ex2.approx.ftz.f32 	%f800, %f799;
	add.f32 	%f801, %f800, 0f3F800000;
	rcp.approx.ftz.f32 	%f802, %f801;
	fma.rn.f32 	%f803, %f802, 0fC0000000, 0f3F800000;
	setp.ge.f32 	%p102, %f798, 0f41102CB4;
	selp.f32 	%f804, 0f3F800000, %f803, %p102;
	copysign.f32 	%f805, %f797, %f804;
	mul.f32 	%f806, %f797, %f797;
	fma.rn.f32 	%f807, %f806, 0f3C80F082, 0fBD563CAE;
	fma.rn.f32 	%f808, %f807, %f806, 0f3E085941;
	fma.rn.f32 	%f809, %f808, %f806, 0fBEAAA9ED;
	fma.rn.f32 	%f810, %f809, %f806, 0f00000000;
	fma.rn.f32 	%f811, %f810, %f797, %f797;
	setp.ge.f32 	%p103, %f798, 0f3F19999A;
	selp.f32 	%f812, %f805, %f811, %p103;
	st.global.f32 	[%rd207+36], %f812;
	ld.global.f32 	%f813, [%rd204+24];
	fma.rn.f32 	%f814, %f597, %f813, 0f00000000;
	ld.global.f32 	%f815, [%rd204+64];
	fma.rn.f32 	%f816, %f598, %f815, %f814;
	ld.global.f32 	%f817, [%rd204+104];
	fma.rn.f32 	%f818, %f3, %f817, %f816;
	ld.global.f32 	%f819, [%rd204+144];
	fma.rn.f32 	%f820, %f4, %f819, %f818;
	ld.global.f32 	%f821, [%rd204+184];
	fma.rn.f32 	%f822, %f596, %f821, %f820;
	ld.global.f32 	%f823, [%rd204+224];
	fma.rn.f32 	%f824, %f595, %f823, %f822;
	ld.global.f32 	%f825, [%rd204+264];
	fma.rn.f32 	%f826, %f594, %f825, %f824;
	ld.global.f32 	%f827, [%rd204+304];
	fma.rn.f32 	%f828, %f593, %f827, %f826;
	ld.global.f32 	%f829, [%rd204+344];
	fma.rn.f32 	%f830, %f592, %f829, %f828;
	ld.global.f32 	%f831, [%rd204+384];
	fma.rn.f32 	%f832, %f602, %f831, %f830;
	abs.f32 	%f833, %f832;
	mul.f32 	%f834, %f833, 0f4038AA3B;
	ex2.approx.ftz.f32 	%f835, %f834;
	add.f32 	%f836, %f835, 0f3F800000;
	rcp.approx.ftz.f32 	%f837, %f836;
	fma.rn.f32 	%f838, %f837, 0fC0000000, 0f3F800000;
	setp.ge.f32 	%p104, %f833, 0f41102CB4;
	selp.f32 	%f839, 0f3F800000, %f838, %p104;
	copysign.f32 	%f840, %f832, %f839;
	mul.f32 	%f841, %f832, %f832;
	fma.rn.f32 	%f842, %f841, 0f3C80F082, 0fBD563CAE;
	fma.rn.f32 	%f843, %f842, %f841, 0f3E085941;
	fma.rn.f32 	%f844, %f843, %f841, 0fBEAAA9ED;
	fma.rn.f32 	%f845, %f844, %f841, 0f00000000;
	fma.rn.f32 	%f846, %f845, %f832, %f832;
	setp.ge.f32 	%p105, %f833, 0f3F19999A;
	selp.f32 	%f847, %f840, %f846, %p105;
	st.global.f32 	[%rd207+40], %f847;
	ld.global.f32 	%f848, [%rd204+28];
	fma.rn.f32 	%f849, %f597, %f848, 0f00000000;
	ld.global.f32 	%f850, [%rd204+68];
	fma.rn.f32 	%f851, %f598, %f850, %f849;
	ld.global.f32 	%f852, [%rd204+108];
	fma.rn.f32 	%f853, %f3, %f852, %f851;
	ld.global.f32 	%f854, [%rd204+148];
	fma.rn.f32 	%f855, %f4, %f854, %f853;
	ld.global.f32 	%f856, [%rd204+188];
	fma.rn.f32 	%f857, %f596, %f856, %f855;
	ld.global.f32 	%f858, [%rd204+228];
	fma.rn.f32 	%f859, %f595, %f858, %f857;
	ld.global.f32 	%f860, [%rd204+268];
	fma.rn.f32 	%f861, %f594, %f860, %f859;
	ld.global.f32 	%f862, [%rd204+308];
	fma.rn.f32 	%f863, %f593, %f862, %f861;
	ld.global.f32 	%f864, [%rd204+348];
	fma.rn.f32 	%f865, %f592, %f864, %f863;
	ld.global.f32 	%f866, [%rd204+388];
	fma.rn.f32 	%f867, %f602, %f866, %f865;
	abs.f32 	%f868, %f867;
	mul.f32 	%f869, %f868, 0f4038AA3B;
	ex2.approx.ftz.f32 	%f870, %f869;
	add.f32 	%f871, %f870, 0f3F800000;
	rcp.approx.ftz.f32 	%f872, %f871;
	fma.rn.f32 	%f873, %f872, 0fC0000000, 0f3F800000;
	setp.ge.f32 	%p106, %f868, 0f41102CB4;
	selp.f32 	%f874, 0f3F800000, %f873, %p106;
	copysign.f32 	%f875, %f867, %f874;
	mul.f32 	%f876, %f867, %f867;
	fma.rn.f32 	%f877, %f876, 0f3C80F082, 0fBD563CAE;
	fma.rn.f32 	%f878, %f877, %f876, 0f3E085941;
	fma.rn.f32 	%f879, %f878, %f876, 0fBEAAA9ED;
	fma.rn.f32 	%f880, %f879, %f876, 0f00000000;
	fma.rn.f32 	%f881, %f880, %f867, %f867;
	setp.ge.f32 	%p107, %f868, 0f3F19999A;
	selp.f32 	%f882, %f875, %f881, %p107;
	st.global.f32 	[%rd207+44], %f882;
	ld.global.f32 	%f883, [%rd204+32];
	fma.rn.f32 	%f884, %f597, %f883, 0f00000000;
	ld.global.f32 	%f885, [%rd204+72];
	fma.rn.f32 	%f886, %f598, %f885, %f884;
	ld.global.f32 	%f887, [%rd204+112];
	fma.rn.f32 	%f888, %f3, %f887, %f886;
	ld.global.f32 	%f889, [%rd204+152];
	fma.rn.f32 	%f890, %f4, %f889, %f888;
	ld.global.f32 	%f891, [%rd204+192];
	fma.rn.f32 	%f892, %f596, %f891, %f890;
	ld.global.f32 	%f893, [%rd204+232];
	fma.rn.f32 	%f894, %f595, %f893, %f892;
	ld.global.f32 	%f895, [%rd204+272];
	fma.rn.f32 	%f896, %f594, %f895, %f894;
	ld.global.f32 	%f897, [%rd204+312];
	fma.rn.f32 	%f898, %f593, %f897, %f896;
	ld.global.f32 	%f899, [%rd204+352];
	fma.rn.f32 	%f900, %f592, %f899, %f898;
	ld.global.f32 	%f901, [%rd204+392];
	fma.rn.f32 	%f902, %f602, %f901, %f900;
	abs.f32 	%f903, %f902;
	mul.f32 	%f904, %f903, 0f4038AA3B;
	ex2.approx.ftz.f32 	%f905, %f904;
	add.f32 	%f906, %f905, 0f3F800000;
	rcp.approx.ftz.f32 	%f907, %f906;
	fma.rn.f32 	%f908, %f907, 0fC0000000, 0f3F800000;
	setp.ge.f32 	%p108, %f903, 0f41102CB4;
	selp.f32 	%f909, 0f3F800000, %f908, %p108;
	copysign.f32 	%f910, %f902, %f909;
	mul.f32 	%f911, %f902, %f902;
	fma.rn.f32 	%f912, %f911, 0f3C80F082, 0fBD563CAE;
	fma.rn.f32 	%f913, %f912, %f911, 0f3E085941;
	fma.rn.f32 	%f914, %f913, %f911, 0fBEAAA9ED;
	fma.rn.f32 	%f915, %f914, %f911, 0f00000000;
	fma.rn.f32 	%f916, %f915, %f902, %f902;
	setp.ge.f32 	%p109, %f903, 0f3F19999A;
	selp.f32 	%f917, %f910, %f916, %p109;
	st.global.f32 	[%rd207+48], %f917;
	ld.global.f32 	%f918, [%rd204+36];
	fma.rn.f32 	%f919, %f597, %f918, 0f00000000;
	ld.global.f32 	%f920, [%rd204+76];
	fma.rn.f32 	%f921, %f598, %f920, %f919;
	ld.global.f32 	%f922, [%rd204+116];
	fma.rn.f32 	%f923, %f3, %f922, %f921;
	ld.global.f32 	%f924, [%rd204+156];
	fma.rn.f32 	%f925, %f4, %f924, %f923;
	ld.global.f32 	%f926, [%rd204+196];
	fma.rn.f32 	%f927, %f596, %f926, %f925;
	ld.global.f32 	%f928, [%rd204+236];
	fma.rn.f32 	%f929, %f595, %f928, %f927;
	ld.global.f32 	%f930, [%rd204+276];
	fma.rn.f32 	%f931, %f594, %f930, %f929;
	ld.global.f32 	%f932, [%rd204+316];
	fma.rn.f32 	%f933, %f593, %f932, %f931;
	ld.global.f32 	%f934, [%rd204+356];
	fma.rn.f32 	%f935, %f592, %f934, %f933;
	ld.global.f32 	%f936, [%rd204+396];
	fma.rn.f32 	%f937, %f602, %f936, %f935;
	abs.f32 	%f938, %f937;
	mul.f32 	%f939, %f938, 0f4038AA3B;
	ex2.approx.ftz.f32 	%f940, %f939;
	add.f32 	%f941, %f940, 0f3F800000;
	rcp.approx.ftz.f32 	%f942, %f941;
	fma.rn.f32 	%f943, %f942, 0fC0000000, 0f3F800000;
	setp.ge.f32 	%p110, %f938, 0f41102CB4;
	selp.f32 	%f944, 0f3F800000, %f943, %p110;
	copysign.f32 	%f945, %f937, %f944;
	mul.f32 	%f946, %f937, %f937;
	fma.rn.f32 	%f947, %f946, 0f3C80F082, 0fBD563CAE;
	fma.rn.f32 	%f948, %f947, %f946, 0f3E085941;
	fma.rn.f32 	%f949, %f948, %f946, 0fBEAAA9ED;
	fma.rn.f32 	%f950, %f949, %f946, 0f00000000;
	fma.rn.f32 	%f951, %f950, %f937, %f937;
	setp.ge.f32 	%p111, %f938, 0f3F19999A;
	selp.f32 	%f952, %f945, %f951, %p111;
	st.global.f32 	[%rd207+52], %f952;
	fma.rn.f32 	%f953, %f637, %f603, 0f00000000;
	fma.rn.f32 	%f954, %f672, %f638, %f953;
	fma.rn.f32 	%f955, %f707, %f673, %f954;
	fma.rn.f32 	%f956, %f742, %f708, %f955;
	fma.rn.f32 	%f957, %f777, %f743, %f956;
	fma.rn.f32 	%f958, %f812, %f778, %f957;
	fma.rn.f32 	%f959, %f847, %f813, %f958;
	fma.rn.f32 	%f960, %f882, %f848, %f959;
	fma.rn.f32 	%f961, %f917, %f883, %f960;
	fma.rn.f32 	%f962, %f952, %f918, %f961;
	sub.f32 	%f963, %f597, %f962;
	fma.rn.f32 	%f964, %f963, %f963, 0f00000000;
	fma.rn.f32 	%f965, %f637, %f605, 0f00000000;
	fma.rn.f32 	%f966, %f672, %f640, %f965;
	fma.rn.f32 	%f967, %f707, %f675, %f966;
	fma.rn.f32 	%f968, %f742, %f710, %f967;
	fma.rn.f32 	%f969, %f777, %f745, %f968;
	fma.rn.f32 	%f970, %f812, %f780, %f969;
	fma.rn.f32 	%f971, %f847, %f815, %f970;
	fma.rn.f32 	%f972, %f882, %f850, %f971;
	fma.rn.f32 	%f973, %f917, %f885, %f972;
	fma.rn.f32 	%f974, %f952, %f920, %f973;
	sub.f32 	%f975, %f598, %f974;
	fma.rn.f32 	%f976, %f975, %f975, %f964;
	fma.rn.f32 	%f977, %f637, %f607, 0f00000000;
	fma.rn.f32 	%f978, %f672, %f642, %f977;
	fma.rn.f32 	%f979, %f707, %f677, %f978;
	fma.rn.f32 	%f980, %f742, %f712, %f979;
	fma.rn.f32 	%f981, %f777, %f747, %f980;
	fma.rn.f32 	%f982, %f812, %f782, %f981;
	fma.rn.f32 	%f983, %f847, %f817, %f982;
	fma.rn.f32 	%f984, %f882, %f852, %f983;
	fma.rn.f32 	%f985, %f917, %f887, %f984;
	fma.rn.f32 	%f986, %f952, %f922, %f985;
	sub.f32 	%f987, %f3, %f986;
	fma.rn.f32 	%f988, %f987, %f987, %f976;
	fma.rn.f32 	%f989, %f637, %f609, 0f00000000;
	fma.rn.f32 	%f990, %f672, %f644, %f989;
	fma.rn.f32 	%f991, %f707, %f679, %f990;
	fma.rn.f32 	%f992, %f742, %f714, %f991;
	fma.rn.f32 	%f993, %f777, %f749, %f992;
	fma.rn.f32 	%f994, %f812, %f784, %f993;
	fma.rn.f32 	%f995, %f847, %f819, %f994;
	fma.rn.f32 	%f996, %f882, %f854, %f995;
	fma.rn.f32 	%f997, %f917, %f889, %f996;
	fma.rn.f32 	%f998, %f952, %f924, %f997;
	sub.f32 	%f999, %f4, %f998;
	fma.rn.f32 	%f1000, %f999, %f999, %f988;
	fma.rn.f32 	%f1001, %f637, %f611, 0f00000000;
	fma.rn.f32 	%f1002, %f672, %f646, %f1001;
	fma.rn.f32 	%f1003, %f707, %f681, %f1002;
	fma.rn.f32 	%f1004, %f742, %f716, %f1003;
	fma.rn.f32 	%f1005, %f777, %f751, %f1004;
	fma.rn.f32 	%f1006, %f812, %f786, %f1005;
	fma.rn.f32 	%f1007, %f847, %f821, %f1006;
	fma.rn.f32 	%f1008, %f882, %f856, %f1007;
	fma.rn.f32 	%f1009, %f917, %f891, %f1008;
	fma.rn.f32 	%f1010, %f952, %f926, %f1009;
	sub.f32 	%f1011, %f596, %f1010;
	fma.rn.f32 	%f1012, %f1011, %f1011, %f1000;
	fma.rn.f32 	%f1013, %f637, %f613, 0f00000000;
	fma.rn.f32 	%f1014, %f672, %f648, %f1013;
	fma.rn.f32 	%f1015, %f707, %f683, %f1014;
	fma.rn.f32 	%f1016, %f742, %f718, %f1015;
	fma.rn.f32 	%f1017, %f777, %f753, %f1016;
	fma.rn.f32 	%f1018, %f812, %f788, %f1017;
	fma.rn.f32 	%f1019, %f847, %f823, %f1018;
	fma.rn.f32 	%f1020, %f882, %f858, %f1019;
	fma.rn.f32 	%f1021, %f917, %f893, %f1020;
	fma.rn.f32 	%f1022, %f952, %f928, %f1021;
	sub.f32 	%f1023, %f595, %f1022;
	fma.rn.f32 	%f1024, %f1023, %f1023, %f1012;
	fma.rn.f32 	%f1025, %f637, %f615, 0f00000000;
	fma.rn.f32 	%f1026, %f672, %f650, %f1025;
	fma.rn.f32 	%f1027, %f707, %f685, %f1026;
	fma.rn.f32 	%f1028, %f742, %f720, %f1027;
	fma.rn.f32 	%f1029, %f777, %f755, %f1028;
	fma.rn.f32 	%f1030, %f812, %f790, %f1029;
	fma.rn.f32 	%f1031, %f847, %f825, %f1030;
	fma.rn.f32 	%f1032, %f882, %f860, %f1031;
	fma.rn.f32 	%f1033, %f917, %f895, %f1032;
	fma.rn.f32 	%f1034, %f952, %f930, %f1033;
	sub.f32 	%f1035, %f594, %f1034;
	fma.rn.f32 	%f1036, %f1035, %f1035, %f1024;
	fma.rn.f32 	%f1037, %f637, %f617, 0f00000000;
	fma.rn.f32 	%f1038, %f672, %f652, %f1037;
	fma.rn.f32 	%f1039, %f707, %f687, %f1038;
	fma.rn.f32 	%f1040, %f742, %f722, %f1039;
	fma.rn.f32 	%f1041, %f777, %f757, %f1040;
	fma.rn.f32 	%f1042, %f812, %f792, %f1041;
	fma.rn.f32 	%f1043, %f847, %f827, %f1042;
	fma.rn.f32 	%f1044, %f882, %f862, %f1043;
	fma.rn.f32 	%f1045, %f917, %f897, %f1044;
	fma.rn.f32 	%f1046, %f952, %f932, %f1045;
	sub.f32 	%f1047, %f593, %f1046;
	fma.rn.f32 	%f1048, %f1047, %f1047, %f1036;
	fma.rn.f32 	%f1049, %f637, %f619, 0f00000000;
	fma.rn.f32 	%f1050, %f672, %f654, %f1049;
	fma.rn.f32 	%f1051, %f707, %f689, %f1050;
	fma.rn.f32 	%f1052, %f742, %f724, %f1051;
	fma.rn.f32 	%f1053, %f777, %f759, %f1052;
	fma.rn.f32 	%f1054, %f812, %f794, %f1053;
	fma.rn.f32 	%f1055, %f847, %f829, %f1054;
	fma.rn.f32 	%f1056, %f882, %f864, %f1055;
	fma.rn.f32 	%f1057, %f917, %f899, %f1056;
	fma.rn.f32 	%f1058, %f952, %f934, %f1057;
	sub.f32 	%f1059, %f592, %f1058;
	fma.rn.f32 	%f1060, %f1059, %f1059, %f1048;
	fma.rn.f32 	%f1061, %f637, %f621, 0f00000000;
	fma.rn.f32 	%f1062, %f672, %f656, %f1061;
	fma.rn.f32 	%f1063, %f707, %f691, %f1062;
	fma.rn.f32 	%f1064, %f742, %f726, %f1063;
	fma.rn.f32 	%f1065, %f777, %f761, %f1064;
	fma.rn.f32 	%f1066, %f812, %f796, %f1065;
	fma.rn.f32 	%f1067, %f847, %f831, %f1066;
	fma.rn.f32 	%f1068, %f882, %f866, %f1067;
	fma.rn.f32 	%f1069, %f917, %f901, %f1068;
	fma.rn.f32 	%f1070, %f952, %f936, %f1069;
	sub.f32 	%f1071, %f602, %f1070;
	fma.rn.f32 	%f100, %f1071, %f1071, %f1060;
	add.f32 	%f1072, %f963, %f963;
	mul.f32 	%f1073, %f637, %f1072;
	mul.f32 	%f1074, %f1481, %f1073;
	atom.global.add.f32 	%f1075, [%rd204], %f1074;
	ld.global.f32 	%f1076, [%rd207+20];
	mul.f32 	%f1077, %f1076, %f1072;
	mul.f32 	%f1078, %f1481, %f1077;
	atom.global.add.f32 	%f1079, [%rd204+4], %f1078;
	ld.global.f32 	%f1080, [%rd207+24];
	mul.f32 	%f1081, %f1080, %f1072;
	mul.f32 	%f1082, %f1481, %f1081;
	atom.global.add.f32 	%f1083, [%rd204+8], %f1082;
	ld.global.f32 	%f1084, [%rd207+28];
	mul.f32 	%f1085, %f1084, %f1072;
	mul.f32 	%f1086, %f1481, %f1085;
	atom.global.add.f32 	%f1087, [%rd204+12], %f1086;
	ld.global.f32 	%f1088, [%rd207+32];
	mul.f32 	%f1089, %f1088, %f1072;
	mul.f32 	%f1090, %f1481, %f1089;
	atom.global.add.f32 	%f1091, [%rd204+16], %f1090;
	ld.global.f32 	%f1092, [%rd207+36];
	mul.f32 	%f1093, %f1092, %f1072;
	mul.f32 	%f1094, %f1481, %f1093;
	atom.global.add.f32 	%f1095, [%rd204+20], %f1094;
	ld.global.f32 	%f1096, [%rd207+40];
	mul.f32 	%f1097, %f1096, %f1072;
	mul.f32 	%f1098, %f1481, %f1097;
	atom.global.add.f32 	%f1099, [%rd204+24], %f1098;
	ld.global.f32 	%f1100, [%rd207+44];
	mul.f32 	%f1101, %f1100, %f1072;
	mul.f32 	%f1102, %f1481, %f1101;
	atom.global.add.f32 	%f1103, [%rd204+28], %f1102;
	ld.global.f32 	%f1104, [%rd207+48];
	mul.f32 	%f1105, %f1104, %f1072;
	mul.f32 	%f1106, %f1481, %f1105;
	atom.global.add.f32 	%f1107, [%rd204+32], %f1106;
	ld.global.f32 	%f1108, [%rd207+52];
	mul.f32 	%f1109, %f1108, %f1072;
	mul.f32 	%f1110, %f1481, %f1109;
	atom.global.add.f32 	%f1111, [%rd204+36], %f1110;
	add.f32 	%f1112, %f975, %f975;
	ld.global.f32 	%f1113, [%rd207+16];
	mul.f32 	%f1114, %f1113, %f1112;
	mul.f32 	%f1115, %f1481, %f1114;
	atom.global.add.f32 	%f1116, [%rd204+40], %f1115;
	ld.global.f32 	%f1117, [%rd207+20];
	mul.f32 	%f1118, %f1117, %f1112;
	mul.f32 	%f1119, %f1481, %f1118;
	atom.global.add.f32 	%f1120, [%rd204+44], %f1119;
	ld.global.f32 	%f1121, [%rd207+24];
	mul.f32 	%f1122, %f1121, %f1112;
	mul.f32 	%f1123, %f1481, %f1122;
	atom.global.add.f32 	%f1124, [%rd204+48], %f1123;
	ld.global.f32 	%f1125, [%rd207+28];
	mul.f32 	%f1126, %f1125, %f1112;
	mul.f32 	%f1127, %f1481, %f1126;
	atom.global.add.f32 	%f1128, [%rd204+52], %f1127;
	ld.global.f32 	%f1129, [%rd207+32];
	mul.f32 	%f1130, %f1129, %f1112;
	mul.f32 	%f1131, %f1481, %f1130;
	atom.global.add.f32 	%f1132, [%rd204+56], %f1131;
	ld.global.f32 	%f1133, [%rd207+36];
	mul.f32 	%f1134, %f1133, %f1112;
	mul.f32 	%f1135, %f1481, %f1134;
	atom.global.add.f32 	%f1136, [%rd204+60], %f1135;
	ld.global.f32 	%f1137, [%rd207+40];
	mul.f32 	%f1138, %f1137, %f1112;
	mul.f32 	%f1139, %f1481, %f1138;
	atom.global.add.f32 	%f1140, [%rd204+64], %f1139;
	ld.global.f32 	%f1141, [%rd207+44];
	mul.f32 	%f1142, %f1141, %f1112;
	mul.f32 	%f1143, %f1481, %f1142;
	atom.global.add.f32 	%f1144, [%rd204+68], %f1143;
	ld.global.f32 	%f1145, [%rd207+48];
	mul.f32 	%f1146, %f1145, %f1112;
	mul.f32 	%f1147, %f1481, %f1146;
	atom.global.add.f32 	%f1148, [%rd204+72], %f1147;
	ld.global.f32 	%f1149, [%rd207+52];
	mul.f32 	%f1150, %f1149, %f1112;
	mul.f32 	%f1151, %f1481, %f1150;
	atom.global.add.f32 	%f1152, [%rd204+76], %f1151;
	add.f32 	%f1153, %f987, %f987;
	ld.global.f32 	%f1154, [%rd207+16];
	mul.f32 	%f1155, %f1154, %f1153;
	mul.f32 	%f1156, %f1481, %f1155;
	atom.global.add.f32 	%f1157, [%rd204+80], %f1156;
	ld.global.f32 	%f1158, [%rd207+20];
	mul.f32 	%f1159, %f1158, %f1153;
	mul.f32 	%f1160, %f1481, %f1159;
	atom.global.add.f32 	%f1161, [%rd204+84], %f1160;
	ld.global.f32 	%f1162, [%rd207+24];
	mul.f32 	%f1163, %f1162, %f1153;
	mul.f32 	%f1164, %f1481, %f1163;
	atom.global.add.f32 	%f1165, [%rd204+88], %f1164;
	ld.global.f32 	%f1166, [%rd207+28];
	mul.f32 	%f1167, %f1166, %f1153;
	mul.f32 	%f1168, %f1481, %f1167;
	atom.global.add.f32 	%f1169, [%rd204+92], %f1168;
	ld.global.f32 	%f1170, [%rd207+32];
	mul.f32 	%f1171, %f1170, %f1153;
	mul.f32 	%f1172, %f1481, %f1171;
	atom.global.add.f32 	%f1173, [%rd204+96], %f1172;
	ld.global.f32 	%f1174, [%rd207+36];
	mul.f32 	%f1175, %f1174, %f1153;
	mul.f32 	%f1176, %f1481, %f1175;
	atom.global.add.f32 	%f1177, [%rd204+100], %f1176;
	ld.global.f32 	%f1178, [%rd207+40];
	mul.f32 	%f1179, %f1178, %f1153;
	mul.f32 	%f1180, %f1481, %f1179;
	atom.global.add.f32 	%f1181, [%rd204+104], %f1180;
	ld.global.f32 	%f1182, [%rd207+44];
	mul.f32 	%f1183, %f1182, %f1153;
	mul.f32 	%f1184, %f1481, %f1183;
	atom.global.add.f32 	%f1185, [%rd204+108], %f1184;
	ld.global.f32 	%f1186, [%rd207+48];
	mul.f32 	%f1187, %f1186, %f1153;
	mul.f32 	%f1188, %f1481, %f1187;
	atom.global.add.f32 	%f1189, [%rd204+112], %f1188;
	ld.global.f32 	%f1190, [%rd207+52];
	mul.f32 	%f1191, %f1190, %f1153;
	mul.f32 	%f1192, %f1481, %f1191;
	atom.global.add.f32 	%f1193, [%rd204+116], %f1192;
	add.f32 	%f1194, %f999, %f999;
	ld.global.f32 	%f1195, [%rd207+16];
	mul.f32 	%f1196, %f1195, %f1194;
	mul.f32 	%f1197, %f1481, %f1196;
	atom.global.add.f32 	%f1198, [%rd204+120], %f1197;
	ld.global.f32 	%f1199, [%rd207+20];
	mul.f32 	%f1200, %f1199, %f1194;
	mul.f32 	%f1201, %f1481, %f1200;
	atom.global.add.f32 	%f1202, [%rd204+124], %f1201;
	ld.global.f32 	%f1203, [%rd207+24];
	mul.f32 	%f1204, %f1203, %f1194;
	mul.f32 	%f1205, %f1481, %f1204;
	atom.global.add.f32 	%f1206, [%rd204+128], %f1205;
	ld.global.f32 	%f1207, [%rd207+28];
	mul.f32 	%f1208, %f1207, %f1194;
	mul.f32 	%f1209, %f1481, %f1208;
	atom.global.add.f32 	%f1210, [%rd204+132], %f1209;
	ld.global.f32 	%f1211, [%rd207+32];
	mul.f32 	%f1212, %f1211, %f1194;
	mul.f32 	%f1213, %f1481, %f1212;
	atom.global.add.f32 	%f1214, [%rd204+136], %f1213;
	ld.global.f32 	%f1215, [%rd207+36];
	mul.f32 	%f1216, %f1215, %f1194;
	mul.f32 	%f1217, %f1481, %f1216;
	atom.global.add.f32 	%f1218, [%rd204+140], %f1217;
	ld.global.f32 	%f1219, [%rd207+40];
	mul.f32 	%f1220, %f1219, %f1194;
	mul.f32 	%f1221, %f1481, %f1220;
	atom.global.add.f32 	%f1222, [%rd204+144], %f1221;
	ld.global.f32 	%f1223, [%rd207+44];
	mul.f32 	%f1224, %f1223, %f1194;
	mul.f32 	%f1225, %f1481, %f1224;
	atom.global.add.f32 	%f1226, [%rd204+148], %f1225;
	ld.global.f32 	%f1227, [%rd207+48];
	mul.f32 	%f1228, %f1227, %f1194;
	mul.f32 	%f1229, %f1481, %f1228;
	atom.global.add.f32 	%f1230, [%rd204+152], %f1229;
	ld.global.f32 	%f1231, [%rd207+52];
	mul.f32 	%f1232, %f1231, %f1194;
	mul.f32 	%f1233, %f1481, %f1232;
	atom.global.add.f32 	%f1234, [%rd204+156], %f1233;
	add.f32 	%f1235, %f1011, %f1011;
	ld.global.f32 	%f1236, [%rd207+16];
	mul.f32 	%f1237, %f1236, %f1235;
	mul.f32 	%f1238, %f1481, %f1237;
	atom.global.add.f32 	%f1239, [%rd204+160], %f1238;
	ld.global.f32 	%f1240, [%rd207+20];
	mul.f32 	%f1241, %f1240, %f1235;
	mul.f32 	%f1242, %f1481, %f1241;
	atom.global.add.f32 	%f1243, [%rd204+164], %f1242;
	ld.global.f32 	%f1244, [%rd207+24];
	mul.f32 	%f1245, %f1244, %f1235;
	mul.f32 	%f1246, %f1481, %f1245;
	atom.global.add.f32 	%f1247, [%rd204+168], %f1246;
	ld.global.f32 	%f1248, [%rd207+28];
	mul.f32 	%f1249, %f1248, %f1235;
	mul.f32 	%f1250, %f1481, %f1249;
	atom.global.add.f32 	%f1251, [%rd204+172], %f1250;
	ld.global.f32 	%f1252, [%rd207+32];
	mul.f32 	%f1253, %f1252, %f1235;
	mul.f32 	%f1254, %f1481, %f1253;
	atom.global.add.f32 	%f1255, [%rd204+176], %f1254;
	ld.global.f32 	%f1256, [%rd207+36];
	mul.f32 	%f1257, %f1256, %f1235;
	mul.f32 	%f1258, %f1481, %f1257;
	atom.global.add.f32 	%f1259, [%rd204+180], %f1258;
	ld.global.f32 	%f1260, [%rd207+40];
	mul.f32 	%f1261, %f1260, %f1235;
	mul.f32 	%f1262, %f1481, %f1261;
	atom.global.add.f32 	%f1263, [%rd204+184], %f1262;
	ld.global.f32 	%f1264, [%rd207+44];
	mul.f32 	%f1265, %f1264, %f1235;
	mul.f32 	%f1266, %f1481, %f1265;
	atom.global.add.f32 	%f1267, [%rd204+188], %f1266;
	ld.global.f32 	%f1268, [%rd207+48];
	mul.f32 	%f1269, %f1268, %f1235;
	mul.f32 	%f1270, %f1481, %f1269;
	atom.global.add.f32 	%f1271, [%rd204+192], %f1270;
	ld.global.f32 	%f1272, [%rd207+52];
	mul.f32 	%f1273, %f1272, %f1235;
	mul.f32 	%f1274, %f1481, %f1273;
	atom.global.add.f32 	%f1275, [%rd204+196], %f1274;
	add.f32 	%f1276, %f1023, %f1023;
	ld.global.f32 	%f1277, [%rd207+16];
	mul.f32 	%f1278, %f1277, %f1276;
	mul.f32 	%f1279, %f1481, %f1278;
	atom.global.add.f32 	%f1280, [%rd204+200], %f1279;
	ld.global.f32 	%f1281, [%rd207+20];
	mul.f32 	%f1282, %f1281, %f1276;
	mul.f32 	%f1283, %f1481, %f1282;
	atom.global.add.f32 	%f1284, [%rd204+204], %f1283;
	ld.global.f32 	%f1285, [%rd207+24];
	mul.f32 	%f1286, %f1285, %f1276;
	mul.f32 	%f1287, %f1481, %f1286;
	atom.global.add.f32 	%f1288, [%rd204+208], %f1287;
	ld.global.f32 	%f1289, [%rd207+28];
	mul.f32 	%f1290, %f1289, %f1276;
	mul.f32 	%f1291, %f1481, %f1290;
	atom.global.add.f32 	%f1292, [%rd204+212], %f1291;
	ld.global.f32 	%f1293, [%rd207+32];
	mul.f32 	%f1294, %f1293, %f1276;
	mul.f32 	%f1295, %f1481, %f1294;
	atom.global.add.f32 	%f1296, [%rd204+216], %f1295;
	ld.global.f32 	%f1297, [%rd207+36];
	mul.f32 	%f1298, %f1297, %f1276;
	mul.f32 	%f1299, %f1481, %f1298;
	atom.global.add.f32 	%f1300, [%rd204+220], %f1299;
	ld.global.f32 	%f1301, [%rd207+40];
	mul.f32 	%f1302, %f1301, %f1276;
	mul.f32 	%f1303, %f1481, %f1302;
	atom.global.add.f32 	%f1304, [%rd204+224], %f1303;
	ld.global.f32 	%f1305, [%rd207+44];
	mul.f32 	%f1306, %f1305, %f1276;
	mul.f32 	%f1307, %f1481, %f1306;
	atom.global.add.f32 	%f1308, [%rd204+228], %f1307;
	ld.global.f32 	%f1309, [%rd207+48];
	mul.f32 	%f1310, %f1309, %f1276;
	mul.f32 	%f1311, %f1481, %f1310;
	atom.global.add.f32 	%f1312, [%rd204+232], %f1311;
	ld.global.f32 	%f1313, [%rd207+52];
	mul.f32 	%f1314, %f1313, %f1276;
	mul.f32 	%f1315, %f1481, %f1314;
	atom.global.add.f32 	%f1316, [%rd204+236], %f1315;
	add.f32 	%f1317, %f1035, %f1035;
	ld.global.f32 	%f1318, [%rd207+16];
	mul.f32 	%f1319, %f1318, %f1317;
	mul.f32 	%f1320, %f1481, %f1319;
	atom.global.add.f32 	%f1321, [%rd204+240], %f1320;
	ld.global.f32 	%f1322, [%rd207+20];
	mul.f32 	%f1323, %f1322, %f1317;
	mul.f32 	%f1324, %f1481, %f1323;
	atom.global.add.f32 	%f1325, [%rd204+244], %f1324;
	ld.global.f32 	%f1326, [%rd207+24];
	mul.f32 	%f1327, %f1326, %f1317;
	mul.f32 	%f1328, %f1481, %f1327;
	atom.global.add.f32 	%f1329, [%rd204+248], %f1328;
	ld.global.f32 	%f1330, [%rd207+28];
	mul.f32 	%f1331, %f1330, %f1317;
	mul.f32 	%f1332, %f1481, %f1331;
	atom.global.add.f32 	%f1333, [%rd204+252], %f1332;
	ld.global.f32 	%f1334, [%rd207+32];
	mul.f32 	%f1335, %f1334, %f1317;
	mul.f32 	%f1336, %f1481, %f1335;
	atom.global.add.f32 	%f1337, [%rd204+256], %f1336;
	ld.global.f32 	%f1338, [%rd207+36];
	mul.f32 	%f1339, %f1338, %f1317;
	mul.f32 	%f1340, %f1481, %f1339;
	atom.global.add.f32 	%f1341, [%rd204+260], %f1340;
	ld.global.f32 	%f1342, [%rd207+40];
	mul.f32 	%f1343, %f1342, %f1317;
	mul.f32 	%f1344, %f1481, %f1343;
	atom.global.add.f32 	%f1345, [%rd204+264], %f1344;
	ld.global.f32 	%f1346, [%rd207+44];
	mul.f32 	%f1347, %f1346, %f1317;
	mul.f32 	%f1348, %f1481, %f1347;
	atom.global.add.f32 	%f1349, [%rd204+268], %f1348;
	ld.global.f32 	%f1350, [%rd207+48];
	mul.f32 	%f1351, %f1350, %f1317;
	mul.f32 	%f1352, %f1481, %f1351;
	atom.global.add.f32 	%f1353, [%rd204+272], %f1352;
	ld.global.f32 	%f1354, [%rd207+52];
	mul.f32 	%f1355, %f1354, %f1317;
	mul.f32 	%f1356, %f1481, %f1355;
	atom.global.add.f32 	%f1357, [%rd204+276], %f1356;
	add.f32 	%f1358, %f1047, %f1047;
	ld.global.f32 	%f1359, [%rd207+16];
	mul.f32 	%f1360, %f1359, %f1358;
	mul.f32 	%f1361, %f1481, %f1360;
	atom.global.add.f32 	%f1362, [%rd204+280], %f1361;
	ld.global.f32 	%f1363, [%rd207+20];
	mul.f32 	%f1364, %f1363, %f1358;
	mul.f32 	%f1365, %f1481, %f1364;
	atom.global.add.f32 	%f1366, [%rd204+284], %f1365;
	ld.global.f32 	%f1367, [%rd207+24];
	mul.f32 	%f1368, %f1367, %f1358;
	mul.f32 	%f1369, %f1481, %f1368;
	atom.global.add.f32 	%f1370, [%rd204+288], %f1369;
	ld.global.f32 	%f1371, [%rd207+28];
	mul.f32 	%f1372, %f1371, %f1358;
	mul.f32 	%f1373, %f1481, %f1372;
	atom.global.add.f32 	%f1374, [%rd204+292], %f1373;
	ld.global.f32 	%f1375, [%rd207+32];
	mul.f32 	%f1376, %f1375, %f1358;
	mul.f32 	%f1377, %f1481, %f1376;
	atom.global.add.f32 	%f1378, [%rd204+296], %f1377;
	ld.global.f32 	%f1379, [%rd207+36];
	mul.f32 	%f1380, %f1379, %f1358;
	mul.f32 	%f1381, %f1481, %f1380;
	atom.global.add.f32 	%f1382, [%rd204+300], %f1381;
	ld.global.f32 	%f1383, [%rd207+40];
	mul.f32 	%f1384, %f1383, %f1358;
	mul.f32 	%f1385, %f1481, %f1384;
	atom.global.add.f32 	%f1386, [%rd204+304], %f1385;
	ld.global.f32 	%f1387, [%rd207+44];
	mul.f32 	%f1388, %f1387, %f1358;
	mul.f32 	%f1389, %f1481, %f1388;
	atom.global.add.f32 	%f1390, [%rd204+308], %f1389;
	ld.global.f32 	%f1391, [%rd207+48];
	mul.f32 	%f1392, %f1391, %f1358;
	mul.f32 	%f1393, %f1481, %f1392;
	atom.global.add.f32 	%f1394, [%rd204+312], %f1393;
	ld.global.f32 	%f1395, [%rd207+52];
	mul.f32 	%f1396, %f1395, %f1358;
	mul.f32 	%f1397, %f1481, %f1396;
	atom.global.add.f32 	%f1398, [%rd204+316], %f1397;
	add.f32 	%f1399, %f1059, %f1059;
	ld.global.f32 	%f1400, [%rd207+16];
	mul.f32 	%f1401, %f1400, %f1399;
	mul.f32 	%f1402, %f1481, %f1401;
	atom.global.add.f32 	%f1403, [%rd204+320], %f1402;
	ld.global.f32 	%f1404, [%rd207+20];
	mul.f32 	%f1405, %f1404, %f1399;
	mul.f32 	%f1406, %f1481, %f1405;
	atom.global.add.f32 	%f1407, [%rd204+324], %f1406;
	ld.global.f32 	%f1408, [%rd207+24];
	mul.f32 	%f1409, %f1408, %f1399;
	mul.f32 	%f1410, %f1481, %f1409;
	atom.global.add.f32 	%f1411, [%rd204+328], %f1410;
	ld.global.f32 	%f1412, [%rd207+28];
	mul.f32 	%f1413, %f1412, %f1399;
	mul.f32 	%f1414, %f1481, %f1413;
	atom.global.add.f32 	%f1415, [%rd204+332], %f1414;
	ld.global.f32 	%f1416, [%rd207+32];
	mul.f32 	%f1417, %f1416, %f1399;
	mul.f32 	%f1418, %f1481, %f1417;
	atom.global.add.f32 	%f1419, [%rd204+336], %f1418;
	ld.global.f32 	%f1420, [%rd207+36];
	mul.f32 	%f1421, %f1420, %f1399;
	mul.f32 	%f1422, %f1481, %f1421;
	atom.global.add.f32 	%f1423, [%rd204+340], %f1422;
	ld.global.f32 	%f1424, [%rd207+40];
	mul.f32 	%f1425, %f1424, %f1399;
	mul.f32 	%f1426, %f1481, %f1425;
	atom.global.add.f32 	%f1427, [%rd204+344], %f1426;
	ld.global.f32 	%f1428, [%rd207+44];
	mul.f32 	%f1429, %f1428, %f1399;
	mul.f32 	%f1430, %f1481, %f1429;
	atom.global.add.f32 	%f1431, [%rd204+348], %f1430;
	ld.global.f32 	%f1432, [%rd207+48];
	mul.f32 	%f1433, %f1432, %f1399;
	mul.f32 	%f1434, %f1481, %f1433;
	atom.global.add.f32 	%f1435, [%rd204+352], %f1434;
	ld.global.f32 	%f1436, [%rd207+52];
	mul.f32 	%f1437, %f1436, %f1399;
	mul.f32 	%f1438, %f1481, %f1437;
	atom.global.add.f32 	%f1439, [%rd204+356], %f1438;
	add.f32 	%f1440, %f1071, %f1071;
	ld.global.f32 	%f1441, [%rd207+16];
	mul.f32 	%f1442, %f1441, %f1440;
	mul.f32 	%f1443, %f1481, %f1442;
	atom.global.add.f32 	%f1444, [%rd204+360], %f1443;
	ld.global.f32 	%f1445, [%rd207+20];
	mul.f32 	%f1446, %f1445, %f1440;
	mul.f32 	%f1447, %f1481, %f1446;
	atom.global.add.f32 	%f1448, [%rd204+364], %f1447;
	ld.global.f32 	%f1449, [%rd207+24];
	mul.f32 	%f1450, %f1449, %f1440;
	mul.f32 	%f1451, %f1481, %f1450;
	atom.global.add.f32 	%f1452, [%rd204+368], %f1451;
	ld.global.f32 	%f1453, [%rd207+28];
	mul.f32 	%f1454, %f1453, %f1440;
	mul.f32 	%f1455, %f1481, %f1454;
	atom.global.add.f32 	%f1456, [%rd204+372], %f1455;
	ld.global.f32 	%f1457, [%rd207+32];
	mul.f32 	%f1458, %f1457, %f1440;
	mul.f32 	%f1459, %f1481, %f1458;
	atom.global.add.f32 	%f1460, [%rd204+376], %f1459;
	ld.global.f32 	%f1461, [%rd207+36];
	mul.f32 	%f1462, %f1461, %f1440;
	mul.f32 	%f1463, %f1481, %f1462;
	atom.global.add.f32 	%f1464, [%rd204+380], %f1463;
	ld.global.f32 	%f1465, [%rd207+40];
	mul.f32 	%f1466, %f1465, %f1440;
	mul.f32 	%f1467, %f1481, %f1466;
	atom.global.add.f32 	%f1468, [%rd204+384], %f1467;
	ld.global.f32 	%f1469, [%rd207+44];
	mul.f32 	%f1470, %f1469, %f1440;
	mul.f32 	%f1471, %f1481, %f1470;
	atom.global.add.f32 	%f1472, [%rd204+388], %f1471;
	ld.global.f32 	%f1473, [%rd207+48];
	mul.f32 	%f1474, %f1473, %f1440;
	mul.f32 	%f1475, %f1481, %f1474;
	atom.global.add.f32 	%f1476, [%rd204+392], %f1475;
	ld.global.f32 	%f1477, [%rd207+52];
	mul.f32 	%f1478, %f1477, %f1440;
	mul.f32 	%f1479, %f1481, %f1478;
	atom.global.add.f32 	%f1480, [%rd204+396], %f1479;
	setp.gt.s32 	%p112, %r176, 9;
	@%p112 bra 	$L__BB4_111;
	ld.param.u64 	%rd214, [_Z34update_behavioral_embedding_kernelP15BehavioralStatePfS1_if_param_2];
	cvta.to.global.u64 	%rd208, %rd214;
	mul.wide.s32 	%rd209, %r176, 4;
	add.s64 	%rd210, %rd208, %rd209;
	st.global.f32 	[%rd210], %f100;
$L__BB4_111:
	ret;

}
	// .globl	_Z28init_behavioral_state_kernelP15BehavioralStateij
.visible .entry _Z28init_behavioral_state_kernelP15BehavioralStateij(
	.param .u64 .ptr .align 1 _Z28init_behavioral_state_kernelP15BehavioralStateij_param_0,
	.param .u32 _Z28init_behavioral_state_kernelP15BehavioralStateij_param_1,
	.param .u32 _Z28init_behavioral_state_kernelP15BehavioralStateij_param_2
)
{
	.local .align 8 .b8 	__local_depot5[48];
	.reg .b64 	%SP;
	.reg .b64 	%SPL;
	.reg .pred 	%p<68>;
	.reg .b32 	%r<1267>;
	.reg .b32 	%f<38>;
	.reg .b64 	%rd<30>;

	mov.u64 	%SPL, __local_depot5;
	ld.param.u64 	%rd14, [_Z28init_behavioral_state_kernelP15BehavioralStateij_param_0];
	ld.param.u32 	%r566, [_Z28init_behavioral_state_kernelP15BehavioralStateij_param_1];
	ld.param.u32 	%r565, [_Z28init_behavioral_state_kernelP15BehavioralStateij_param_2];
	mov.u32 	%r567, %ctaid.x;
	mov.u32 	%r568, %ntid.x;
	mov.u32 	%r569, %tid.x;
	mad.lo.s32 	%r1, %r567, %r568, %r569;
	setp.ge.s32 	%p1, %r1, %r566;
	@%p1 bra 	$L__BB5_119;
	add.u64 	%rd1, %SPL, 0;
	cvt.s64.s32 	%rd2, %r1;
	xor.b32  	%r572, %r565, -1429050551;
	mul.lo.s32 	%r2, %r572, 1099087573;
	add.s32 	%r573, %r2, -638133224;
	add.s32 	%r990, %r2, 123456789;
	st.local.v2.u32 	[%rd1], {%r573, %r990};
	xor.b32  	%r989, %r2, 362436069;
	mov.b32 	%r988, -123459836;
	st.local.v2.u32 	[%rd1+8], {%r989, %r988};
	add.s32 	%r986, %r2, 5783321;
	mov.b32 	%r987, -589760388;
	st.local.v2.u32 	[%rd1+16], {%r987, %r986};
	setp.eq.s32 	%p2, %r1, 0;
	@%p2 bra 	$L__BB5_116;
	mov.b32 	%r973, 0;
	mov.b32 	%r988, -123459836;
	mov.b32 	%r987, -589760388;
	mov.u64 	%rd17, precalc_xorwow_matrix;
	mov.u64 	%rd28, %rd2;
$L__BB5_3:
	mov.u64 	%rd3, %rd28;
	and.b64  	%rd4, %rd3, 3;
	setp.eq.s64 	%p3, %rd4, 0;
	@%p3 bra 	$L__BB5_115;
	mul.wide.u32 	%rd16, %r973, 3200;
	add.s64 	%rd5, %rd17, %rd16;
	mov.b32 	%r986, 0;
	mov.u32 	%r987, %r986;
	mov.u32 	%r988, %r986;
	mov.u32 	%r989, %r986;
	mov.u32 	%r990, %r986;
	mov.u32 	%r979, %r986;
$L__BB5_5:
	mul.wide.u32 	%rd18, %r979, 4;
	add.s64 	%rd19, %rd1, %rd18;
	ld.local.u32 	%r18, [%rd19+4];
	shl.b32 	%r19, %r979, 5;
	mov.b32 	%r985, 0;
$L__BB5_6:
	.pragma "nounroll";
	shr.u32 	%r579, %r18, %r985;
	and.b32  	%r580, %r579, 1;
	setp.eq.b32 	%p4, %r580, 1;
	not.pred 	%p5, %p4;
	add.s32 	%r581, %r19, %r985;
	mul.lo.s32 	%r582, %r581, 5;
	mul.wide.u32 	%rd20, %r582, 4;
	add.s64 	%rd6, %rd5, %rd20;
	@%p5 bra 	$L__BB5_8;
	ld.global.u32 	%r583, [%rd6];
	xor.b32  	%r990, %r990, %r583;
	ld.global.u32 	%r584, [%rd6+4];
	xor.b32  	%r989, %r989, %r584;
	ld.global.u32 	%r585, [%rd6+8];
	xor.b32  	%r988, %r988, %r585;
	ld.global.u32 	%r586, [%rd6+12];
	xor.b32  	%r987, %r987, %r586;
	ld.global.u32 	%r587, [%rd6+16];
	xor.b32  	%r986, %r986, %r587;
$L__BB5_8:
	and.b32  	%r589, %r579, 2;
	setp.eq.s32 	%p6, %r589, 0;
	@%p6 bra 	$L__BB5_10;
	ld.global.u32 	%r590, [%rd6+20];
	xor.b32  	%r990, %r990, %r590;
	ld.global.u32 	%r591, [%rd6+24];
	xor.b32  	%r989, %r989, %r591;
	ld.global.u32 	%r592, [%rd6+28];
	xor.b32  	%r988, %r988, %r592;
	ld.global.u32 	%r593, [%rd6+32];
	xor.b32  	%r987, %r987, %r593;
	ld.global.u32 	%r594, [%rd6+36];
	xor.b32  	%r986, %r986, %r594;
$L__BB5_10:
	and.b32  	%r596, %r579, 4;
	setp.eq.s32 	%p7, %r596, 0;
	@%p7 bra 	$L__BB5_12;
	ld.global.u32 	%r597, [%rd6+40];
	xor.b32  	%r990, %r990, %r597;
	ld.global.u32 	%r598, [%rd6+44];
	xor.b32  	%r989, %r989, %r598;
	ld.global.u32 	%r599, [%rd6+48];
	xor.b32  	%r988, %r988, %r599;
	ld.global.u32 	%r600, [%rd6+52];
	xor.b32  	%r987, %r987, %r600;
	ld.global.u32 	%r601, [%rd6+56];
	xor.b32  	%r986, %r986, %r601;
$L__BB5_12:
	and.b32  	%r603, %r579, 8;
	setp.eq.s32 	%p8, %r603, 0;
	@%p8 bra 	$L__BB5_14;
	ld.global.u32 	%r604, [%rd6+60];
	xor.b32  	%r990, %r990, %r604;
	ld.global.u32 	%r605, [%rd6+64];
	xor.b32  	%r989, %r989, %r605;
	ld.global.u32 	%r606, [%rd6+68];
	xor.b32  	%r988, %r988, %r606;
	ld.global.u32 	%r607, [%rd6+72];
	xor.b32  	%r987, %r987, %r607;
	ld.global.u32 	%r608, [%rd6+76];
	xor.b32  	%r986, %r986, %r608;
$L__BB5_14:
	and.b32  	%r610, %r579, 16;
	setp.eq.s32 	%p9, %r610, 0;
	@%p9 bra 	$L__BB5_16;
	ld.global.u32 	%r611, [%rd6+80];
	xor.b32  	%r990, %r990, %r611;
	ld.global.u32 	%r612, [%rd6+84];
	xor.b32  	%r989, %r989, %r612;
	ld.global.u32 	%r613, [%rd6+88];
	xor.b32  	%r988, %r988, %r613;
	ld.global.u32 	%r614, [%rd6+92];
	xor.b32  	%r987, %r987, %r614;
	ld.global.u32 	%r615, [%rd6+96];
	xor.b32  	%r986, %r986, %r615;
$L__BB5_16:
	and.b32  	%r617, %r579, 32;
	setp.eq.s32 	%p10, %r617, 0;
	@%p10 bra 	$L__BB5_18;
	ld.global.u32 	%r618, [%rd6+100];
	xor.b32  	%r990, %r990, %r618;
	ld.global.u32 	%r619, [%rd6+104];
	xor.b32  	%r989, %r989, %r619;
	ld.global.u32 	%r620, [%rd6+108];
	xor.b32  	%r988, %r988, %r620;
	ld.global.u32 	%r621, [%rd6+112];
	xor.b32  	%r987, %r987, %r621;
	ld.global.u32 	%r622, [%rd6+116];
	xor.b32  	%r986, %r986, %r622;
$L__BB5_18:
	and.b32  	%r624, %r579, 64;
	setp.eq.s32 	%p11, %r624, 0;
	@%p11 bra 	$L__BB5_20;
	ld.global.u32 	%r625, [%rd6+120];
	xor.b32  	%r990, %r990, %r625;
	ld.global.u32 	%r626, [%rd6+124];
	xor.b32  	%r989, %r989, %r626;
	ld.global.u32 	%r627, [%rd6+128];
	xor.b32  	%r988, %r988, %r627;
	ld.global.u32 	%r628, [%rd6+132];
	xor.b32  	%r987, %r987, %r628;
	ld.global.u32 	%r629, [%rd6+136];
	xor.b32  	%r986, %r986, %r629;
$L__BB5_20:
	and.b32  	%r631, %r579, 128;
	setp.eq.s32 	%p12, %r631, 0;
	@%p12 bra 	$L__BB5_22;
	ld.global.u32 	%r632, [%rd6+140];
	xor.b32  	%r990, %r990, %r632;
	ld.global.u32 	%r633, [%rd6+144];
	xor.b32  	%r989, %r989, %r633;
	ld.global.u32 	%r634, [%rd6+148];
	xor.b32  	%r988, %r988, %r634;
	ld.global.u32 	%r635, [%rd6+152];
	xor.b32  	%r987, %r987, %r635;
	ld.global.u32 	%r636, [%rd6+156];
	xor.b32  	%r986, %r986, %r636;
$L__BB5_22:
	and.b32  	%r638, %r579, 256;
	setp.eq.s32 	%p13, %r638, 0;
	@%p13 bra 	$L__BB5_24;
	ld.global.u32 	%r639, [%rd6+160];
	xor.b32  	%r990, %r990, %r639;
	ld.global.u32 	%r640, [%rd6+164];
	xor.b32  	%r989, %r989, %r640;
	ld.global.u32 	%r641, [%rd6+168];
	xor.b32  	%r988, %r988, %r641;
	ld.global.u32 	%r642, [%rd6+172];
	xor.b32  	%r987, %r987, %r642;
	ld.global.u32 	%r643, [%rd6+176];
	xor.b32  	%r986, %r986, %r643;
$L__BB5_24:
	and.b32  	%r645, %r579, 512;
	setp.eq.s32 	%p14, %r645, 0;
	@%p14 bra 	$L__BB5_26;
	ld.global.u32 	%r646, [%rd6+180];
	xor.b32  	%r990, %r990, %r646;
	ld.global.u32 	%r647, [%rd6+184];
	xor.b32  	%r989, %r989, %r647;
	ld.global.u32 	%r648, [%rd6+188];
	xor.b32  	%r988, %r988, %r648;
	ld.global.u32 	%r649, [%rd6+192];
	xor.b32  	%r987, %r987, %r649;
	ld.global.u32 	%r650, [%rd6+196];
	xor.b32  	%r986, %r986, %r650;
$L__BB5_26:
	and.b32  	%r652, %r579, 1024;
	setp.eq.s32 	%p15, %r652, 0;
	@%p15 bra 	$L__BB5_28;
	ld.global.u32 	%r653, [%rd6+200];
	xor.b32  	%r990, %r990, %r653;
	ld.global.u32 	%r654, [%rd6+204];
	xor.b32  	%r989, %r989, %r654;
	ld.global.u32 	%r655, [%rd6+208];
	xor.b32  	%r988, %r988, %r655;
	ld.global.u32 	%r656, [%rd6+212];
	xor.b32  	%r987, %r987, %r656;
	ld.global.u32 	%r657, [%rd6+216];
	xor.b32  	%r986, %r986, %r657;
$L__BB5_28:
	and.b32  	%r659, %r579, 2048;
	setp.eq.s32 	%p16, %r659, 0;
	@%p16 bra 	$L__BB5_30;
	ld.global.u32 	%r660, [%rd6+220];
	xor.b32  	%r990, %r990, %r660;
	ld.global.u32 	%r661, [%rd6+224];
	xor.b32  	%r989, %r989, %r661;
	ld.global.u32 	%r662, [%rd6+228];
	xor.b32  	%r988, %r988, %r662;
	ld.global.u32 	%r663, [%rd6+232];
	xor.b32  	%r987, %r987, %r663;
	ld.global.u32 	%r664, [%rd6+236];
	xor.b32  	%r986, %r986, %r664;
$L__BB5_30:
	and.b32  	%r666, %r579, 4096;
	setp.eq.s32 	%p17, %r666, 0;
	@%p17 bra 	$L__BB5_32;
	ld.global.u32 	%r667, [%rd6+240];
	xor.b32  	%r990, %r990, %r667;
	ld.global.u32 	%r668, [%rd6+244];
	xor.b32  	%r989, %r989, %r668;
	ld.global.u32 	%r669, [%rd6+248];
	xor.b32  	%r988, %r988, %r669;
	ld.global.u32 	%r670, [%rd6+252];
	xor.b32  	%r987, %r987, %r670;
	ld.global.u32 	%r671, [%rd6+256];
	xor.b32  	%r986, %r986, %r671;
$L__BB5_32:
	and.b32  	%r673, %r579, 8192;
	setp.eq.s32 	%p18, %r673, 0;
	@%p18 bra 	$L__BB5_34;
	ld.global.u32 	%r674, [%rd6+260];
	xor.b32  	%r990, %r990, %r674;
	ld.global.u32 	%r675, [%rd6+264];
	xor.b32  	%r989, %r989, %r675;
	ld.global.u32 	%r676, [%rd6+268];
	xor.b32  	%r988, %r988, %r676;
	ld.global.u32 	%r677, [%rd6+272];
	xor.b32  	%r987, %r987, %r677;
	ld.global.u32 	%r678, [%rd6+276];
	xor.b32  	%r986, %r986, %r678;
$L__BB5_34:
	and.b32  	%r680, %r579, 16384;
	setp.eq.s32 	%p19, %r680, 0;
	@%p19 bra 	$L__BB5_36;
	ld.global.u32 	%r681, [%rd6+280];
	xor.b32  	%r990, %r990, %r681;
	ld.global.u32 	%r682, [%rd6+284];
	xor.b32  	%r989, %r989, %r682;
	ld.global.u32 	%r683, [%rd6+288];
	xor.b32  	%r988, %r988, %r683;
	ld.global.u32 	%r684, [%rd6+292];
	xor.b32  	%r987, %r987, %r684;
	ld.global.u32 	%r685, [%rd6+296];
	xor.b32  	%r986, %r986, %r685;
$L__BB5_36:
	and.b32  	%r687, %r579, 32768;
	setp.eq.s32 	%p20, %r687, 0;
	@%p20 bra 	$L__BB5_38;
	ld.global.u32 	%r688, [%rd6+300];
	xor.b32  	%r990, %r990, %r688;
	ld.global.u32 	%r689, [%rd6+304];
	xor.b32  	%r989, %r989, %r689;
	ld.global.u32 	%r690, [%rd6+308];
	xor.b32  	%r988, %r988, %r690;
	ld.global.u32 	%r691, [%rd6+312];
	xor.b32  	%r987, %r987, %r691;
	ld.global.u32 	%r692, [%rd6+316];
	xor.b32  	%r986, %r986, %r692;
$L__BB5_38:
	add.s32 	%r985, %r985, 16;
	setp.ne.s32 	%p21, %r985, 32;
	@%p21 bra 	$L__BB5_6;
	mad.lo.s32 	%r693, %r979, -31, %r19;
	add.s32 	%r979, %r693, 1;
	setp.ne.s32 	%p22, %r979, 5;
	@%p22 bra 	$L__BB5_5;
	st.local.u32 	[%rd1+4], %r990;
	st.local.v2.u32 	[%rd1+8], {%r989, %r988};
	st.local.v2.u32 	[%rd1+16], {%r987, %r986};
	setp.eq.s64 	%p23, %rd4, 1;
	@%p23 bra 	$L__BB5_115;
	mov.b32 	%r986, 0;
	mov.u32 	%r987, %r986;
	mov.u32 	%r988, %r986;
	mov.u32 	%r989, %r986;
	mov.u32 	%r990, %r986;
	mov.u32 	%r1071, %r986;
$L__BB5_42:
	mul.wide.u32 	%rd21, %r1071, 4;
	add.s64 	%rd22, %rd1, %rd21;
	ld.local.u32 	%r194, [%rd22+4];
	shl.b32 	%r195, %r1071, 5;
	mov.b32 	%r1077, 0;
$L__BB5_43:
	.pragma "nounroll";
	shr.u32 	%r696, %r194, %r1077;
	and.b32  	%r697, %r696, 1;
	setp.eq.b32 	%p24, %r697, 1;
	not.pred 	%p25, %p24;
	add.s32 	%r698, %r195, %r1077;
	mul.lo.s32 	%r699, %r698, 5;
	mul.wide.u32 	%rd23, %r699, 4;
	add.s64 	%rd7, %rd5, %rd23;
	@%p25 bra 	$L__BB5_45;
	ld.global.u32 	%r700, [%rd7];
	xor.b32  	%r990, %r990, %r700;
	ld.global.u32 	%r701, [%rd7+4];
	xor.b32  	%r989, %r989, %r701;
	ld.global.u32 	%r702, [%rd7+8];
	xor.b32  	%r988, %r988, %r702;
	ld.global.u32 	%r703, [%rd7+12];
	xor.b32  	%r987, %r987, %r703;
	ld.global.u32 	%r704, [%rd7+16];
	xor.b32  	%r986, %r986, %r704;
$L__BB5_45:
	and.b32  	%r706, %r696, 2;
	setp.eq.s32 	%p26, %r706, 0;
	@%p26 bra 	$L__BB5_47;
	ld.global.u32 	%r707, [%rd7+20];
	xor.b32  	%r990, %r990, %r707;
	ld.global.u32 	%r708, [%rd7+24];
	xor.b32  	%r989, %r989, %r708;
	ld.global.u32 	%r709, [%rd7+28];
	xor.b32  	%r988, %r988, %r709;
	ld.global.u32 	%r710, [%rd7+32];
	xor.b32  	%r987, %r987, %r710;
	ld.global.u32 	%r711, [%rd7+36];
	xor.b32  	%r986, %r986, %r711;
$L__BB5_47:
	and.b32  	%r713, %r696, 4;
	setp.eq.s32 	%p27, %r713, 0;
	@%p27 bra 	$L__BB5_49;
	ld.global.u32 	%r714, [%rd7+40];
	xor.b32  	%r990, %r990, %r714;
	ld.global.u32 	%r715, [%rd7+44];
	xor.b32  	%r989, %r989, %r715;
	ld.global.u32 	%r716, [%rd7+48];
	xor.b32  	%r988, %r988, %r716;
	ld.global.u32 	%r717, [%rd7+52];
	xor.b32  	%r987, %r987, %r717;
	ld.global.u32 	%r718, [%rd7+56];
	xor.b32  	%r986, %r986, %r718;
$L__BB5_49:
	and.b32  	%r720, %r696, 8;
	setp.eq.s32 	%p28, %r720, 0;
	@%p28 bra 	$L__BB5_51;
	ld.global.u32 	%r721, [%rd7+60];
	xor.b32  	%r990, %r990, %r721;
	ld.global.u32 	%r722, [%rd7+64];
	xor.b32  	%r989, %r989, %r722;
	ld.global.u32 	%r723, [%rd7+68];
	xor.b32  	%r988, %r988, %r723;
	ld.global.u32 	%r724, [%rd7+72];
	xor.b32  	%r987, %r987, %r724;
	ld.global.u32 	%r725, [%rd7+76];
	xor.b32  	%r986, %r986, %r725;
$L__BB5_51:
	and.b32  	%r727, %r696, 16;
	setp.eq.s32 	%p29, %r727, 0;
	@%p29 bra 	$L__BB5_53;
	ld.global.u32 	%r728, [%rd7+80];
	xor.b32  	%r990, %r990, %r728;
	ld.global.u32 	%r729, [%rd7+84];
	xor.b32  	%r989, %r989, %r729;
	ld.global.u32 	%r730, [%rd7+88];
	xor.b32  	%r988, %r988, %r730;
	ld.global.u32 	%r731, [%rd7+92];
	xor.b32  	%r987, %r987, %r731;
	ld.global.u32 	%r732, [%rd7+96];
	xor.b32  	%r986, %r986, %r732;
$L__BB5_53:
	and.b32  	%r734, %r696, 32;
	setp.eq.s32 	%p30, %r734, 0;
	@%p30 bra 	$L__BB5_55;
	ld.global.u32 	%r735, [%rd7+100];
	xor.b32  	%r990, %r990, %r735;
	ld.global.u32 	%r736, [%rd7+104];
	xor.b32  	%r989, %r989, %r736;
	ld.global.u32 	%r737, [%rd7+108];
	xor.b32  	%r988, %r988, %r737;
	ld.global.u32 	%r738, [%rd7+112];
	xor.b32  	%r987, %r987, %r738;
	ld.global.u32 	%r739, [%rd7+116];
	xor.b32  	%r986, %r986, %r739;
$L__BB5_55:
	and.b32  	%r741, %r696, 64;
	setp.eq.s32 	%p31, %r741, 0;
	@%p31 bra 	$L__BB5_57;
	ld.global.u32 	%r742, [%rd7+120];
	xor.b32  	%r990, %r990, %r742;
	ld.global.u32 	%r743, [%rd7+124];
	xor.b32  	%r989, %r989, %r743;
	ld.global.u32 	%r744, [%rd7+128];
	xor.b32  	%r988, %r988, %r744;
	ld.global.u32 	%r745, [%rd7+132];
	xor.b32  	%r987, %r987, %r745;
	ld.global.u32 	%r746, [%rd7+136];
	xor.b32  	%r986, %r986, %r746;
$L__BB5_57:
	and.b32  	%r748, %r696, 128;
	setp.eq.s32 	%p32, %r748, 0;
	@%p32 bra 	$L__BB5_59;
	ld.global.u32 	%r749, [%rd7+140];
	xor.b32  	%r990, %r990, %r749;
	ld.global.u32 	%r750, [%rd7+144];
	xor.b32  	%r989, %r989, %r750;
	ld.global.u32 	%r751, [%rd7+148];
	xor.b32  	%r988, %r988, %r751;
	ld.global.u32 	%r752, [%rd7+152];
	xor.b32  	%r987, %r987, %r752;
	ld.global.u32 	%r753, [%rd7+156];
	xor.b32  	%r986, %r986, %r753;
$L__BB5_59:
	and.b32  	%r755, %r696, 256;
	setp.eq.s32 	%p33, %r755, 0;
	@%p33 bra 	$L__BB5_61;
	ld.global.u32 	%r756, [%rd7+160];
	xor.b32  	%r990, %r990, %r756;
	ld.global.u32 	%r757, [%rd7+164];
	xor.b32  	%r989, %r989, %r757;
	ld.global.u32 	%r758, [%rd7+168];
	xor.b32  	%r988, %r988, %r758;
	ld.global.u32 	%r759, [%rd7+172];
	xor.b32  	%r987, %r987, %r759;
	ld.global.u32 	%r760, [%rd7+176];
	xor.b32  	%r986, %r986, %r760;
$L__BB5_61:
	and.b32  	%r762, %r696, 512;
	setp.eq.s32 	%p34, %r762, 0;
	@%p34 bra 	$L__BB5_63;
	ld.global.u32 	%r763, [%rd7+180];
	xor.b32  	%r990, %r990, %r763;
	ld.global.u32 	%r764, [%rd7+184];
	xor.b32  	%r989, %r989, %r764;
	ld.global.u32 	%r765, [%rd7+188];
	xor.b32  	%r988, %r988, %r765;
	ld.global.u32 	%r766, [%rd7+192];
	xor.b32  	%r987, %r987, %r766;
	ld.global.u32 	%r767, [%rd7+196];
	xor.b32  	%r986, %r986, %r767;
$L__BB5_63:
	and.b32  	%r769, %r696, 1024;
	setp.eq.s32 	%p35, %r769, 0;
	@%p35 bra 	$L__BB5_65;
	ld.global.u32 	%r770, [%rd7+200];
	xor.b32  	%r990, %r990, %r770;
	ld.global.u32 	%r771, [%rd7+204];
	xor.b32  	%r989, %r989, %r771;
	ld.global.u32 	%r772, [%rd7+208];
	xor.b32  	%r988, %r988, %r772;
	ld.global.u32 	%r773, [%rd7+212];
	xor.b32  	%r987, %r987, %r773;
	ld.global.u32 	%r774, [%rd7+216];
	xor.b32  	%r986, %r986, %r774;
$L__BB5_65:
	and.b32  	%r776, %r696, 2048;
	setp.eq.s32 	%p36, %r776, 0;
	@%p36 bra 	$L__BB5_67;
	ld.global.u32 	%r777, [%rd7+220];
	xor.b32  	%r990, %r990, %r777;
	ld.global.u32 	%r778, [%rd7+224];
	xor.b32  	%r989, %r989, %r778;
	ld.global.u32 	%r779, [%rd7+228];
	xor.b32  	%r988, %r988, %r779;
	ld.global.u32 	%r780, [%rd7+232];
	xor.b32  	%r987, %r987, %r780;
	ld.global.u32 	%r781, [%rd7+236];
	xor.b32  	%r986, %r986, %r781;
$L__BB5_67:
	and.b32  	%r783, %r696, 4096;
	setp.eq.s32 	%p37, %r783, 0;
	@%p37 bra 	$L__BB5_69;
	ld.global.u32 	%r784, [%rd7+240];
	xor.b32  	%r990, %r990, %r784;
	ld.global.u32 	%r785, [%rd7+244];
	xor.b32  	%r989, %r989, %r785;
	ld.global.u32 	%r786, [%rd7+248];
	xor.b32  	%r988, %r988, %r786;
	ld.global.u32 	%r787, [%rd7+252];
	xor.b32  	%r987, %r987, %r787;
	ld.global.u32 	%r788, [%rd7+256];
	xor.b32  	%r986, %r986, %r788;
$L__BB5_69:
	and.b32  	%r790, %r696, 8192;
	setp.eq.s32 	%p38, %r790, 0;
	@%p38 bra 	$L__BB5_71;
	ld.global.u32 	%r791, [%rd7+260];
	xor.b32  	%r990, %r990, %r791;
	ld.global.u32 	%r792, [%rd7+264];
	xor.b32  	%r989, %r989, %r792;
	ld.global.u32 	%r793, [%rd7+268];
	xor.b32  	%r988, %r988, %r793;
	ld.global.u32 	%r794, [%rd7+272];
	xor.b32  	%r987, %r987, %r794;
	ld.global.u32 	%r795, [%rd7+276];
	xor.b32  	%r986, %r986, %r795;
$L__BB5_71:
	and.b32  	%r797, %r696, 16384;
	setp.eq.s32 	%p39, %r797, 0;
	@%p39 bra 	$L__BB5_73;
	ld.global.u32 	%r798, [%rd7+280];
	xor.b32  	%r990, %r990, %r798;
	ld.global.u32 	%r799, [%rd7+284];
	xor.b32  	%r989, %r989, %r799;
	ld.global.u32 	%r800, [%rd7+288];
	xor.b32  	%r988, %r988, %r800;
	ld.global.u32 	%r801, [%rd7+292];
	xor.b32  	%r987, %r987, %r801;
	ld.global.u32 	%r802, [%rd7+296];
	xor.b32  	%r986, %r986, %r802;
$L__BB5_73:
	and.b32  	%r804, %r696, 32768;
	setp.eq.s32 	%p40, %r804, 0;
	@%p40 bra 	$L__BB5_75;
	ld.global.u32 	%r805, [%rd7+300];
	xor.b32  	%r990, %r990, %r805;
	ld.global.u32 	%r806, [%rd7+304];
	xor.b32  	%r989, %r989, %r806;
	ld.global.u32 	%r807, [%rd7+308];
	xor.b32  	%r988, %r988, %r807;
	ld.global.u32 	%r808, [%rd7+312];
	xor.b32  	%r987, %r987, %r808;
	ld.global.u32 	%r809, [%rd7+316];
	xor.b32  	%r986, %r986, %r809;
$L__BB5_75:
	add.s32 	%r1077, %r1077, 16;
	setp.ne.s32 	%p41, %r1077, 32;
	@%p41 bra 	$L__BB5_43;
	mad.lo.s32 	%r810, %r1071, -31, %r195;
	add.s32 	%r1071, %r810, 1;
	setp.ne.s32 	%p42, %r1071, 5;
	@%p42 bra 	$L__BB5_42;
	st.local.u32 	[%rd1+4], %r990;
	st.local.v2.u32 	[%rd1+8], {%r989, %r988};
	st.local.v2.u32 	[%rd1+16], {%r987, %r986};
	setp.ne.s64 	%p43, %rd4, 3;
	@%p43 bra 	$L__BB5_115;
	mov.b32 	%r986, 0;
	mov.u32 	%r987, %r986;
	mov.u32 	%r988, %r986;
	mov.u32 	%r989, %r986;
	mov.u32 	%r990, %r986;
	mov.u32 	%r1163, %r986;
$L__BB5_79:
	mul.wide.u32 	%rd24, %r1163, 4;
	add.s64 	%rd25, %rd1, %rd24;
	ld.local.u32 	%r370, [%rd25+4];
	shl.b32 	%r371, %r1163, 5;
	mov.b32 	%r1169, 0;
$L__BB5_80:
	.pragma "nounroll";
	shr.u32 	%r813, %r370, %r1169;
	and.b32  	%r814, %r813, 1;
	setp.eq.b32 	%p44, %r814, 1;
	not.pred 	%p45, %p44;
	add.s32 	%r815, %r371, %r1169;
	mul.lo.s32 	%r816, %r815, 5;
	mul.wide.u32 	%rd26, %r816, 4;
	add.s64 	%rd8, %rd5, %rd26;
	@%p45 bra 	$L__BB5_82;
	ld.global.u32 	%r817, [%rd8];
	xor.b32  	%r990, %r990, %r817;
	ld.global.u32 	%r818, [%rd8+4];
	xor.b32  	%r989, %r989, %r818;
	ld.global.u32 	%r819, [%rd8+8];
	xor.b32  	%r988, %r988, %r819;
	ld.global.u32 	%r820, [%rd8+12];
	xor.b32  	%r987, %r987, %r820;
	ld.global.u32 	%r821, [%rd8+16];
	xor.b32  	%r986, %r986, %r821;
$L__BB5_82:
	and.b32  	%r823, %r813, 2;
	setp.eq.s32 	%p46, %r823, 0;
	@%p46 bra 	$L__BB5_84;
	ld.global.u32 	%r824, [%rd8+20];
	xor.b32  	%r990, %r990, %r824;
	ld.global.u32 	%r825, [%rd8+24];
	xor.b32  	%r989, %r989, %r825;
	ld.global.u32 	%r826, [%rd8+28];
	xor.b32  	%r988, %r988, %r826;
	ld.global.u32 	%r827, [%rd8+32];
	xor.b32  	%r987, %r987, %r827;
	ld.global.u32 	%r828, [%rd8+36];
	xor.b32  	%r986, %r986, %r828;
$L__BB5_84:
	and.b32  	%r830, %r813, 4;
	setp.eq.s32 	%p47, %r830, 0;
	@%p47 bra 	$L__BB5_86;
	ld.global.u32 	%r831, [%rd8+40];
	xor.b32  	%r990, %r990, %r831;
	ld.global.u32 	%r832, [%rd8+44];
	xor.b32  	%r989, %r989, %r832;
	ld.global.u32 	%r833, [%rd8+48];
	xor.b32  	%r988, %r988, %r833;
	ld.global.u32 	%r834, [%rd8+52];
	xor.b32  	%r987, %r987, %r834;
	ld.global.u32 	%r835, [%rd8+56];
	xor.b32  	%r986, %r986, %r835;
$L__BB5_86:
	and.b32  	%r837, %r813, 8;
	setp.eq.s32 	%p48, %r837, 0;
	@%p48 bra 	$L__BB5_88;
	ld.global.u32 	%r838, [%rd8+60];
	xor.b32  	%r990, %r990, %r838;
	ld.global.u32 	%r839, [%rd8+64];
	xor.b32  	%r989, %r989, %r839;
	ld.global.u32 	%r840, [%rd8+68];
	xor.b32  	%r988, %r988, %r840;
	ld.global.u32 	%r841, [%rd8+72];
	xor.b32  	%r987, %r987, %r841;
	ld.global.u32 	%r842, [%rd8+76];
	xor.b32  	%r986, %r986, %r842;
$L__BB5_88:
	and.b32  	%r844, %r813, 16;
	setp.eq.s32 	%p49, %r844, 0;
	@%p49 bra 	$L__BB5_90;
	ld.global.u32 	%r845, [%rd8+80];
	xor.b32  	%r990, %r990, %r845;
	ld.global.u32 	%r846, [%rd8+84];
	xor.b32  	%r989, %r989, %r846;
	ld.global.u32 	%r847, [%rd8+88];
	xor.b32  	%r988, %r988, %r847;
	ld.global.u32 	%r848, [%rd8+92];
	xor.b32  	%r987, %r987, %r848;
	ld.global.u32 	%r849, [%rd8+96];
	xor.b32  	%r986, %r986, %r849;
$L__BB5_90:
	and.b32  	%r851, %r813, 32;
	setp.eq.s32 	%p50, %r851, 0;
	@%p50 bra 	$L__BB5_92;
	ld.global.u32 	%r852, [%rd8+100];
	xor.b32  	%r990, %r990, %r852;
	ld.global.u32 	%r853, [%rd8+104];
	xor.b32  	%r989, %r989, %r853;
	ld.global.u32 	%r854, [%rd8+108];
	xor.b32  	%r988, %r988, %r854;
	ld.global.u32 	%r855, [%rd8+112];
	xor.b32  	%r987, %r987, %r855;
	ld.global.u32 	%r856, [%rd8+116];
	xor.b32  	%r986, %r986, %r856;
$L__BB5_92:
	and.b32  	%r858, %r813, 64;
	setp.eq.s32 	%p51, %r858, 0;
	@%p51 bra 	$L__BB5_94;
	ld.global.u32 	%r859, [%rd8+120];
	xor.b32  	%r990, %r990, %r859;
	ld.global.u32 	%r860, [%rd8+124];
	xor.b32  	%r989, %r989, %r860;
	ld.global.u32 	%r861, [%rd8+128];
	xor.b32  	%r988, %r988, %r861;
	ld.global.u32 	%r862, [%rd8+132];
	xor.b32  	%r987, %r987, %r862;
	ld.global.u32 	%r863, [%rd8+136];
	xor.b32  	%r986, %r986, %r863;
$L__BB5_94:
	and.b32  	%r865, %r813, 128;
	setp.eq.s32 	%p52, %r865, 0;
	@%p52 bra 	$L__BB5_96;
	ld.global.u32 	%r866, [%rd8+140];
	xor.b32  	%r990, %r990, %r866;
	ld.global.u32 	%r867, [%rd8+144];
	xor.b32  	%r989, %r989, %r867;
	ld.global.u32 	%r868, [%rd8+148];
	xor.b32  	%r988, %r988, %r868;
	ld.global.u32 	%r869, [%rd8+152];
	xor.b32  	%r987, %r987, %r869;
	ld.global.u32 	%r870, [%rd8+156];
	xor.b32  	%r986, %r986, %r870;
$L__BB5_96:
	and.b32  	%r872, %r813, 256;
	setp.eq.s32 	%p53, %r872, 0;
	@%p53 bra 	$L__BB5_98;
	ld.global.u32 	%r873, [%rd8+160];
	xor.b32  	%r990, %r990, %r873;
	ld.global.u32 	%r874, [%rd8+164];
	xor.b32  	%r989, %r989, %r874;
	ld.global.u32 	%r875, [%rd8+168];
	xor.b32  	%r988, %r988, %r875;
	ld.global.u32 	%r876, [%rd8+172];
	xor.b32  	%r987, %r987, %r876;
	ld.global.u32 	%r877, [%rd8+176];
	xor.b32  	%r986, %r986, %r877;
$L__BB5_98:
	and.b32  	%r879, %r813, 512;
	setp.eq.s32 	%p54, %r879, 0;
	@%p54 bra 	$L__BB5_100;
	ld.global.u32 	%r880, [%rd8+180];
	xor.b32  	%r990, %r990, %r880;
	ld.global.u32 	%r881, [%rd8+184];
	xor.b32  	%r989, %r989, %r881;
	ld.global.u32 	%r882, [%rd8+188];
	xor.b32  	%r988, %r988, %r882;
	ld.global.u32 	%r883, [%rd8+192];
	xor.b32  	%r987, %r987, %r883;
	ld.global.u32 	%r884, [%rd8+196];
	xor.b32  	%r986, %r986, %r884;
$L__BB5_100:
	and.b32  	%r886, %r813, 1024;
	setp.eq.s32 	%p55, %r886, 0;
	@%p55 bra 	$L__BB5_102;
	ld.global.u32 	%r887, [%rd8+200];
	xor.b32  	%r990, %r990, %r887;
	ld.global.u32 	%r888, [%rd8+204];
	xor.b32  	%r989, %r989, %r888;
	ld.global.u32 	%r889, [%rd8+208];
	xor.b32  	%r988, %r988, %r889;
	ld.global.u32 	%r890, [%rd8+212];
	xor.b32  	%r987, %r987, %r890;
	ld.global.u32 	%r891, [%rd8+216];
	xor.b32  	%r986, %r986, %r891;
$L__BB5_102:
	and.b32  	%r893, %r813, 2048;
	setp.eq.s32 	%p56, %r893, 0;
	@%p56 bra 	$L__BB5_104;
	ld.global.u32 	%r894, [%rd8+220];
	xor.b32  	%r990, %r990, %r894;
	ld.global.u32 	%r895, [%rd8+224];
	xor.b32  	%r989, %r989, %r895;
	ld.global.u32 	%r896, [%rd8+228];
	xor.b32  	%r988, %r988, %r896;
	ld.global.u32 	%r897, [%rd8+232];
	xor.b32  	%r987, %r987, %r897;
	ld.global.u32 	%r898, [%rd8+236];
	xor.b32  	%r986, %r986, %r898;
$L__BB5_104:
	and.b32  	%r900, %r813, 4096;
	setp.eq.s32 	%p57, %r900, 0;
	@%p57 bra 	$L__BB5_106;
	ld.global.u32 	%r901, [%rd8+240];
	xor.b32  	%r990, %r990, %r901;
	ld.global.u32 	%r902, [%rd8+244];
	xor.b32  	%r989, %r989, %r902;
	ld.global.u32 	%r903, [%rd8+248];
	xor.b32  	%r988, %r988, %r903;
	ld.global.u32 	%r904, [%rd8+252];
	xor.b32  	%r987, %r987, %r904;
	ld.global.u32 	%r905, [%rd8+256];
	xor.b32  	%r986, %r986, %r905;
$L__BB5_106:
	and.b32  	%r907, %r813, 8192;
	setp.eq.s32 	%p58, %r907, 0;
	@%p58 bra 	$L__BB5_108;
	ld.global.u32 	%r908, [%rd8+260];
	xor.b32  	%r990, %r990, %r908;
	ld.global.u32 	%r909, [%rd8+264];
	xor.b32  	%r989, %r989, %r909;
	ld.global.u32 	%r910, [%rd8+268];
	xor.b32  	%r988, %r988, %r910;
	ld.global.u32 	%r911, [%rd8+272];
	xor.b32  	%r987, %r987, %r911;
	ld.global.u32 	%r912, [%rd8+276];
	xor.b32  	%r986, %r986, %r912;
$L__BB5_108:
	and.b32  	%r914, %r813, 16384;
	setp.eq.s32 	%p59, %r914, 0;
	@%p59 bra 	$L__BB5_110;
	ld.global.u32 	%r915, [%rd8+280];
	xor.b32  	%r990, %r990, %r915;
	ld.global.u32 	%r916, [%rd8+284];
	xor.b32  	%r989, %r989, %r916;
	ld.global.u32 	%r917, [%rd8+288];
	xor.b32  	%r988, %r988, %r917;
	ld.global.u32 	%r918, [%rd8+292];
	xor.b32  	%r987, %r987, %r918;
	ld.global.u32 	%r919, [%rd8+296];
	xor.b32  	%r986, %r986, %r919;
$L__BB5_110:
	and.b32  	%r921, %r813, 32768;
	setp.eq.s32 	%p60, %r921, 0;
	@%p60 bra 	$L__BB5_112;
	ld.global.u32 	%r922, [%rd8+300];
	xor.b32  	%r990, %r990, %r922;
	ld.global.u32 	%r923, [%rd8+304];
	xor.b32  	%r989, %r989, %r923;
	ld.global.u32 	%r924, [%rd8+308];
	xor.b32  	%r988, %r988, %r924;
	ld.global.u32 	%r925, [%rd8+312];
	xor.b32  	%r987, %r987, %r925;
	ld.global.u32 	%r926, [%rd8+316];
	xor.b32  	%r986, %r986, %r926;
$L__BB5_112:
	add.s32 	%r1169, %r1169, 16;
	setp.ne.s32 	%p61, %r1169, 32;
	@%p61 bra 	$L__BB5_80;
	mad.lo.s32 	%r927, %r1163, -31, %r371;
	add.s32 	%r1163, %r927, 1;
	setp.ne.s32 	%p62, %r1163, 5;
	@%p62 bra 	$L__BB5_79;
	st.local.u32 	[%rd1+4], %r990;
	st.local.v2.u32 	[%rd1+8], {%r989, %r988};
	st.local.v2.u32 	[%rd1+16], {%r987, %r986};
$L__BB5_115:
	shr.u64 	%rd28, %rd3, 2;
	add.s32 	%r973, %r973, 1;
	setp.gt.u64 	%p63, %rd3, 3;
	@%p63 bra 	$L__BB5_3;
$L__BB5_116:
	cvta.to.global.u64 	%rd27, %rd14;
	mad.lo.s64 	%rd10, %rd2, 324, %rd27;
	shr.u32 	%r929, %r990, 2;
	xor.b32  	%r930, %r929, %r990;
	shl.b32 	%r931, %r986, 4;
	shl.b32 	%r932, %r930, 1;
	xor.b32  	%r933, %r932, %r931;
	xor.b32  	%r934, %r933, %r930;
	xor.b32  	%r1263, %r934, %r986;
	add.s32 	%r935, %r2, %r1263;
	add.s32 	%r936, %r935, -637770787;
	cvt.rn.f32.u32 	%f1, %r936;
	fma.rn.f32 	%f2, %f1, 0f2F800000, 0f2F000000;
	st.global.f32 	[%rd10], %f2;
	shr.u32 	%r937, %r989, 2;
	xor.b32  	%r938, %r937, %r989;
	shl.b32 	%r939, %r1263, 4;
	shl.b32 	%r940, %r938, 1;
	xor.b32  	%r941, %r940, %r939;
	xor.b32  	%r942, %r941, %r938;
	xor.b32  	%r1262, %r942, %r1263;
	add.s32 	%r943, %r2, %r1262;
	add.s32 	%r944, %r943, -637408350;
	cvt.rn.f32.u32 	%f3, %r944;
	fma.rn.f32 	%f4, %f3, 0f2F800000, 0f2F000000;
	st.global.f32 	[%rd10+4], %f4;
	mov.b32 	%r945, 0;
	st.global.u32 	[%rd10+8], %r945;
	st.global.u32 	[%rd10+12], %r945;
	add.s32 	%r1261, %r2, -637045913;
	add.s64 	%rd29, %rd10, 20;
	mov.b32 	%r1260, -637045913;
$L__BB5_117:
	mov.u32 	%r558, %r986;
	mov.u32 	%r557, %r1263;
	mov.u32 	%r986, %r1262;
	shr.u32 	%r946, %r988, 2;
	xor.b32  	%r947, %r946, %r988;
	shl.b32 	%r948, %r986, 4;
	shl.b32 	%r949, %r947, 1;
	xor.b32  	%r950, %r949, %r948;
	xor.b32  	%r951, %r950, %r947;
	xor.b32  	%r1263, %r951, %r986;
	add.s32 	%r952, %r1261, %r1263;
	shr.u32 	%r953, %r987, 2;
	xor.b32  	%r954, %r953, %r987;
	shl.b32 	%r955, %r1263, 4;
	shl.b32 	%r956, %r954, 1;
	xor.b32  	%r957, %r956, %r955;
	xor.b32  	%r958, %r957, %r954;
	xor.b32  	%r1262, %r958, %r1263;
	add.s32 	%r959, %r1261, %r1262;
	add.s32 	%r960, %r959, 362437;
	cvt.rn.f32.u32 	%f5, %r952;
	fma.rn.f32 	%f6, %f5, 0f2F800000, 0f2F000000;
	cvt.rn.f32.u32 	%f7, %r960;
	fma.rn.f32 	%f8, %f7, 0f30C90FDB, 0f30490FDB;
	setp.lt.f32 	%p64, %f6, 0f00800000;
	mul.f32 	%f9, %f6, 0f4B000000;
	selp.f32 	%f10, %f9, %f6, %p64;
	selp.f32 	%f11, 0fC1B80000, 0f00000000, %p64;
	mov.b32 	%r961, %f10;
	add.s32 	%r962, %r961, -1059760811;
	and.b32  	%r963, %r962, -8388608;
	sub.s32 	%r964, %r961, %r963;
	mov.b32 	%f12, %r964;
	cvt.rn.f32.s32 	%f13, %r963;
	fma.rn.f32 	%f14, %f13, 0f34000000, %f11;
	add.f32 	%f15, %f12, 0fBF800000;
	fma.rn.f32 	%f16, %f15, 0fBE055027, 0f3E1039F6;
	fma.rn.f32 	%f17, %f16, %f15, 0fBDF8CDCC;
	fma.rn.f32 	%f18, %f17, %f15, 0f3E0F2955;
	fma.rn.f32 	%f19, %f18, %f15, 0fBE2AD8B9;
	fma.rn.f32 	%f20, %f19, %f15, 0f3E4CED0B;
	fma.rn.f32 	%f21, %f20, %f15, 0fBE7FFF22;
	fma.rn.f32 	%f22, %f21, %f15, 0f3EAAAA78;
	fma.rn.f32 	%f23, %f22, %f15, 0fBF000000;
	mul.f32 	%f24, %f15, %f23;
	fma.rn.f32 	%f25, %f24, %f15, %f15;
	fma.rn.f32 	%f26, %f14, 0f3F317218, %f25;
	setp.gt.u32 	%p65, %r961, 2139095039;
	fma.rn.f32 	%f27, %f10, 0f7F800000, 0f7F800000;
	selp.f32 	%f28, %f27, %f26, %p65;
	setp.eq.f32 	%p66, %f10, 0f00000000;
	mul.f32 	%f29, %f28, 0fC0000000;
	selp.f32 	%f30, 0f7F800000, %f29, %p66;
	sqrt.rn.f32 	%f31, %f30;
	sin.approx.f32 	%f32, %f8;
	cos.approx.f32 	%f33, %f8;
	mul.f32 	%f34, %f31, %f32;
	mul.f32 	%f35, %f31, %f33;
	mul.f32 	%f36, %f34, 0f3DCCCCCD;
	st.global.f32 	[%rd29+-4], %f36;
	mul.f32 	%f37, %f35, 0f3DCCCCCD;
	st.global.f32 	[%rd29], %f37;
	add.s32 	%r1261, %r1261, 724874;
	add.s32 	%r1260, %r1260, 724874;
	add.s64 	%rd29, %rd29, 8;
	setp.ne.s32 	%p67, %r1260, -633421543;
	mov.u32 	%r987, %r557;
	mov.u32 	%r988, %r558;
	@%p67 bra 	$L__BB5_117;
	mov.b32 	%r965, 0;
	st.global.u32 	[%rd10+56], %r965;
	st.global.u32 	[%rd10+60], %r965;
	st.global.u32 	[%rd10+64], %r965;
	st.global.u32 	[%rd10+68], %r965;
	st.global.u32 	[%rd10+72], %r965;
	st.global.u32 	[%rd10+76], %r965;
	st.global.u32 	[%rd10+80], %r965;
	st.global.u32 	[%rd10+84], %r965;
	st.global.u32 	[%rd10+88], %r965;
	st.global.u32 	[%rd10+92], %r965;
	st.global.u32 	[%rd10+96], %r965;
	st.global.u32 	[%rd10+100], %r965;
	st.global.u32 	[%rd10+104], %r965;
	st.global.u32 	[%rd10+108], %r965;
	st.global.u32 	[%rd10+112], %r965;
	st.global.u32 	[%rd10+116], %r965;
	st.global.u32 	[%rd10+120], %r965;
	st.global.u32 	[%rd10+124], %r965;
	st.global.u32 	[%rd10+128], %r965;
	st.global.u32 	[%rd10+132], %r965;
	st.global.u32 	[%rd10+136], %r965;
	st.global.u32 	[%rd10+140], %r965;
	st.global.u32 	[%rd10+144], %r965;
	st.global.u32 	[%rd10+148], %r965;
	st.global.u32 	[%rd10+152], %r965;
	st.global.u32 	[%rd10+156], %r965;
	st.global.u32 	[%rd10+160], %r965;
	st.global.u32 	[%rd10+164], %r965;
	st.global.u32 	[%rd10+168], %r965;
	st.global.u32 	[%rd10+172], %r965;
	st.global.u32 	[%rd10+176], %r965;
	st.global.u32 	[%rd10+180], %r965;
	st.global.u32 	[%rd10+184], %r965;
	st.global.u32 	[%rd10+188], %r965;
	st.global.u32 	[%rd10+192], %r965;
	st.global.u32 	[%rd10+196], %r965;
	st.global.u32 	[%rd10+200], %r965;
	st.global.u32 	[%rd10+204], %r965;
	st.global.u32 	[%rd10+208], %r965;
	st.global.u32 	[%rd10+212], %r965;
	st.global.u32 	[%rd10+216], %r965;
	st.global.u32 	[%rd10+220], %r965;
	st.global.u32 	[%rd10+224], %r965;
	st.global.u32 	[%rd10+228], %r965;
	st.global.u32 	[%rd10+232], %r965;
	st.global.u32 	[%rd10+236], %r965;
	st.global.u32 	[%rd10+240], %r965;
	st.global.u32 	[%rd10+244], %r965;
	st.global.u32 	[%rd10+248], %r965;
	st.global.u32 	[%rd10+252], %r965;
	st.global.u32 	[%rd10+256], %r965;
	st.global.u32 	[%rd10+260], %r965;
	st.global.u32 	[%rd10+264], %r965;
	st.global.u32 	[%rd10+268], %r965;
	st.global.u32 	[%rd10+272], %r965;
	st.global.u32 	[%rd10+276], %r965;
	st.global.u32 	[%rd10+280], %r965;
	st.global.u32 	[%rd10+284], %r965;
	st.global.u32 	[%rd10+288], %r965;
	st.global.u32 	[%rd10+292], %r965;
	st.global.u32 	[%rd10+296], %r965;
	st.global.u32 	[%rd10+300], %r965;
	st.global.u32 	[%rd10+304], %r965;
	st.global.u32 	[%rd10+308], %r965;
	mov.b32 	%r966, 1056964608;
	st.global.u32 	[%rd10+312], %r966;
	mov.b32 	%r967, 1065353216;
	st.global.u32 	[%rd10+316], %r967;
	st.global.u32 	[%rd10+320], %r965;
$L__BB5_119:
	ret;

}


// ===== COMPILED SASS (sm_100) =====

	.target	sm_100

	.elftype	@"ET_EXEC"


//--------------------- .note.nv.tkinfo           --------------------------
	.section	.note.nv.tkinfo,"",@"SHT_NOTE"
	.sectionflags	@"SHF_NOTE_NV_TKINFO"
	.tkinfo
        /*0018*/ 	.word	0x00000002
        /*0030*/ 	.string	""
        /*0030*/ 	.string	"ptxas"
        /*0030*/ 	.string	"Cuda compilation tools, release 13.0, V13.0.88"
        /*0030*/ 	.string	"Build cuda_13.0.r13.0/compiler.36424714_0"
        /*0030*/ 	.string	"-arch sm_100 -m 64 "



//--------------------- .note.nv.cuinfo           --------------------------
	.section	.note.nv.cuinfo,"",@"SHT_NOTE"
	.sectionflags	@"SHF_NOTE_NV_CUINFO"
        /*0018*/ 	.short	0x0002
        /*001a*/ 	.short	0x0064
        /*001c*/ 	.short	0x0082
	.zero		2


//--------------------- .nv.info                  --------------------------
	.section	.nv.info,"",@"SHT_CUDA_INFO"
	.align	4


	//----- nvinfo : EIATTR_REGCOUNT
	.align		4
        /*0000*/ 	.byte	0x04, 0x2f
        /*0002*/ 	.short	(.L_11 - .L_10)
	.align		4
.L_10:
        /*0004*/ 	.word	index@(_Z25diffusion_reaction_kernelPfS_S_S_S_if)
        /*0008*/ 	.word	0x0000001a


	//----- nvinfo : EIATTR_FRAME_SIZE
	.align		4
.L_11:
        /*000c*/ 	.byte	0x04, 0x11
        /*000e*/ 	.short	(.L_13 - .L_12)
	.align		4
.L_12:
        /*0010*/ 	.word	index@(_Z25diffusion_reaction_kernelPfS_S_S_S_if)
        /*0014*/ 	.word	0x00000000


	//----- nvinfo : EIATTR_REGCOUNT
	.align		4
.L_13:
        /*0018*/ 	.byte	0x04, 0x2f
        /*001a*/ 	.short	(.L_15 - .L_14)
	.align		4
.L_14:
        /*001c*/ 	.word	index@(_Z26behavioral_gradient_kernelPfS_i)
        /*0020*/ 	.word	0x0000001e


	//----- nvinfo : EIATTR_FRAME_SIZE
	.align		4
.L_15:
        /*0024*/ 	.byte	0x04, 0x11
        /*0026*/ 	.short	(.L_17 - .L_16)
	.align		4
.L_16:
        /*0028*/ 	.word	index@($__internal_6_$__cuda_sm3x_div_rn_noftz_f32_slowpath)
        /*002c*/ 	.word	0x00000000


	//----- nvinfo : EIATTR_FRAME_SIZE
	.align		4
.L_17:
        /*0030*/ 	.byte	0x04, 0x11
        /*0032*/ 	.short	(.L_19 - .L_18)
	.align		4
.L_18:
        /*0034*/ 	.word	index@($__internal_5_$__cuda_sm20_sqrt_rn_f32_slowpath)
        /*0038*/ 	.word	0x00000000


	//----- nvinfo : EIATTR_FRAME_SIZE
	.align		4
.L_19:
        /*003c*/ 	.byte	0x04, 0x11
        /*003e*/ 	.short	(.L_21 - .L_20)
	.align		4
.L_20:
        /*0040*/ 	.word	index@(_Z26behavioral_gradient_kernelPfS_i)
        /*0044*/ 	.word	0x00000000


	//----- nvinfo : EIATTR_REGCOUNT
	.align		4
.L_21:
        /*0048*/ 	.byte	0x04, 0x2f
        /*004a*/ 	.short	(.L_23 - .L_22)
	.align		4
.L_22:
        /*004c*/ 	.word	index@(_Z29chemotactic_navigation_kernelP15BehavioralStatePfS1_S1_S1_iif)
        /*0050*/ 	.word	0x00000020


	//----- nvinfo : EIATTR_FRAME_SIZE
	.align		4
.L_23:
        /*0054*/ 	.byte	0x04, 0x11
        /*0056*/ 	.short	(.L_25 - .L_24)
	.align		4
.L_24:
        /*0058*/ 	.word	index@($__internal_4_$__cuda_sm3x_div_rn_noftz_f32_slowpath)
        /*005c*/ 	.word	0x00000000


	//----- nvinfo : EIATTR_FRAME_SIZE
	.align		4
.L_25:
        /*0060*/ 	.byte	0x04, 0x11
        /*0062*/ 	.short	(.L_27 - .L_26)
	.align		4
.L_26:
        /*0064*/ 	.word	index@($__internal_3_$__cuda_sm20_sqrt_rn_f32_slowpath)
        /*0068*/ 	.word	0x00000000


	//----- nvinfo : EIATTR_FRAME_SIZE
	.align		4
.L_27:
        /*006c*/ 	.byte	0x04, 0x11
        /*006e*/ 	.short	(.L_29 - .L_28)
	.align		4
.L_28:
        /*0070*/ 	.word	index@(_Z29chemotactic_navigation_kernelP15BehavioralStatePfS1_S1_S1_iif)
        /*0074*/ 	.word	0x00000000


	//----- nvinfo : EIATTR_REGCOUNT
	.align		4
.L_29:
        /*0078*/ 	.byte	0x04, 0x2f
        /*007a*/ 	.short	(.L_31 - .L_30)
	.align		4
.L_30:
        /*007c*/ 	.word	index@(_Z24create_attractors_kernelPfS_S_ii)
        /*0080*/ 	.word	0x00000018


	//----- nvinfo : EIATTR_FRAME_SIZE
	.align		4
.L_31:
        /*0084*/ 	.byte	0x04, 0x11
        /*0086*/ 	.short	(.L_33 - .L_32)
	.align		4
.L_32:
        /*0088*/ 	.word	index@($__internal_2_$__cuda_sm3x_div_rn_noftz_f32_slowpath)
        /*008c*/ 	.word	0x00000000


	//----- nvinfo : EIATTR_FRAME_SIZE
	.align		4
.L_33:
        /*0090*/ 	.byte	0x04, 0x11
        /*0092*/ 	.short	(.L_35 - .L_34)
	.align		4
.L_34:
        /*0094*/ 	.word	index@(_Z24create_attractors_kernelPfS_S_ii)
        /*0098*/ 	.word	0x00000000


	//----- nvinfo : EIATTR_REGCOUNT
	.align		4
.L_35:
        /*009c*/ 	.byte	0x04, 0x2f
        /*009e*/ 	.short	(.L_37 - .L_36)
	.align		4
.L_36:
        /*00a0*/ 	.word	index@(_Z34update_behavioral_embedding_kernelP15BehavioralStatePfS1_if)
        /*00a4*/ 	.word	0x00000038


	//----- nvinfo : EIATTR_FRAME_SIZE
	.align		4
.L_37:
        /*00a8*/ 	.byte	0x04, 0x11
        /*00aa*/ 	.short	(.L_39 - .L_38)
	.align		4
.L_38:
        /*00ac*/ 	.word	index@($__internal_1_$__cuda_sm20_sqrt_rn_f32_slowpath)
        /*00b0*/ 	.word	0x00000000


	//----- nvinfo : EIATTR_FRAME_SIZE
	.align		4
.L_39:
        /*00b4*/ 	.byte	0x04, 0x11
        /*00b6*/ 	.short	(.L_41 - .L_40)
	.align		4
.L_40:
        /*00b8*/ 	.word	index@(_Z34update_behavioral_embedding_kernelP15BehavioralStatePfS1_if)
        /*00bc*/ 	.word	0x00000000


	//----- nvinfo : EIATTR_REGCOUNT
	.align		4
.L_41:
        /*00c0*/ 	.byte	0x04, 0x2f
        /*00c2*/ 	.short	(.L_43 - .L_42)
	.align		4
.L_42:
        /*00c4*/ 	.word	index@(_Z28init_behavioral_state_kernelP15BehavioralStateij)
        /*00c8*/ 	.word	0x0000001f


	//----- nvinfo : EIATTR_FRAME_SIZE
	.align		4
.L_43:
        /*00cc*/ 	.byte	0x04, 0x11
        /*00ce*/ 	.short	(.L_45 - .L_44)
	.align		4
.L_44:
        /*00d0*/ 	.word	index@($__internal_0_$__cuda_sm20_sqrt_rn_f32_slowpath)
        /*00d4*/ 	.word	0x00000030


	//----- nvinfo : EIATTR_FRAME_SIZE
	.align		4
.L_45:
        /*00d8*/ 	.byte	0x04, 0x11
        /*00da*/ 	.short	(.L_47 - .L_46)
	.align		4
.L_46:
        /*00dc*/ 	.word	index@(_Z28init_behavioral_state_kernelP15BehavioralStateij)
        /*00e0*/ 	.word	0x00000030


	//----- nvinfo : EIATTR_MIN_STACK_SIZE
	.align		4
.L_47:
        /*00e4*/ 	.byte	0x04, 0x12
        /*00e6*/ 	.short	(.L_49 - .L_48)
	.align		4
.L_48:
        /*00e8*/ 	.word	index@(_Z28init_behavioral_state_kernelP15BehavioralStateij)
        /*00ec*/ 	.word	0x00000030


	//----- nvinfo : EIATTR_MIN_STACK_SIZE
	.align		4
.L_49:
        /*00f0*/ 	.byte	0x04, 0x12
        /*00f2*/ 	.short	(.L_51 - .L_50)
	.align		4
.L_50:
        /*00f4*/ 	.word	index@(_Z34update_behavioral_embedding_kernelP15BehavioralStatePfS1_if)
        /*00f8*/ 	.word	0x00000000


	//----- nvinfo : EIATTR_MIN_STACK_SIZE
	.align		4
.L_51:
        /*00fc*/ 	.byte	0x04, 0x12
        /*00fe*/ 	.short	(.L_53 - .L_52)
	.align		4
.L_52:
        /*0100*/ 	.word	index@(_Z24create_attractors_kernelPfS_S_ii)
        /*0104*/ 	.word	0x00000000


	//----- nvinfo : EIATTR_MIN_STACK_SIZE
	.align		4
.L_53:
        /*0108*/ 	.byte	0x04, 0x12
        /*010a*/ 	.short	(.L_55 - .L_54)
	.align		4
.L_54:
        /*010c*/ 	.word	index@(_Z29chemotactic_navigation_kernelP15BehavioralStatePfS1_S1_S1_iif)
        /*0110*/ 	.word	0x00000000


	//----- nvinfo : EIATTR_MIN_STACK_SIZE
	.align		4
.L_55:
        /*0114*/ 	.byte	0x04, 0x12
        /*0116*/ 	.short	(.L_57 - .L_56)
	.align		4
.L_56:
        /*0118*/ 	.word	index@(_Z26behavioral_gradient_kernelPfS_i)
        /*011c*/ 	.word	0x00000000


	//----- nvinfo : EIATTR_MIN_STACK_SIZE
	.align		4
.L_57:
        /*0120*/ 	.byte	0x04, 0x12
        /*0122*/ 	.short	(.L_59 - .L_58)
	.align		4
.L_58:
        /*0124*/ 	.word	index@(_Z25diffusion_reaction_kernelPfS_S_S_S_if)
        /*0128*/ 	.word	0x00000000
.L_59:


//--------------------- .nv.compat                --------------------------
	.section	.nv.compat,"",@"SHT_CUDA_COMPAT_INFO"
	.align	4
        /*0000*/ 	.byte	0x02, 0x09, 0x00, 0x00, 0x02, 0x02, 0x01, 0x00, 0x02, 0x05, 0x05, 0x00, 0x03, 0x07, 0x01, 0x01
        /*0010*/ 	.byte	0x02, 0x03, 0x00, 0x00, 0x02, 0x06, 0x01, 0x00, 0x04, 0x0b, 0x08, 0x00, 0x01, 0x00, 0x00, 0x00
        /*0020*/ 	.byte	0x00, 0x00, 0x00, 0x00


//--------------------- .nv.info._Z28init_behavioral_state_kernelP15BehavioralStateij --------------------------
	.section	.nv.info._Z28init_behavioral_state_kernelP15BehavioralStateij,"",@"SHT_CUDA_INFO"
	.sectionflags	@""
	.align	4


	//----- nvinfo : EIATTR_CUDA_API_VERSION
	.align		4
        /*0000*/ 	.byte	0x04, 0x37
        /*0002*/ 	.short	(.L_61 - .L_60)
.L_60:
        /*0004*/ 	.word	0x00000082


	//----- nvinfo : EIATTR_KPARAM_INFO
	.align		4
.L_61:
        /*0008*/ 	.byte	0x04, 0x17
        /*000a*/ 	.short	(.L_63 - .L_62)
.L_62:
        /*000c*/ 	.word	0x00000000
        /*0010*/ 	.short	0x0002
        /*0012*/ 	.short	0x000c
        /*0014*/ 	.byte	0x00, 0xf0, 0x11, 0x00


	//----- nvinfo : EIATTR_KPARAM_INFO
	.align		4
.L_63:
        /*0018*/ 	.byte	0x04, 0x17
        /*001a*/ 	.short	(.L_65 - .L_64)
.L_64:
        /*001c*/ 	.word	0x00000000
        /*0020*/ 	.short	0x0001
        /*0022*/ 	.short	0x0008
        /*0024*/ 	.byte	0x00, 0xf0, 0x11, 0x00


	//----- nvinfo : EIATTR_KPARAM_INFO
	.align		4
.L_65:
        /*0028*/ 	.byte	0x04, 0x17
        /*002a*/ 	.short	(.L_67 - .L_66)
.L_66:
        /*002c*/ 	.word	0x00000000
        /*0030*/ 	.short	0x0000
        /*0032*/ 	.short	0x0000
        /*0034*/ 	.byte	0x00, 0xf5, 0x21, 0x00


	//----- nvinfo : EIATTR_SPARSE_MMA_MASK
	.align		4
.L_67:
        /*0038*/ 	.byte	0x03, 0x50
        /*003a*/ 	.short	0x0000


	//----- nvinfo : EIATTR_MAXREG_COUNT
	.align		4
        /*003c*/ 	.byte	0x03, 0x1b
        /*003e*/ 	.short	0x00ff


	//----- nvinfo : EIATTR_MERCURY_ISA_VERSION
	.align		4
        /*0040*/ 	.byte	0x03, 0x5f
        /*0042*/ 	.short	0x0101


	//----- nvinfo : EIATTR_VRC_CTA_INIT_COUNT
	.align		4
        /*0044*/ 	.byte	0x02, 0x4a
	.zero		1
	.zero		1


	//----- nvinfo : EIATTR_EXIT_INSTR_OFFSETS
	.align		4
        /*0048*/ 	.byte	0x04, 0x1c
        /*004a*/ 	.short	(.L_69 - .L_68)


	//   ....[0]....
.L_68:
        /*004c*/ 	.word	0x00000080


	//   ....[1]....
        /*0050*/ 	.word	0x000032f0


	//----- nvinfo : EIATTR_CRS_STACK_SIZE
	.align		4
.L_69:
        /*0054*/ 	.byte	0x04, 0x1e
        /*0056*/ 	.short	(.L_71 - .L_70)
.L_70:
        /*0058*/ 	.word	0x00000000


	//----- nvinfo : EIATTR_CBANK_PARAM_SIZE
	.align		4
.L_71:
        /*005c*/ 	.byte	0x03, 0x19
        /*005e*/ 	.short	0x0010


	//----- nvinfo : EIATTR_PARAM_CBANK
	.align		4
        /*0060*/ 	.byte	0x04, 0x0a
        /*0062*/ 	.short	(.L_73 - .L_72)
	.align		4
.L_72:
        /*0064*/ 	.word	index@(.nv.constant0._Z28init_behavioral_state_kernelP15BehavioralStateij)
        /*0068*/ 	.short	0x0380
        /*006a*/ 	.short	0x0010


	//----- nvinfo : EIATTR_SW_WAR
	.align		4
.L_73:
        /*006c*/ 	.byte	0x04, 0x36
        /*006e*/ 	.short	(.L_75 - .L_74)
.L_74:
        /*0070*/ 	.word	0x00000008
.L_75:


//--------------------- .nv.info._Z34update_behavioral_embedding_kernelP15BehavioralStatePfS1_if --------------------------
	.section	.nv.info._Z34update_behavioral_embedding_kernelP15BehavioralStatePfS1_if,"",@"SHT_CUDA_INFO"
	.sectionflags	@""
	.align	4


	//----- nvinfo : EIATTR_CUDA_API_VERSION
	.align		4
        /*0000*/ 	.byte	0x04, 0x37
        /*0002*/ 	.short	(.L_77 - .L_76)
.L_76:
        /*0004*/ 	.word	0x00000082


	//----- nvinfo : EIATTR_KPARAM_INFO
	.align		4
.L_77:
        /*0008*/ 	.byte	0x04, 0x17
        /*000a*/ 	.short	(.L_79 - .L_78)
.L_78:
        /*000c*/ 	.word	0x00000000
        /*0010*/ 	.short	0x0004
        /*0012*/ 	.short	0x001c
        /*0014*/ 	.byte	0x00, 0xf0, 0x11, 0x00


	//----- nvinfo : EIATTR_KPARAM_INFO
	.align		4
.L_79:
        /*0018*/ 	.byte	0x04, 0x17
        /*001a*/ 	.short	(.L_81 - .L_80)
.L_80:
        /*001c*/ 	.word	0x00000000
        /*0020*/ 	.short	0x0003
        /*0022*/ 	.short	0x0018
        /*0024*/ 	.byte	0x00, 0xf0, 0x11, 0x00


	//----- nvinfo : EIATTR_KPARAM_INFO
	.align		4
.L_81:
        /*0028*/ 	.byte	0x04, 0x17
        /*002a*/ 	.short	(.L_83 - .L_82)
.L_82:
        /*002c*/ 	.word	0x00000000
        /*0030*/ 	.short	0x0002
        /*0032*/ 	.short	0x0010
        /*0034*/ 	.byte	0x00, 0xf5, 0x21, 0x00


	//----- nvinfo : EIATTR_KPARAM_INFO
	.align		4
.L_83:
        /*0038*/ 	.byte	0x04, 0x17
        /*003a*/ 	.short	(.L_85 - .L_84)
.L_84:
        /*003c*/ 	.word	0x00000000
        /*0040*/ 	.short	0x0001
        /*0042*/ 	.short	0x0008
        /*0044*/ 	.byte	0x00, 0xf5, 0x21, 0x00


	//----- nvinfo : EIATTR_KPARAM_INFO
	.align		4
.L_85:
        /*0048*/ 	.byte	0x04, 0x17
        /*004a*/ 	.short	(.L_87 - .L_86)
.L_86:
        /*004c*/ 	.word	0x00000000
        /*0050*/ 	.short	0x0000
        /*0052*/ 	.short	0x0000
        /*0054*/ 	.byte	0x00, 0xf5, 0x21, 0x00


	//----- nvinfo : EIATTR_SPARSE_MMA_MASK
	.align		4
.L_87:
        /*0058*/ 	.byte	0x03, 0x50
        /*005a*/ 	.short	0x0000


	//----- nvinfo : EIATTR_MAXREG_COUNT
	.align		4
        /*005c*/ 	.byte	0x03, 0x1b
        /*005e*/ 	.short	0x00ff


	//----- nvinfo : EIATTR_MERCURY_ISA_VERSION
	.align		4
        /*0060*/ 	.byte	0x03, 0x5f
        /*0062*/ 	.short	0x0101


	//----- nvinfo : EIATTR_VRC_CTA_INIT_COUNT
	.align		4
        /*0064*/ 	.byte	0x02, 0x4a
	.zero		1
	.zero		1


	//----- nvinfo : EIATTR_EXIT_INSTR_OFFSETS
	.align		4
        /*0068*/ 	.byte	0x04, 0x1c
        /*006a*/ 	.short	(.L_89 - .L_88)


	//   ....[0]....
.L_88:
        /*006c*/ 	.word	0x00000070


	//   ....[1]....
        /*0070*/ 	.word	0x0000bfd0


	//   ....[2]....
        /*0074*/ 	.word	0x0000c070


	//----- nvinfo : EIATTR_CRS_STACK_SIZE
	.align		4
.L_89:
        /*0078*/ 	.byte	0x04, 0x1e
        /*007a*/ 	.short	(.L_91 - .L_90)
.L_90:
        /*007c*/ 	.word	0x00000000


	//----- nvinfo : EIATTR_CBANK_PARAM_SIZE
	.align		4
.L_91:
        /*0080*/ 	.byte	0x03, 0x19
        /*0082*/ 	.short	0x0020


	//----- nvinfo : EIATTR_PARAM_CBANK
	.align		4
        /*0084*/ 	.byte	0x04, 0x0a
        /*0086*/ 	.short	(.L_93 - .L_92)
	.align		4
.L_92:
        /*0088*/ 	.word	index@(.nv.constant0._Z34update_behavioral_embedding_kernelP15BehavioralStatePfS1_if)
        /*008c*/ 	.short	0x0380
        /*008e*/ 	.short	0x0020


	//----- nvinfo : EIATTR_SW_WAR
	.align		4
.L_93:
        /*0090*/ 	.byte	0x04, 0x36
        /*0092*/ 	.short	(.L_95 - .L_94)
.L_94:
        /*0094*/ 	.word	0x00000008
.L_95:


//--------------------- .nv.info._Z24create_attractors_kernelPfS_S_ii --------------------------
	.section	.nv.info._Z24create_attractors_kernelPfS_S_ii,"",@"SHT_CUDA_INFO"
	.sectionflags	@""
	.align	4


	//----- nvinfo : EIATTR_CUDA_API_VERSION
	.align		4
        /*0000*/ 	.byte	0x04, 0x37
        /*0002*/ 	.short	(.L_97 - .L_96)
.L_96:
        /*0004*/ 	.word	0x00000082


	//----- nvinfo : EIATTR_KPARAM_INFO
	.align		4
.L_97:
        /*0008*/ 	.byte	0x04, 0x17
        /*000a*/ 	.short	(.L_99 - .L_98)
.L_98:
        /*000c*/ 	.word	0x00000000
        /*0010*/ 	.short	0x0004
        /*0012*/ 	.short	0x001c
        /*0014*/ 	.byte	0x00, 0xf0, 0x11, 0x00


	//----- nvinfo : EIATTR_KPARAM_INFO
	.align		4
.L_99:
        /*0018*/ 	.byte	0x04, 0x17
        /*001a*/ 	.short	(.L_101 - .L_100)
.L_100:
        /*001c*/ 	.word	0x00000000
        /*0020*/ 	.short	0x0003
        /*0022*/ 	.short	0x0018
        /*0024*/ 	.byte	0x00, 0xf0, 0x11, 0x00


	//----- nvinfo : EIATTR_KPARAM_INFO
	.align		4
.L_101:
        /*0028*/ 	.byte	0x04, 0x17
        /*002a*/ 	.short	(.L_103 - .L_102)
.L_102:
        /*002c*/ 	.word	0x00000000
        /*0030*/ 	.short	0x0002
        /*0032*/ 	.short	0x0010
        /*0034*/ 	.byte	0x00, 0xf5, 0x21, 0x00


	//----- nvinfo : EIATTR_KPARAM_INFO
	.align		4
.L_103:
        /*0038*/ 	.byte	0x04, 0x17
        /*003a*/ 	.short	(.L_105 - .L_104)
.L_104:
        /*003c*/ 	.word	0x00000000
        /*0040*/ 	.short	0x0001
        /*0042*/ 	.short	0x0008
        /*0044*/ 	.byte	0x00, 0xf5, 0x21, 0x00


	//----- nvinfo : EIATTR_KPARAM_INFO
	.align		4
.L_105:
        /*0048*/ 	.byte	0x04, 0x17
        /*004a*/ 	.short	(.L_107 - .L_106)
.L_106:
        /*004c*/ 	.word	0x00000000
        /*0050*/ 	.short	0x0000
        /*0052*/ 	.short	0x0000
        /*0054*/ 	.byte	0x00, 0xf5, 0x21, 0x00


	//----- nvinfo : EIATTR_SPARSE_MMA_MASK
	.align		4
.L_107:
        /*0058*/ 	.byte	0x03, 0x50
        /*005a*/ 	.short	0x0000


	//----- nvinfo : EIATTR_MAXREG_COUNT
	.align		4
        /*005c*/ 	.byte	0x03, 0x1b
        /*005e*/ 	.short	0x00ff


	//----- nvinfo : EIATTR_MERCURY_ISA_VERSION
	.align		4
        /*0060*/ 	.byte	0x03, 0x5f
        /*0062*/ 	.short	0x0101


	//----- nvinfo : EIATTR_VRC_CTA_INIT_COUNT
	.align		4
        /*0064*/ 	.byte	0x02, 0x4a
	.zero		1
	.zero		1


	//----- nvinfo : EIATTR_EXIT_INSTR_OFFSETS
	.align		4
        /*0068*/ 	.byte	0x04, 0x1c
        /*006a*/ 	.short	(.L_109 - .L_108)


	//   ....[0]....
.L_108:
        /*006c*/ 	.word	0x000000c0


	//   ....[1]....
        /*0070*/ 	.word	0x00001640


	//----- nvinfo : EIATTR_CRS_STACK_SIZE
	.align		4
.L_109:
        /*0074*/ 	.byte	0x04, 0x1e
        /*0076*/ 	.short	(.L_111 - .L_110)
.L_110:
        /*0078*/ 	.word	0x00000000


	//----- nvinfo : EIATTR_CBANK_PARAM_SIZE
	.align		4
.L_111:
        /*007c*/ 	.byte	0x03, 0x19
        /*007e*/ 	.short	0x0020


	//----- nvinfo : EIATTR_PARAM_CBANK
	.align		4
        /*0080*/ 	.byte	0x04, 0x0a
        /*0082*/ 	.short	(.L_113 - .L_112)
	.align		4
.L_112:
        /*0084*/ 	.word	index@(.nv.constant0._Z24create_attractors_kernelPfS_S_ii)
        /*0088*/ 	.short	0x0380
        /*008a*/ 	.short	0x0020


	//----- nvinfo : EIATTR_SW_WAR
	.align		4
.L_113:
        /*008c*/ 	.byte	0x04, 0x36
        /*008e*/ 	.short	(.L_115 - .L_114)
.L_114:
        /*0090*/ 	.word	0x00000008
.L_115:


//--------------------- .nv.info._Z29chemotactic_navigation_kernelP15BehavioralStatePfS1_S1_S1_iif --------------------------
	.section	.nv.info._Z29chemotactic_navigation_kernelP15BehavioralStatePfS1_S1_S1_iif,"",@"SHT_CUDA_INFO"
	.sectionflags	@""
	.align	4


	//----- nvinfo : EIATTR_CUDA_API_VERSION
	.align		4
        /*0000*/ 	.byte	0x04, 0x37
        /*0002*/ 	.short	(.L_117 - .L_116)
.L_116:
        /*0004*/ 	.word	0x00000082


	//----- nvinfo : EIATTR_KPARAM_INFO
	.align		4
.L_117:
        /*0008*/ 	.byte	0x04, 0x17
        /*000a*/ 	.short	(.L_119 - .L_118)
.L_118:
        /*000c*/ 	.word	0x00000000
        /*0010*/ 	.short	0x0007
        /*0012*/ 	.short	0x0030
        /*0014*/ 	.byte	0x00, 0xf0, 0x11, 0x00


	//----- nvinfo : EIATTR_KPARAM_INFO
	.align		4
.L_119:
        /*0018*/ 	.byte	0x04, 0x17
        /*001a*/ 	.short	(.L_121 - .L_120)
.L_120:
        /*001c*/ 	.word	0x00000000
        /*0020*/ 	.short	0x0006
        /*0022*/ 	.short	0x002c
        /*0024*/ 	.byte	0x00, 0xf0, 0x11, 0x00


	//----- nvinfo : EIATTR_KPARAM_INFO
	.align		4
.L_121:
        /*0028*/ 	.byte	0x04, 0x17
        /*002a*/ 	.short	(.L_123 - .L_122)
.L_122:
        /*002c*/ 	.word	0x00000000
        /*0030*/ 	.short	0x0005
        /*0032*/ 	.short	0x0028
        /*0034*/ 	.byte	0x00, 0xf0, 0x11, 0x00


	//----- nvinfo : EIATTR_KPARAM_INFO
	.align		4
.L_123:
        /*0038*/ 	.byte	0x04, 0x17
        /*003a*/ 	.short	(.L_125 - .L_124)
.L_124:
        /*003c*/ 	.word	0x00000000
        /*0040*/ 	.short	0x0004
        /*0042*/ 	.short	0x0020
        /*0044*/ 	.byte	0x00, 0xf5, 0x21, 0x00


	//----- nvinfo : EIATTR_KPARAM_INFO
	.align		4
.L_125:
        /*0048*/ 	.byte	0x04, 0x17
        /*004a*/ 	.short	(.L_127 - .L_126)
.L_126:
        /*004c*/ 	.word	0x00000000
        /*0050*/ 	.short	0x0003
        /*0052*/ 	.short	0x0018
        /*0054*/ 	.byte	0x00, 0xf5, 0x21, 0x00


	//----- nvinfo : EIATTR_KPARAM_INFO
	.align		4
.L_127:
        /*0058*/ 	.byte	0x04, 0x17
        /*005a*/ 	.short	(.L_129 - .L_128)
.L_128:
        /*005c*/ 	.word	0x00000000
        /*0060*/ 	.short	0x0002
        /*0062*/ 	.short	0x0010
        /*0064*/ 	.byte	0x00, 0xf5, 0x21, 0x00


	//----- nvinfo : EIATTR_KPARAM_INFO
	.align		4
.L_129:
        /*0068*/ 	.byte	0x04, 0x17
        /*006a*/ 	.short	(.L_131 - .L_130)
.L_130:
        /*006c*/ 	.word	0x00000000
        /*0070*/ 	.short	0x0001
        /*0072*/ 	.short	0x0008
        /*0074*/ 	.byte	0x00, 0xf5, 0x21, 0x00


	//----- nvinfo : EIATTR_KPARAM_INFO
	.align		4
.L_131:
        /*0078*/ 	.byte	0x04, 0x17
        /*007a*/ 	.short	(.L_133 - .L_132)
.L_132:
        /*007c*/ 	.word	0x00000000
        /*0080*/ 	.short	0x0000
        /*0082*/ 	.short	0x0000
        /*0084*/ 	.byte	0x00, 0xf5, 0x21, 0x00


	//----- nvinfo : EIATTR_SPARSE_MMA_MASK
	.align		4
.L_133:
        /*0088*/ 	.byte	0x03, 0x50
        /*008a*/ 	.short	0x0000


	//----- nvinfo : EIATTR_MAXREG_COUNT
	.align		4
        /*008c*/ 	.byte	0x03, 0x1b
        /*008e*/ 	.short	0x00ff


	//----- nvinfo : EIATTR_MERCURY_ISA_VERSION
	.align		4
        /*0090*/ 	.byte	0x03, 0x5f
        /*0092*/ 	.short	0x0101


	//----- nvinfo : EIATTR_VRC_CTA_INIT_COUNT
	.align		4
        /*0094*/ 	.byte	0x02, 0x4a
	.zero		1
	.zero		1


	//----- nvinfo : EIATTR_EXIT_INSTR_OFFSETS
	.align		4
        /*0098*/ 	.byte	0x04, 0x1c
        /*009a*/ 	.short	(.L_135 - .L_134)


	//   ....[0]....
.L_134:
        /*009c*/ 	.word	0x00000070


	//   ....[1]....
        /*00a0*/ 	.word	0x00003f20


	//   ....[2]....
        /*00a4*/ 	.word	0x00003f90


	//----- nvinfo : EIATTR_CRS_STACK_SIZE
	.align		4
.L_135:
        /*00a8*/ 	.byte	0x04, 0x1e
        /*00aa*/ 	.short	(.L_137 - .L_136)
.L_136:
        /*00ac*/ 	.word	0x00000000


	//----- nvinfo : EIATTR_CBANK_PARAM_SIZE
	.align		4
.L_137:
        /*00b0*/ 	.byte	0x03, 0x19
        /*00b2*/ 	.short	0x0034


	//----- nvinfo : EIATTR_PARAM_CBANK
	.align		4
        /*00b4*/ 	.byte	0x04, 0x0a
        /*00b6*/ 	.short	(.L_139 - .L_138)
	.align		4
.L_138:
        /*00b8*/ 	.word	index@(.nv.constant0._Z29chemotactic_navigation_kernelP15BehavioralStatePfS1_S1_S1_iif)
        /*00bc*/ 	.short	0x0380
        /*00be*/ 	.short	0x0034


	//----- nvinfo : EIATTR_SW_WAR
	.align		4
.L_139:
        /*00c0*/ 	.byte	0x04, 0x36
        /*00c2*/ 	.short	(.L_141 - .L_140)
.L_140:
        /*00c4*/ 	.word	0x00000008
.L_141:


//--------------------- .nv.info._Z26behavioral_gradient_kernelPfS_i --------------------------
	.section	.nv.info._Z26behavioral_gradient_kernelPfS_i,"",@"SHT_CUDA_INFO"
	.sectionflags	@""
	.align	4


	//----- nvinfo : EIATTR_CUDA_API_VERSION
	.align		4
        /*0000*/ 	.byte	0x04, 0x37
        /*0002*/ 	.short	(.L_143 - .L_142)
.L_142:
        /*0004*/ 	.word	0x00000082


	//----- nvinfo : EIATTR_KPARAM_INFO
	.align		4
.L_143:
        /*0008*/ 	.byte	0x04, 0x17
        /*000a*/ 	.short	(.L_145 - .L_144)
.L_144:
        /*000c*/ 	.word	0x00000000
        /*0010*/ 	.short	0x0002
        /*0012*/ 	.short	0x0010
        /*0014*/ 	.byte	0x00, 0xf0, 0x11, 0x00


	//----- nvinfo : EIATTR_KPARAM_INFO
	.align		4
.L_145:
        /*0018*/ 	.byte	0x04, 0x17
        /*001a*/ 	.short	(.L_147 - .L_146)
.L_146:
        /*001c*/ 	.word	0x00000000
        /*0020*/ 	.short	0x0001
        /*0022*/ 	.short	0x0008
        /*0024*/ 	.byte	0x00, 0xf5, 0x21, 0x00


	//----- nvinfo : EIATTR_KPARAM_INFO
	.align		4
.L_147:
        /*0028*/ 	.byte	0x04, 0x17
        /*002a*/ 	.short	(.L_149 - .L_148)
.L_148:
        /*002c*/ 	.word	0x00000000
        /*0030*/ 	.short	0x0000
        /*0032*/ 	.short	0x0000
        /*0034*/ 	.byte	0x00, 0xf5, 0x21, 0x00


	//----- nvinfo : EIATTR_SPARSE_MMA_MASK
	.align		4
.L_149:
        /*0038*/ 	.byte	0x03, 0x50
        /*003a*/ 	.short	0x0000


	//----- nvinfo : EIATTR_MAXREG_COUNT
	.align		4
        /*003c*/ 	.byte	0x03, 0x1b
        /*003e*/ 	.short	0x00ff


	//----- nvinfo : EIATTR_MERCURY_ISA_VERSION
	.align		4
        /*0040*/ 	.byte	0x03, 0x5f
        /*0042*/ 	.short	0x0101


	//----- nvinfo : EIATTR_VRC_CTA_INIT_COUNT
	.align		4
        /*0044*/ 	.byte	0x02, 0x4a
	.zero		1
	.zero		1


	//----- nvinfo : EIATTR_EXIT_INSTR_OFFSETS
	.align		4
        /*0048*/ 	.byte	0x04, 0x1c
        /*004a*/ 	.short	(.L_151 - .L_150)


	//   ....[0]....
.L_150:
        /*004c*/ 	.word	0x000000e0


	//   ....[1]....
        /*0050*/ 	.word	0x00000870


	//----- nvinfo : EIATTR_CRS_STACK_SIZE
	.align		4
.L_151:
        /*0054*/ 	.byte	0x04, 0x1e
        /*0056*/ 	.short	(.L_153 - .L_152)
.L_152:
        /*0058*/ 	.word	0x00000000


	//----- nvinfo : EIATTR_CBANK_PARAM_SIZE
	.align		4
.L_153:
        /*005c*/ 	.byte	0x03, 0x19
        /*005e*/ 	.short	0x0014


	//----- nvinfo : EIATTR_PARAM_CBANK
	.align		4
        /*0060*/ 	.byte	0x04, 0x0a
        /*0062*/ 	.short	(.L_155 - .L_154)
	.align		4
.L_154:
        /*0064*/ 	.word	index@(.nv.constant0._Z26behavioral_gradient_kernelPfS_i)
        /*0068*/ 	.short	0x0380
        /*006a*/ 	.short	0x0014


	//----- nvinfo : EIATTR_SW_WAR
	.align		4
.L_155:
        /*006c*/ 	.byte	0x04, 0x36
        /*006e*/ 	.short	(.L_157 - .L_156)
.L_156:
        /*0070*/ 	.word	0x00000008
.L_157:


//--------------------- .nv.info._Z25diffusion_reaction_kernelPfS_S_S_S_if --------------------------
	.section	.nv.info._Z25diffusion_reaction_kernelPfS_S_S_S_if,"",@"SHT_CUDA_INFO"
	.sectionflags	@""
	.align	4


	//----- nvinfo : EIATTR_CUDA_API_VERSION
	.align		4
        /*0000*/ 	.byte	0x04, 0x37
        /*0002*/ 	.short	(.L_159 - .L_158)
.L_158:
        /*0004*/ 	.word	0x00000082


	//----- nvinfo : EIATTR_KPARAM_INFO
	.align		4
.L_159:
        /*0008*/ 	.byte	0x04, 0x17
        /*000a*/ 	.short	(.L_161 - .L_160)
.L_160:
        /*000c*/ 	.word	0x00000000
        /*0010*/ 	.short	0x0006
        /*0012*/ 	.short	0x002c
        /*0014*/ 	.byte	0x00, 0xf0, 0x11, 0x00


	//----- nvinfo : EIATTR_KPARAM_INFO
	.align		4
.L_161:
        /*0018*/ 	.byte	0x04, 0x17
        /*001a*/ 	.short	(.L_163 - .L_162)
.L_162:
        /*001c*/ 	.word	0x00000000
        /*0020*/ 	.short	0x0005
        /*0022*/ 	.short	0x0028
        /*0024*/ 	.byte	0x00, 0xf0, 0x11, 0x00


	//----- nvinfo : EIATTR_KPARAM_INFO
	.align		4
.L_163:
        /*0028*/ 	.byte	0x04, 0x17
        /*002a*/ 	.short	(.L_165 - .L_164)
.L_164:
        /*002c*/ 	.word	0x00000000
        /*0030*/ 	.short	0x0004
        /*0032*/ 	.short	0x0020
        /*0034*/ 	.byte	0x00, 0xf5, 0x21, 0x00


	//----- nvinfo : EIATTR_KPARAM_INFO
	.align		4
.L_165:
        /*0038*/ 	.byte	0x04, 0x17
        /*003a*/ 	.short	(.L_167 - .L_166)
.L_166:
        /*003c*/ 	.word	0x00000000
        /*0040*/ 	.short	0x0003
        /*0042*/ 	.short	0x0018
        /*0044*/ 	.byte	0x00, 0xf5, 0x21, 0x00


	//----- nvinfo : EIATTR_KPARAM_INFO
	.align		4
.L_167:
        /*0048*/ 	.byte	0x04, 0x17
        /*004a*/ 	.short	(.L_169 - .L_168)
.L_168:
        /*004c*/ 	.word	0x00000000
        /*0050*/ 	.short	0x0002
        /*0052*/ 	.short	0x0010
        /*0054*/ 	.byte	0x00, 0xf5, 0x21, 0x00


	//----- nvinfo : EIATTR_KPARAM_INFO
	.align		4
.L_169:
        /*0058*/ 	.byte	0x04, 0x17
        /*005a*/ 	.short	(.L_171 - .L_170)
.L_170:
        /*005c*/ 	.word	0x00000000
        /*0060*/ 	.short	0x0001
        /*0062*/ 	.short	0x0008
        /*0064*/ 	.byte	0x00, 0xf5, 0x21, 0x00


	//----- nvinfo : EIATTR_KPARAM_INFO
	.align		4
.L_171:
        /*0068*/ 	.byte	0x04, 0x17
        /*006a*/ 	.short	(.L_173 - .L_172)
.L_172:
        /*006c*/ 	.word	0x00000000
        /*0070*/ 	.short	0x0000
        /*0072*/ 	.short	0x0000
        /*0074*/ 	.byte	0x00, 0xf5, 0x21, 0x00


	//----- nvinfo : EIATTR_SPARSE_MMA_MASK
	.align		4
.L_173:
        /*0078*/ 	.byte	0x03, 0x50
        /*007a*/ 	.short	0x0000


	//----- nvinfo : EIATTR_MAXREG_COUNT
	.align		4
        /*007c*/ 	.byte	0x03, 0x1b
        /*007e*/ 	.short	0x00ff


	//----- nvinfo : EIATTR_MERCURY_ISA_VERSION
	.align		4
        /*0080*/ 	.byte	0x03, 0x5f
        /*0082*/ 	.short	0x0101


	//----- nvinfo : EIATTR_VRC_CTA_INIT_COUNT
	.align		4
        /*0084*/ 	.byte	0x02, 0x4a
	.zero		1
	.zero		1


	//----- nvinfo : EIATTR_EXIT_INSTR_OFFSETS
	.align		4
        /*0088*/ 	.byte	0x04, 0x1c
        /*008a*/ 	.short	(.L_175 - .L_174)


	//   ....[0]....
.L_174:
        /*008c*/ 	.word	0x000000c0


	//   ....[1]....
        /*0090*/ 	.word	0x00000400


	//----- nvinfo : EIATTR_CBANK_PARAM_SIZE
	.align		4
.L_175:
        /*0094*/ 	.byte	0x03, 0x19
        /*0096*/ 	.short	0x0030


	//----- nvinfo : EIATTR_PARAM_CBANK
	.align		4
        /*0098*/ 	.byte	0x04, 0x0a
        /*009a*/ 	.short	(.L_177 - .L_176)
	.align		4
.L_176:
        /*009c*/ 	.word	index@(.nv.constant0._Z25diffusion_reaction_kernelPfS_S_S_S_if)
        /*00a0*/ 	.short	0x0380
        /*00a2*/ 	.short	0x0030


	//----- nvinfo : EIATTR_SW_WAR
	.align		4
.L_177:
        /*00a4*/ 	.byte	0x04, 0x36
        /*00a6*/ 	.short	(.L_179 - .L_178)
.L_178:
        /*00a8*/ 	.word	0x00000008
.L_179:


//--------------------- .nv.callgraph             --------------------------
	.section	.nv.callgraph,"",@"SHT_CUDA_CALLGRAPH"
	.align	4
	.sectionentsize	8
	.align		4
        /*0000*/ 	.word	0x00000000
	.align		4
        /*0004*/ 	.word	0xffffffff
	.align		4
        /*0008*/ 	.word	0x00000000
	.align		4
        /*000c*/ 	.word	0xfffffffe
	.align		4
        /*0010*/ 	.word	0x00000000
	.align		4
        /*0014*/ 	.word	0xfffffffd
	.align		4
        /*0018*/ 	.word	0x00000000
	.align		4
        /*001c*/ 	.word	0xfffffffc


//--------------------- .nv.constant4             --------------------------
	.section	.nv.constant4,"a",@progbits
	.align	8
	.align		8
.nv.constant4:
        /*0000*/ 	.dword	precalc_xorwow_matrix
	.align		8
        /*0008*/ 	.dword	precalc_xorwow_offset_matrix
	.align		8
        /*0010*/ 	.dword	mrg32k3aM1
	.align		8
        /*0018*/ 	.dword	mrg32k3aM2
	.align		8
        /*0020*/ 	.dword	mrg32k3aM1SubSeq
	.align		8
        /*0028*/ 	.dword	mrg32k3aM2SubSeq
	.align		8
        /*0030*/ 	.dword	mrg32k3aM1Seq
	.align		8
        /*0038*/ 	.dword	mrg32k3aM2Seq
	.align		8
        /*0040*/ 	.dword	__cudart_i2opi_f


//--------------------- .nv.constant3             --------------------------
	.section	.nv.constant3,"a",@progbits
	.align	8
.nv.constant3:
	.type		__cr_lgamma_table,@object
	.size		__cr_lgamma_table,(.L_8 - __cr_lgamma_table)
__cr_lgamma_table:
        /*0000*/ 	.byte	0x00, 0x00, 0x00, 0x00, 0x00, 0x00, 0x00, 0x00, 0x00, 0x00, 0x00, 0x00, 0x00, 0x00, 0x00, 0x00
        /*0010*/ 	.byte	0xef, 0x39, 0xfa, 0xfe, 0x42, 0x2e, 0xe6, 0x3f, 0x02, 0x20, 0x2a, 0xfa, 0x0b, 0xab, 0xfc, 0x3f
        /*0020*/ 	.byte	0xf9, 0x2c, 0x92, 0x7c, 0xa7, 0x6c, 0x09, 0x40, 0xc9, 0x79, 0x44, 0x3c, 0x64, 0x26, 0x13, 0x40
        /*0030*/ 	.byte	0xca, 0x01, 0xcf, 0x3a, 0x27, 0x51, 0x1a, 0x40, 0x30, 0xcc, 0x2d, 0xf3, 0xe1, 0x0c, 0x21, 0x40
        /*0040*/ 	.byte	0x0d, 0xb7, 0xfc, 0x82, 0x8e, 0x35, 0x25, 0x40
.L_8:


//--------------------- .text._Z28init_behavioral_state_kernelP15BehavioralStateij --------------------------
	.section	.text._Z28init_behavioral_state_kernelP15BehavioralStateij,"ax",@progbits
	.align	128
        .global         _Z28init_behavioral_state_kernelP15BehavioralStateij
        .type           _Z28init_behavioral_state_kernelP15BehavioralStateij,@function
        .size           _Z28init_behavioral_state_kernelP15BehavioralStateij,(.L_x_290 - _Z28init_behavioral_state_kernelP15BehavioralStateij)
        .other          _Z28init_behavioral_state_kernelP15BehavioralStateij,@"STO_CUDA_ENTRY STV_DEFAULT"
_Z28init_behavioral_state_kernelP15BehavioralStateij:
.text._Z28init_behavioral_state_kernelP15BehavioralStateij:
[----:B------:R-:W0:Y:S01]  /*0000*/  LDC R1, c[0x0][0x37c] ;  /* 0x0000df00ff017b82 */ /* 0x000e220000000800 */
[----:B------:R-:W1:Y:S07]  /*0010*/  S2R R3, SR_TID.X ;  /* 0x0000000000037919 */ /* 0x000e6e0000002100 */
[----:B------:R-:W1:Y:S01]  /*0020*/  S2UR UR4, SR_CTAID.X ;  /* 0x00000000000479c3 */ /* 0x000e620000002500 */
[----:B------:R-:W2:Y:S01]  /*0030*/  LDCU UR5, c[0x0][0x388] ;  /* 0x00007100ff0577ac */ /* 0x000ea20008000800 */
[----:B0-----:R-:W-:-:S06]  /*0040*/  VIADD R1, R1, 0xffffffd0 ;  /* 0xffffffd001017836 */ /* 0x001fcc0000000000 */
[----:B------:R-:W1:Y:S02]  /*0050*/  LDC R12, c[0x0][0x360] ;  /* 0x0000d800ff0c7b82 */ /* 0x000e640000000800 */
[----:B-1----:R-:W-:-:S05]  /*0060*/  IMAD R12, R12, UR4, R3 ;  /* 0x000000040c0c7c24 */ /* 0x002fca000f8e0203 */
[----:B--2---:R-:W-:-:S13]  /*0070*/  ISETP.GE.AND P0, PT, R12, UR5, PT ;  /* 0x000000050c007c0c */ /* 0x004fda000bf06270 */
[----:B------:R-:W-:Y:S05]  /*0080*/  @P0 EXIT ;  /* 0x000000000000094d */ /* 0x000fea0003800000 */
[----:B------:R-:W0:Y:S01]  /*0090*/  LDC R0, c[0x0][0x38c] ;  /* 0x0000e300ff007b82 */ /* 0x000e220000000800 */
[----:B------:R-:W-:Y:S01]  /*00a0*/  IMAD.MOV.U32 R11, RZ, RZ, -0x75bd8fc ;  /* 0xf8a42704ff0b7424 */ /* 0x000fe200078e00ff */
[----:B------:R-:W-:Y:S01]  /*00b0*/  ISETP.NE.AND P0, PT, R12, RZ, PT ;  /* 0x000000ff0c00720c */ /* 0x000fe20003f05270 */
[----:B------:R-:W-:Y:S01]  /*00c0*/  IMAD.MOV.U32 R8, RZ, RZ, -0x23270784 ;  /* 0xdcd8f87cff087424 */ /* 0x000fe200078e00ff */
[----:B------:R-:W1:Y:S01]  /*00d0*/  LDCU.64 UR6, c[0x0][0x358] ;  /* 0x00006b00ff0677ac */ /* 0x000e620008000a00 */
[----:B------:R-:W-:Y:S01]  /*00e0*/  BSSY.RECONVERGENT B0, `(.L_x_0) ;  /* 0x0000261000007945 */ /* 0x000fe20003800200 */
[----:B------:R-:W-:Y:S02]  /*00f0*/  IMAD.MOV.U32 R7, RZ, RZ, -0x75bd8fc ;  /* 0xf8a42704ff077424 */ /* 0x000fe400078e00ff */
[----:B------:R-:W-:Y:S01]  /*0100*/  IMAD.MOV.U32 R4, RZ, RZ, -0x23270784 ;  /* 0xdcd8f87cff047424 */ /* 0x000fe200078e00ff */
[----:B0-----:R-:W-:-:S05]  /*0110*/  LOP3.LUT R0, R0, 0xaad26b49, RZ, 0x3c, !PT ;  /* 0xaad26b4900007812 */ /* 0x001fca00078e3cff */
[----:B------:R-:W-:-:S04]  /*0120*/  IMAD R0, R0, 0x4182bed5, RZ ;  /* 0x4182bed500007824 */ /* 0x000fc800078e02ff */
[C---:B------:R-:W-:Y:S01]  /*0130*/  VIADD R5, R0.reuse, 0x583f19 ;  /* 0x00583f1900057836 */ /* 0x040fe20000000000 */
[C---:B------:R-:W-:Y:S01]  /*0140*/  LOP3.LUT R6, R0.reuse, 0x159a55e5, RZ, 0x3c, !PT ;  /* 0x159a55e500067812 */ /* 0x040fe200078e3cff */
[C---:B------:R-:W-:Y:S02]  /*0150*/  VIADD R2, R0.reuse, 0xd9f6dc18 ;  /* 0xd9f6dc1800027836 */ /* 0x040fe40000000000 */
[----:B------:R-:W-:Y:S01]  /*0160*/  VIADD R3, R0, 0x75bcd15 ;  /* 0x075bcd1500037836 */ /* 0x000fe20000000000 */
[----:B------:R-:W-:Y:S01]  /*0170*/  SHF.R.S32.HI R0, RZ, 0x1f, R12 ;  /* 0x0000001fff007819 */ /* 0x000fe2000001140c */
[----:B------:R-:W-:Y:S02]  /*0180*/  IMAD.MOV.U32 R10, RZ, RZ, R6 ;  /* 0x000000ffff0a7224 */ /* 0x000fe400078e0006 */
[----:B------:R-:W-:Y:S01]  /*0190*/  IMAD.MOV.U32 R9, RZ, RZ, R5 ;  /* 0x000000ffff097224 */ /* 0x000fe200078e0005 */
[----:B------:R0:W-:Y:S04]  /*01a0*/  STL.64 [R1], R2 ;  /* 0x0000000201007387 */ /* 0x0001e80000100a00 */
[----:B------:R0:W-:Y:S04]  /*01b0*/  STL.64 [R1+0x8], R10 ;  /* 0x0000080a01007387 */ /* 0x0001e80000100a00 */
[----:B------:R0:W-:Y:S01]  /*01c0*/  STL.64 [R1+0x10], R8 ;  /* 0x0000100801007387 */ /* 0x0001e20000100a00 */
[----:B-1----:R-:W-:Y:S05]  /*01d0*/  @!P0 BRA `(.L_x_1) ;  /* 0x0000002400448947 */ /* 0x002fea0003800000 */
[----:B------:R-:W-:Y:S02]  /*01e0*/  IMAD.MOV.U32 R15, RZ, RZ, RZ ;  /* 0x000000ffff0f7224 */ /* 0x000fe400078e00ff */
[----:B------:R-:W-:Y:S02]  /*01f0*/  IMAD.MOV.U32 R14, RZ, RZ, R12 ;  /* 0x000000ffff0e7224 */ /* 0x000fe400078e000c */
[----:B------:R-:W-:Y:S02]  /*0200*/  IMAD.MOV.U32 R13, RZ, RZ, R0 ;  /* 0x000000ffff0d7224 */ /* 0x000fe400078e0000 */
[----:B------:R-:W-:Y:S02]  /*0210*/  IMAD.MOV.U32 R7, RZ, RZ, -0x75bd8fc ;  /* 0xf8a42704ff077424 */ /* 0x000fe400078e00ff */
[----:B------:R-:W-:-:S07]  /*0220*/  IMAD.MOV.U32 R4, RZ, RZ, -0x23270784 ;  /* 0xdcd8f87cff047424 */ /* 0x000fce00078e00ff */
.L_x_10:
[----:B0-----:R-:W-:Y:S01]  /*0230*/  LOP3.LUT R2, R14, 0x3, RZ, 0xc0, !PT ;  /* 0x000000030e027812 */ /* 0x001fe200078ec0ff */
[----:B------:R-:W-:Y:S03]  /*0240*/  BSSY.RECONVERGENT B1, `(.L_x_2) ;  /* 0x0000244000017945 */ /* 0x000fe60003800200 */
[----:B------:R-:W-:-:S04]  /*0250*/  ISETP.NE.U32.AND P0, PT, R2, RZ, PT ;  /* 0x000000ff0200720c */ /* 0x000fc80003f05070 */
[----:B------:R-:W-:-:S13]  /*0260*/  ISETP.NE.AND.EX P0, PT, RZ, RZ, PT, P0 ;  /* 0x000000ffff00720c */ /* 0x000fda0003f05300 */
[----:B------:R-:W-:Y:S05]  /*0270*/  @!P0 BRA `(.L_x_3) ;  /* 0x0000002400008947 */ /* 0x000fea0003800000 */
[----:B------:R-:W0:Y:S01]  /*0280*/  LDC.64 R8, c[0x4][RZ] ;  /* 0x01000000ff087b82 */ /* 0x000e220000000a00 */
[----:B------:R-:W-:Y:S02]  /*0290*/  CS2R R2, SRZ ;  /* 0x0000000000027805 */ /* 0x000fe4000001ff00 */
[----:B------:R-:W-:Y:S02]  /*02a0*/  CS2R R4, SRZ ;  /* 0x0000000000047805 */ /* 0x000fe4000001ff00 */
[----:B------:R-:W-:Y:S01]  /*02b0*/  CS2R R6, SRZ ;  /* 0x0000000000067805 */ /* 0x000fe2000001ff00 */
[----:B0-----:R-:W-:-:S07]  /*02c0*/  IMAD.WIDE.U32 R8, R15, 0xc80, R8 ;  /* 0x00000c800f087825 */ /* 0x001fce00078e0008 */
.L_x_5:
[----:B------:R-:W-:-:S06]  /*02d0*/  IMAD R16, R2, 0x4, R1 ;  /* 0x0000000402107824 */ /* 0x000fcc00078e0201 */
[----:B------:R-:W5:Y:S01]  /*02e0*/  LDL R16, [R16+0x4] ;  /* 0x0000040010107983 */ /* 0x000f620000100800 */
[----:B------:R-:W-:-:S05]  /*02f0*/  UMOV UR4, URZ ;  /* 0x000000ff00047c82 */ /* 0x000fca0008000000 */
.L_x_4:
[----:B-----5:R-:W-:Y:S01]  /*0300*/  SHF.R.U32.HI R21, RZ, UR4, R16 ;  /* 0x00000004ff157c19 */ /* 0x020fe20008011610 */
[----:B------:R-:W-:-:S03]  /*0310*/  IMAD.SHL.U32 R10, R2, 0x20, RZ ;  /* 0x00000020020a7824 */ /* 0x000fc600078e00ff */
[----:B------:R-:W-:Y:S01]  /*0320*/  LOP3.LUT R11, R21, 0x1, RZ, 0xc0, !PT ;  /* 0x00000001150b7812 */ /* 0x000fe200078ec0ff */
[----:B------:R-:W-:-:S03]  /*0330*/  VIADD R10, R10, UR4 ;  /* 0x000000040a0a7c36 */ /* 0x000fc60008000000 */
[----:B------:R-:W-:Y:S01]  /*0340*/  ISETP.NE.U32.AND P0, PT, R11, 0x1, PT ;  /* 0x000000010b00780c */ /* 0x000fe20003f05070 */
[----:B------:R-:W-:-:S03]  /*0350*/  IMAD R11, R10, 0x5, RZ ;  /* 0x000000050a0b7824 */ /* 0x000fc600078e02ff */
[----:B------:R-:W-:Y:S01]  /*0360*/  R2P PR, R21, 0x7e ;  /* 0x0000007e15007804 */ /* 0x000fe20000000000 */
[----:B------:R-:W-:-:S08]  /*0370*/  IMAD.WIDE.U32 R10, R11, 0x4, R8 ;  /* 0x000000040b0a7825 */ /* 0x000fd000078e0008 */
[----:B------:R-:W2:Y:S04]  /*0380*/  @!P0 LDG.E R20, desc[UR6][R10.64+0x10] ;  /* 0x000010060a148981 */ /* 0x000ea8000c1e1900 */
[----:B------:R-:W3:Y:S04]  /*0390*/  @P1 LDG.E R22, desc[UR6][R10.64+0x24] ;  /* 0x000024060a161981 */ /* 0x000ee8000c1e1900 */
[----:B------:R-:W4:Y:S04]  /*03a0*/  @P2 LDG.E R24, desc[UR6][R10.64+0x38] ;  /* 0x000038060a182981 */ /* 0x000f28000c1e1900 */
[----:B------:R-:W4:Y:S04]  /*03b0*/  @P3 LDG.E R26, desc[UR6][R10.64+0x4c] ;  /* 0x00004c060a1a3981 */ /* 0x000f28000c1e1900 */
[----:B------:R-:W4:Y:S04]  /*03c0*/  @P4 LDG.E R28, desc[UR6][R10.64+0x60] ;  /* 0x000060060a1c4981 */ /* 0x000f28000c1e1900 */
[----:B------:R-:W4:Y:S04]  /*03d0*/  @!P0 LDG.E R18, desc[UR6][R10.64] ;  /* 0x000000060a128981 */ /* 0x000f28000c1e1900 */
[----:B------:R-:W4:Y:S04]  /*03e0*/  @!P0 LDG.E R17, desc[UR6][R10.64+0x4] ;  /* 0x000004060a118981 */ /* 0x000f28000c1e1900 */
[----:B------:R-:W4:Y:S04]  /*03f0*/  @P5 LDG.E R19, desc[UR6][R10.64+0x74] ;  /* 0x000074060a135981 */ /* 0x000f28000c1e1900 */
[----:B------:R-:W4:Y:S04]  /*0400*/  @P1 LDG.E R23, desc[UR6][R10.64+0x20] ;  /* 0x000020060a171981 */ /* 0x000f28000c1e1900 */
[----:B------:R-:W4:Y:S01]  /*0410*/  @P3 LDG.E R25, desc[UR6][R10.64+0x48] ;  /* 0x000048060a193981 */ /* 0x000f22000c1e1900 */
[----:B--2---:R-:W-:-:S03]  /*0420*/  @!P0 LOP3.LUT R5, R5, R20, RZ, 0x3c, !PT ;  /* 0x0000001405058212 */ /* 0x004fc600078e3cff */
[----:B------:R-:W2:Y:S01]  /*0430*/  @P1 LDG.E R20, desc[UR6][R10.64+0x14] ;  /* 0x000014060a141981 */ /* 0x000ea2000c1e1900 */
[----:B---3--:R-:W-:-:S03]  /*0440*/  @P1 LOP3.LUT R5, R5, R22, RZ, 0x3c, !PT ;  /* 0x0000001605051212 */ /* 0x008fc600078e3cff */
[----:B------:R-:W3:Y:S01]  /*0450*/  @P1 LDG.E R22, desc[UR6][R10.64+0x1c] ;  /* 0x00001c060a161981 */ /* 0x000ee2000c1e1900 */
[----:B----4-:R-:W-:-:S03]  /*0460*/  @P2 LOP3.LUT R5, R5, R24, RZ, 0x3c, !PT ;  /* 0x0000001805052212 */ /* 0x010fc600078e3cff */
[----:B------:R-:W4:Y:S01]  /*0470*/  @P2 LDG.E R24, desc[UR6][R10.64+0x28] ;  /* 0x000028060a182981 */ /* 0x000f22000c1e1900 */
[----:B------:R-:W-:-:S03]  /*0480*/  @P3 LOP3.LUT R5, R5, R26, RZ, 0x3c, !PT ;  /* 0x0000001a05053212 */ /* 0x000fc600078e3cff */
[----:B------:R-:W3:Y:S01]  /*0490*/  @P6 LDG.E R26, desc[UR6][R10.64+0x88] ;  /* 0x000088060a1a6981 */ /* 0x000ee2000c1e1900 */
[----:B------:R-:W-:Y:S02]  /*04a0*/  @P4 LOP3.LUT R5, R5, R28, RZ, 0x3c, !PT ;  /* 0x0000001c05054212 */ /* 0x000fe400078e3cff */
[----:B------:R-:W-:Y:S02]  /*04b0*/  @!P0 LOP3.LUT R3, R3, R18, RZ, 0x3c, !PT ;  /* 0x0000001203038212 */ /* 0x000fe400078e3cff */
[----:B------:R-:W3:Y:S01]  /*04c0*/  @!P0 LDG.E R18, desc[UR6][R10.64+0x8] ;  /* 0x000008060a128981 */ /* 0x000ee2000c1e1900 */
[----:B------:R-:W-:-:S03]  /*04d0*/  @!P0 LOP3.LUT R6, R6, R17, RZ, 0x3c, !PT ;  /* 0x0000001106068212 */ /* 0x000fc600078e3cff */
[----:B------:R-:W3:Y:S01]  /*04e0*/  @!P0 LDG.E R17, desc[UR6][R10.64+0xc] ;  /* 0x00000c060a118981 */ /* 0x000ee2000c1e1900 */
[----:B------:R-:W-:-:S03]  /*04f0*/  @P5 LOP3.LUT R5, R5, R19, RZ, 0x3c, !PT ;  /* 0x0000001305055212 */ /* 0x000fc600078e3cff */
[----:B------:R-:W3:Y:S01]  /*0500*/  @P1 LDG.E R19, desc[UR6][R10.64+0x18] ;  /* 0x000018060a131981 */ /* 0x000ee2000c1e1900 */
[----:B--2---:R-:W-:-:S03]  /*0510*/  @P1 LOP3.LUT R3, R3, R20, RZ, 0x3c, !PT ;  /* 0x0000001403031212 */ /* 0x004fc600078e3cff */
[----:B------:R-:W2:Y:S01]  /*0520*/  @P3 LDG.E R20, desc[UR6][R10.64+0x3c] ;  /* 0x00003c060a143981 */ /* 0x000ea2000c1e1900 */
[----:B----4-:R-:W-:-:S03]  /*0530*/  @P2 LOP3.LUT R3, R3, R24, RZ, 0x3c, !PT ;  /* 0x0000001803032212 */ /* 0x010fc600078e3cff */
[----:B------:R-:W4:Y:S01]  /*0540*/  @P4 LDG.E R24, desc[UR6][R10.64+0x50] ;  /* 0x000050060a184981 */ /* 0x000f22000c1e1900 */
[----:B---3--:R-:W-:-:S03]  /*0550*/  @!P0 LOP3.LUT R7, R7, R18, RZ, 0x3c, !PT ;  /* 0x0000001207078212 */ /* 0x008fc600078e3cff */
[----:B------:R-:W3:Y:S01]  /*0560*/  @P2 LDG.E R18, desc[UR6][R10.64+0x30] ;  /* 0x000030060a122981 */ /* 0x000ee2000c1e1900 */
[----:B------:R-:W-:-:S03]  /*0570*/  @!P0 LOP3.LUT R4, R4, R17, RZ, 0x3c, !PT ;  /* 0x0000001104048212 */ /* 0x000fc600078e3cff */
[----:B------:R-:W3:Y:S01]  /*0580*/  @P2 LDG.E R17, desc[UR6][R10.64+0x2c] ;  /* 0x00002c060a112981 */ /* 0x000ee2000c1e1900 */
[----:B------:R-:W-:-:S03]  /*0590*/  @P1 LOP3.LUT R6, R6, R19, RZ, 0x3c, !PT ;  /* 0x0000001306061212 */ /* 0x000fc600078e3cff */
[----:B------:R-:W3:Y:S01]  /*05a0*/  @P2 LDG.E R19, desc[UR6][R10.64+0x34] ;  /* 0x000034060a132981 */ /* 0x000ee2000c1e1900 */
[----:B------:R-:W-:Y:S02]  /*05b0*/  @P1 LOP3.LUT R7, R7, R22, RZ, 0x3c, !PT ;  /* 0x0000001607071212 */ /* 0x000fe400078e3cff */
[----:B------:R-:W-:Y:S01]  /*05c0*/  @P1 LOP3.LUT R4, R4, R23, RZ, 0x3c, !PT ;  /* 0x0000001704041212 */ /* 0x000fe200078e3cff */
[----:B------:R-:W3:Y:S04]  /*05d0*/  @P3 LDG.E R22, desc[UR6][R10.64+0x44] ;  /* 0x000044060a163981 */ /* 0x000ee8000c1e1900 */
[----:B------:R-:W3:Y:S01]  /*05e0*/  @P3 LDG.E R23, desc[UR6][R10.64+0x40] ;  /* 0x000040060a173981 */ /* 0x000ee2000c1e1900 */
[----:B--2---:R-:W-:-:S03]  /*05f0*/  @P3 LOP3.LUT R3, R3, R20, RZ, 0x3c, !PT ;  /* 0x0000001403033212 */ /* 0x004fc600078e3cff */
[----:B------:R-:W2:Y:S01]  /*0600*/  @P5 LDG.E R20, desc[UR6][R10.64+0x64] ;  /* 0x000064060a145981 */ /* 0x000ea2000c1e1900 */
[----:B----4-:R-:W-:-:S03]  /*0610*/  @P4 LOP3.LUT R3, R3, R24, RZ, 0x3c, !PT ;  /* 0x0000001803034212 */ /* 0x010fc600078e3cff */
[----:B------:R-:W4:Y:S01]  /*0620*/  @P6 LDG.E R24, desc[UR6][R10.64+0x78] ;  /* 0x000078060a186981 */ /* 0x000f22000c1e1900 */
[----:B---3--:R-:W-:-:S03]  /*0630*/  @P2 LOP3.LUT R7, R7, R18, RZ, 0x3c, !PT ;  /* 0x0000001207072212 */ /* 0x008fc600078e3cff */
[----:B------:R-:W3:Y:S01]  /*0640*/  @P4 LDG.E R18, desc[UR6][R10.64+0x58] ;  /* 0x000058060a124981 */ /* 0x000ee2000c1e1900 */
[----:B------:R-:W-:-:S03]  /*0650*/  @P2 LOP3.LUT R6, R6, R17, RZ, 0x3c, !PT ;  /* 0x0000001106062212 */ /* 0x000fc600078e3cff */
[----:B------:R-:W3:Y:S01]  /*0660*/  @P4 LDG.E R17, desc[UR6][R10.64+0x54] ;  /* 0x000054060a114981 */ /* 0x000ee2000c1e1900 */
[----:B------:R-:W-:-:S03]  /*0670*/  @P2 LOP3.LUT R4, R4, R19, RZ, 0x3c, !PT ;  /* 0x0000001304042212 */ /* 0x000fc600078e3cff */
[----:B------:R-:W3:Y:S01]  /*0680*/  @P4 LDG.E R19, desc[UR6][R10.64+0x5c] ;  /* 0x00005c060a134981 */ /* 0x000ee2000c1e1900 */
[----:B------:R-:W-:Y:S02]  /*0690*/  @P3 LOP3.LUT R7, R7, R22, RZ, 0x3c, !PT ;  /* 0x0000001607073212 */ /* 0x000fe400078e3cff */
[----:B------:R-:W-:Y:S01]  /*06a0*/  @P3 LOP3.LUT R4, R4, R25, RZ, 0x3c, !PT ;  /* 0x0000001904043212 */ /* 0x000fe200078e3cff */
[----:B------:R-:W3:Y:S01]  /*06b0*/  @P5 LDG.E R22, desc[UR6][R10.64+0x6c] ;  /* 0x00006c060a165981 */ /* 0x000ee2000c1e1900 */
[----:B------:R-:W-:-:S03]  /*06c0*/  @P3 LOP3.LUT R6, R6, R23, RZ, 0x3c, !PT ;  /* 0x0000001706063212 */ /* 0x000fc600078e3cff */
[----:B------:R-:W3:Y:S04]  /*06d0*/  @P5 LDG.E R23, desc[UR6][R10.64+0x68] ;  /* 0x000068060a175981 */ /* 0x000ee8000c1e1900 */
[----:B------:R-:W3:Y:S01]  /*06e0*/  @P5 LDG.E R25, desc[UR6][R10.64+0x70] ;  /* 0x000070060a195981 */ /* 0x000ee2000c1e1900 */
[----:B------:R-:W-:Y:S02]  /*06f0*/  LOP3.LUT P0, RZ, R21, 0x80, RZ, 0xc0, !PT ;  /* 0x0000008015ff7812 */ /* 0x000fe4000780c0ff */
[----:B--2---:R-:W-:-:S11]  /*0700*/  @P5 LOP3.LUT R3, R3, R20, RZ, 0x3c, !PT ;  /* 0x0000001403035212 */ /* 0x004fd600078e3cff */
        /* <DEDUP_REMOVED lines=15> */
[----:B------:R-:W-:Y:S02]  /*0800*/  @P6 LOP3.LUT R5, R5, R26, RZ, 0x3c, !PT ;  /* 0x0000001a05056212 */ /* 0x000fe400078e3cff */
[----:B--2---:R-:W-:Y:S02]  /*0810*/  @P0 LOP3.LUT R3, R3, R20, RZ, 0x3c, !PT ;  /* 0x0000001403030212 */ /* 0x004fe400078e3cff */
[----:B----4-:R-:W-:Y:S02]  /*0820*/  @P0 LOP3.LUT R5, R5, R24, RZ, 0x3c, !PT ;  /* 0x0000001805050212 */ /* 0x010fe400078e3cff */
[----:B---3--:R-:W-:Y:S02]  /*0830*/  @P6 LOP3.LUT R7, R7, R18, RZ, 0x3c, !PT ;  /* 0x0000001207076212 */ /* 0x008fe400078e3cff */
[----:B------:R-:W-:Y:S02]  /*0840*/  @P6 LOP3.LUT R6, R6, R17, RZ, 0x3c, !PT ;  /* 0x0000001106066212 */ /* 0x000fe400078e3cff */
[----:B------:R-:W-:-:S02]  /*0850*/  @P6 LOP3.LUT R4, R4, R19, RZ, 0x3c, !PT ;  /* 0x0000001304046212 */ /* 0x000fc400078e3cff */
[----:B------:R-:W-:Y:S02]  /*0860*/  @P0 LOP3.LUT R7, R7, R22, RZ, 0x3c, !PT ;  /* 0x0000001607070212 */ /* 0x000fe400078e3cff */
[----:B------:R-:W-:Y:S02]  /*0870*/  @P0 LOP3.LUT R6, R6, R23, RZ, 0x3c, !PT ;  /* 0x0000001706060212 */ /* 0x000fe400078e3cff */
[----:B------:R-:W-:Y:S02]  /*0880*/  @P0 LOP3.LUT R4, R4, R25, RZ, 0x3c, !PT ;  /* 0x0000001904040212 */ /* 0x000fe400078e3cff */
[----:B------:R-:W-:-:S13]  /*0890*/  R2P PR, R21.B1, 0x7f ;  /* 0x0000007f15007804 */ /* 0x000fda0000001000 */
[----:B------:R-:W2:Y:S04]  /*08a0*/  @P0 LDG.E R18, desc[UR6][R10.64+0xa0] ;  /* 0x0000a0060a120981 */ /* 0x000ea8000c1e1900 */
[----:B------:R-:W3:Y:S04]  /*08b0*/  @P0 LDG.E R17, desc[UR6][R10.64+0xa4] ;  /* 0x0000a4060a110981 */ /* 0x000ee8000c1e1900 */
[----:B------:R-:W4:Y:S04]  /*08c0*/  @P0 LDG.E R20, desc[UR6][R10.64+0xa8] ;  /* 0x0000a8060a140981 */ /* 0x000f28000c1e1900 */
[----:B------:R-:W4:Y:S04]  /*08d0*/  @P0 LDG.E R19, desc[UR6][R10.64+0xac] ;  /* 0x0000ac060a130981 */ /* 0x000f28000c1e1900 */
[----:B------:R-:W4:Y:S04]  /*08e0*/  @P0 LDG.E R22, desc[UR6][R10.64+0xb0] ;  /* 0x0000b0060a160981 */ /* 0x000f28000c1e1900 */
[----:B------:R-:W4:Y:S04]  /*08f0*/  @P1 LDG.E R24, desc[UR6][R10.64+0xb4] ;  /* 0x0000b4060a181981 */ /* 0x000f28000c1e1900 */
[----:B------:R-:W4:Y:S04]  /*0900*/  @P1 LDG.E R26, desc[UR6][R10.64+0xbc] ;  /* 0x0000bc060a1a1981 */ /* 0x000f28000c1e1900 */
[----:B------:R-:W4:Y:S04]  /*0910*/  @P1 LDG.E R23, desc[UR6][R10.64+0xb8] ;  /* 0x0000b8060a171981 */ /* 0x000f28000c1e1900 */
[----:B------:R-:W4:Y:S04]  /*0920*/  @P1 LDG.E R28, desc[UR6][R10.64+0xc4] ;  /* 0x0000c4060a1c1981 */ /* 0x000f28000c1e1900 */
[----:B------:R-:W4:Y:S01]  /*0930*/  @P1 LDG.E R25, desc[UR6][R10.64+0xc0] ;  /* 0x0000c0060a191981 */ /* 0x000f22000c1e1900 */
[----:B--2---:R-:W-:-:S03]  /*0940*/  @P0 LOP3.LUT R3, R3, R18, RZ, 0x3c, !PT ;  /* 0x0000001203030212 */ /* 0x004fc600078e3cff */
[----:B------:R-:W2:Y:S01]  /*0950*/  @P2 LDG.E R18, desc[UR6][R10.64+0xc8] ;  /* 0x0000c8060a122981 */ /* 0x000ea2000c1e1900 */
[----:B---3--:R-:W-:-:S03]  /*0960*/  @P0 LOP3.LUT R6, R6, R17, RZ, 0x3c, !PT ;  /* 0x0000001106060212 */ /* 0x008fc600078e3cff */
[----:B------:R-:W3:Y:S01]  /*0970*/  @P2 LDG.E R17, desc[UR6][R10.64+0xcc] ;  /* 0x0000cc060a112981 */ /* 0x000ee2000c1e1900 */
[----:B----4-:R-:W-:-:S03]  /*0980*/  @P0 LOP3.LUT R7, R7, R20, RZ, 0x3c, !PT ;  /* 0x0000001407070212 */ /* 0x010fc600078e3cff */
[----:B------:R-:W4:Y:S01]  /*0990*/  @P3 LDG.E R20, desc[UR6][R10.64+0xec] ;  /* 0x0000ec060a143981 */ /* 0x000f22000c1e1900 */
[----:B------:R-:W-:-:S03]  /*09a0*/  @P0 LOP3.LUT R4, R4, R19, RZ, 0x3c, !PT ;  /* 0x0000001304040212 */ /* 0x000fc600078e3cff */
[----:B------:R-:W4:Y:S01]  /*09b0*/  @P2 LDG.E R19, desc[UR6][R10.64+0xd4] ;  /* 0x0000d4060a132981 */ /* 0x000f22000c1e1900 */
[----:B------:R-:W-:Y:S02]  /*09c0*/  @P0 LOP3.LUT R5, R5, R22, RZ, 0x3c, !PT ;  /* 0x0000001605050212 */ /* 0x000fe400078e3cff */
[----:B------:R-:W-:Y:S01]  /*09d0*/  LOP3.LUT P0, RZ, R21, 0x8000, RZ, 0xc0, !PT ;  /* 0x0000800015ff7812 */ /* 0x000fe2000780c0ff */
[----:B------:R-:W4:Y:S01]  /*09e0*/  @P2 LDG.E R22, desc[UR6][R10.64+0xd0] ;  /* 0x0000d0060a162981 */ /* 0x000f22000c1e1900 */
[----:B------:R-:W-:-:S03]  /*09f0*/  @P1 LOP3.LUT R3, R3, R24, RZ, 0x3c, !PT ;  /* 0x0000001803031212 */ /* 0x000fc600078e3cff */
[----:B------:R-:W4:Y:S01]  /*0a00*/  @P3 LDG.E R21, desc[UR6][R10.64+0xe0] ;  /* 0x0000e0060a153981 */ /* 0x000f22000c1e1900 */
[----:B------:R-:W-:-:S03]  /*0a10*/  @P1 LOP3.LUT R7, R7, R26, RZ, 0x3c, !PT ;  /* 0x0000001a07071212 */ /* 0x000fc600078e3cff */
[----:B------:R-:W4:Y:S01]  /*0a20*/  @P2 LDG.E R24, desc[UR6][R10.64+0xd8] ;  /* 0x0000d8060a182981 */ /* 0x000f22000c1e1900 */
[----:B------:R-:W-:-:S03]  /*0a30*/  @P1 LOP3.LUT R6, R6, R23, RZ, 0x3c, !PT ;  /* 0x0000001706061212 */ /* 0x000fc600078e3cff */
[----:B------:R-:W4:Y:S01]  /*0a40*/  @P3 LDG.E R26, desc[UR6][R10.64+0xdc] ;  /* 0x0000dc060a1a3981 */ /* 0x000f22000c1e1900 */
[----:B------:R-:W-:-:S03]  /*0a50*/  @P1 LOP3.LUT R5, R5, R28, RZ, 0x3c, !PT ;  /* 0x0000001c05051212 */ /* 0x000fc600078e3cff */
[----:B------:R-:W4:Y:S04]  /*0a60*/  @P3 LDG.E R28, desc[UR6][R10.64+0xe4] ;  /* 0x0000e4060a1c3981 */ /* 0x000f28000c1e1900 */
[----:B------:R-:W4:Y:S01]  /*0a70*/  @P3 LDG.E R23, desc[UR6][R10.64+0xe8] ;  /* 0x0000e8060a173981 */ /* 0x000f22000c1e1900 */
[----:B--2---:R-:W-:-:S03]  /*0a80*/  @P2 LOP3.LUT R3, R3, R18, RZ, 0x3c, !PT ;  /* 0x0000001203032212 */ /* 0x004fc600078e3cff */
[----:B------:R-:W2:Y:S01]  /*0a90*/  @P4 LDG.E R18, desc[UR6][R10.64+0xf0] ;  /* 0x0000f0060a124981 */ /* 0x000ea2000c1e1900 */
[----:B---3--:R-:W-:Y:S02]  /*0aa0*/  @P2 LOP3.LUT R6, R6, R17, RZ, 0x3c, !PT ;  /* 0x0000001106062212 */ /* 0x008fe400078e3cff */
[----:B------:R-:W-:Y:S01]  /*0ab0*/  @P1 LOP3.LUT R4, R4, R25, RZ, 0x3c, !PT ;  /* 0x0000001904041212 */ /* 0x000fe200078e3cff */
[----:B------:R-:W3:Y:S03]  /*0ac0*/  @P5 LDG.E R17, desc[UR6][R10.64+0x110] ;  /* 0x000110060a115981 */ /* 0x000ee6000c1e1900 */
[----:B----4-:R-:W-:Y:S02]  /*0ad0*/  @P2 LOP3.LUT R4, R4, R19, RZ, 0x3c, !PT ;  /* 0x0000001304042212 */ /* 0x010fe400078e3cff */
[----:B------:R-:W4:Y:S01]  /*0ae0*/  @P4 LDG.E R19, desc[UR6][R10.64+0xf4] ;  /* 0x0000f4060a134981 */ /* 0x000f22000c1e1900 */
        /* <DEDUP_REMOVED lines=12> */
[----:B--2---:R-:W-:-:S03]  /*0bb0*/  @P4 LOP3.LUT R3, R3, R18, RZ, 0x3c, !PT ;  /* 0x0000001203034212 */ /* 0x004fc600078e3cff */
[----:B------:R-:W2:Y:S01]  /*0bc0*/  @P5 LDG.E R18, desc[UR6][R10.64+0x114] ;  /* 0x000114060a125981 */ /* 0x000ea2000c1e1900 */
[----:B------:R-:W-:-:S03]  /*0bd0*/  @P3 LOP3.LUT R5, R5, R20, RZ, 0x3c, !PT ;  /* 0x0000001405053212 */ /* 0x000fc600078e3cff */
[----:B------:R-:W2:Y:S01]  /*0be0*/  @P6 LDG.E R20, desc[UR6][R10.64+0x118] ;  /* 0x000118060a146981 */ /* 0x000ea2000c1e1900 */
[----:B----4-:R-:W-:-:S03]  /*0bf0*/  @P4 LOP3.LUT R6, R6, R19, RZ, 0x3c, !PT ;  /* 0x0000001306064212 */ /* 0x010fc600078e3cff */
[----:B------:R-:W4:Y:S01]  /*0c00*/  @P6 LDG.E R19, desc[UR6][R10.64+0x11c] ;  /* 0x00011c060a136981 */ /* 0x000f22000c1e1900 */
[----:B---3--:R-:W-:-:S03]  /*0c10*/  @P4 LOP3.LUT R7, R7, R22, RZ, 0x3c, !PT ;  /* 0x0000001607074212 */ /* 0x008fc600078e3cff */
[----:B------:R-:W3:Y:S01]  /*0c20*/  @P6 LDG.E R22, desc[UR6][R10.64+0x120] ;  /* 0x000120060a166981 */ /* 0x000ee2000c1e1900 */
[----:B------:R-:W-:-:S03]  /*0c30*/  @P4 LOP3.LUT R4, R4, R21, RZ, 0x3c, !PT ;  /* 0x0000001504044212 */ /* 0x000fc600078e3cff */
[----:B------:R-:W3:Y:S01]  /*0c40*/  @P0 LDG.E R21, desc[UR6][R10.64+0x130] ;  /* 0x000130060a150981 */ /* 0x000ee2000c1e1900 */
[----:B------:R-:W-:Y:S02]  /*0c50*/  @P4 LOP3.LUT R5, R5, R24, RZ, 0x3c, !PT ;  /* 0x0000001805054212 */ /* 0x000fe400078e3cff */
[----:B------:R-:W-:Y:S01]  /*0c60*/  @P5 LOP3.LUT R4, R4, R17, RZ, 0x3c, !PT ;  /* 0x0000001104045212 */ /* 0x000fe200078e3cff */
[----:B------:R-:W3:Y:S01]  /*0c70*/  @P6 LDG.E R24, desc[UR6][R10.64+0x128] ;  /* 0x000128060a186981 */ /* 0x000ee2000c1e1900 */
[----:B------:R-:W-:-:S03]  /*0c80*/  @P5 LOP3.LUT R3, R3, R26, RZ, 0x3c, !PT ;  /* 0x0000001a03035212 */ /* 0x000fc600078e3cff */
[----:B------:R-:W3:Y:S01]  /*0c90*/  @P6 LDG.E R17, desc[UR6][R10.64+0x124] ;  /* 0x000124060a116981 */ /* 0x000ee2000c1e1900 */
[----:B------:R-:W-:-:S03]  /*0ca0*/  @P5 LOP3.LUT R7, R7, R28, RZ, 0x3c, !PT ;  /* 0x0000001c07075212 */ /* 0x000fc600078e3cff */
[----:B------:R-:W3:Y:S01]  /*0cb0*/  @P0 LDG.E R26, desc[UR6][R10.64+0x12c] ;  /* 0x00012c060a1a0981 */ /* 0x000ee2000c1e1900 */
[----:B------:R-:W-:-:S03]  /*0cc0*/  @P5 LOP3.LUT R6, R6, R23, RZ, 0x3c, !PT ;  /* 0x0000001706065212 */ /* 0x000fc600078e3cff */
[----:B------:R-:W3:Y:S04]  /*0cd0*/  @P0 LDG.E R28, desc[UR6][R10.64+0x13c] ;  /* 0x00013c060a1c0981 */ /* 0x000ee8000c1e1900 */
[----:B------:R-:W3:Y:S01]  /*0ce0*/  @P0 LDG.E R23, desc[UR6][R10.64+0x138] ;  /* 0x000138060a170981 */ /* 0x000ee2000c1e1900 */
[----:B--2---:R-:W-:-:S03]  /*0cf0*/  @P5 LOP3.LUT R5, R5, R18, RZ, 0x3c, !PT ;  /* 0x0000001205055212 */ /* 0x004fc600078e3cff */
[----:B------:R-:W2:Y:S01]  /*0d00*/  @P0 LDG.E R18, desc[UR6][R10.64+0x134] ;  /* 0x000134060a120981 */ /* 0x000ea2000c1e1900 */
[----:B------:R-:W-:-:S04]  /*0d10*/  UIADD3 UR4, UPT, UPT, UR4, 0x10, URZ ;  /* 0x0000001004047890 */ /* 0x000fc8000fffe0ff */
[----:B------:R-:W-:Y:S01]  /*0d20*/  UISETP.NE.AND UP0, UPT, UR4, 0x20, UPT ;  /* 0x000000200400788c */ /* 0x000fe2000bf05270 */
[----:B------:R-:W-:Y:S02]  /*0d30*/  @P6 LOP3.LUT R3, R3, R20, RZ, 0x3c, !PT ;  /* 0x0000001403036212 */ /* 0x000fe400078e3cff */
[----:B----4-:R-:W-:Y:S02]  /*0d40*/  @P6 LOP3.LUT R6, R6, R19, RZ, 0x3c, !PT ;  /* 0x0000001306066212 */ /* 0x010fe400078e3cff */
[----:B---3--:R-:W-:Y:S02]  /*0d50*/  @P6 LOP3.LUT R7, R7, R22, RZ, 0x3c, !PT ;  /* 0x0000001607076212 */ /* 0x008fe400078e3cff */
[----:B------:R-:W-:Y:S02]  /*0d60*/  @P0 LOP3.LUT R6, R6, R21, RZ, 0x3c, !PT ;  /* 0x0000001506060212 */ /* 0x000fe400078e3cff */
[----:B------:R-:W-:Y:S02]  /*0d70*/  @P6 LOP3.LUT R5, R5, R24, RZ, 0x3c, !PT ;  /* 0x0000001805056212 */ /* 0x000fe400078e3cff */
[----:B------:R-:W-:-:S02]  /*0d80*/  @P6 LOP3.LUT R4, R4, R17, RZ, 0x3c, !PT ;  /* 0x0000001104046212 */ /* 0x000fc400078e3cff */
[----:B------:R-:W-:Y:S02]  /*0d90*/  @P0 LOP3.LUT R3, R3, R26, RZ, 0x3c, !PT ;  /* 0x0000001a03030212 */ /* 0x000fe400078e3cff */
[----:B------:R-:W-:Y:S02]  /*0da0*/  @P0 LOP3.LUT R5, R5, R28, RZ, 0x3c, !PT ;  /* 0x0000001c05050212 */ /* 0x000fe400078e3cff */
[----:B------:R-:W-:Y:S02]  /*0db0*/  @P0 LOP3.LUT R4, R4, R23, RZ, 0x3c, !PT ;  /* 0x0000001704040212 */ /* 0x000fe400078e3cff */
[----:B--2---:R-:W-:Y:S01]  /*0dc0*/  @P0 LOP3.LUT R7, R7, R18, RZ, 0x3c, !PT ;  /* 0x0000001207070212 */ /* 0x004fe200078e3cff */
[----:B------:R-:W-:Y:S06]  /*0dd0*/  BRA.U UP0, `(.L_x_4) ;  /* 0xfffffff500487547 */ /* 0x000fec000b83ffff */
[----:B------:R-:W-:-:S05]  /*0de0*/  VIADD R2, R2, 0x1 ;  /* 0x0000000102027836 */ /* 0x000fca0000000000 */
[----:B------:R-:W-:-:S13]  /*0df0*/  ISETP.NE.AND P0, PT, R2, 0x5, PT ;  /* 0x000000050200780c */ /* 0x000fda0003f05270 */
[----:B------:R-:W-:Y:S05]  /*0e00*/  @P0 BRA `(.L_x_5) ;  /* 0xfffffff400300947 */ /* 0x000fea000383ffff */
[----:B------:R-:W-:Y:S01]  /*0e10*/  LOP3.LUT R2, R14, 0x3, RZ, 0xc0, !PT ;  /* 0x000000030e027812 */ /* 0x000fe200078ec0ff */
[----:B------:R0:W-:Y:S03]  /*0e20*/  STL [R1+0x4], R3 ;  /* 0x0000040301007387 */ /* 0x0001e60000100800 */
[----:B------:R-:W-:Y:S01]  /*0e30*/  ISETP.NE.U32.AND P0, PT, R2, 0x1, PT ;  /* 0x000000010200780c */ /* 0x000fe20003f05070 */
[----:B------:R0:W-:Y:S03]  /*0e40*/  STL.64 [R1+0x8], R6 ;  /* 0x0000080601007387 */ /* 0x0001e60000100a00 */
[----:B------:R-:W-:Y:S01]  /*0e50*/  ISETP.NE.AND.EX P0, PT, RZ, RZ, PT, P0 ;  /* 0x000000ffff00720c */ /* 0x000fe20003f05300 */
[----:B------:R0:W-:-:S12]  /*0e60*/  STL.64 [R1+0x10], R4 ;  /* 0x0000100401007387 */ /* 0x0001d80000100a00 */
[----:B0-----:R-:W-:Y:S05]  /*0e70*/  @!P0 BRA `(.L_x_3) ;  /* 0x0000001800008947 */ /* 0x001fea0003800000 */
[----:B------:R-:W-:Y:S01]  /*0e80*/  UMOV UR4, URZ ;  /* 0x000000ff00047c82 */ /* 0x000fe20008000000 */
[----:B------:R-:W-:Y:S01]  /*0e90*/  UMOV UR5, URZ ;  /* 0x000000ff00057c82 */ /* 0x000fe20008000000 */
[----:B------:R-:W-:Y:S01]  /*0ea0*/  CS2R R2, SRZ ;  /* 0x0000000000027805 */ /* 0x000fe2000001ff00 */
[----:B------:R-:W-:Y:S02]  /*0eb0*/  IMAD.U32 R5, RZ, RZ, UR4 ;  /* 0x00000004ff057e24 */ /* 0x000fe4000f8e00ff */
[----:B------:R-:W-:Y:S02]  /*0ec0*/  IMAD.U32 R4, RZ, RZ, UR5 ;  /* 0x00000005ff047e24 */ /* 0x000fe4000f8e00ff */
[----:B------:R-:W-:Y:S02]  /*0ed0*/  IMAD.U32 R7, RZ, RZ, UR4 ;  /* 0x00000004ff077e24 */ /* 0x000fe4000f8e00ff */
[----:B------:R-:W-:-:S07]  /*0ee0*/  IMAD.U32 R6, RZ, RZ, UR5 ;  /* 0x00000005ff067e24 */ /* 0x000fce000f8e00ff */
.L_x_7:
[----:B------:R-:W-:-:S06]  /*0ef0*/  IMAD R16, R2, 0x4, R1 ;  /* 0x0000000402107824 */ /* 0x000fcc00078e0201 */
[----:B------:R-:W5:Y:S01]  /*0f00*/  LDL R16, [R16+0x4] ;  /* 0x0000040010107983 */ /* 0x000f620000100800 */
[----:B------:R-:W-:-:S05]  /*0f10*/  UMOV UR4, URZ ;  /* 0x000000ff00047c82 */ /* 0x000fca0008000000 */
.L_x_6:
        /* <DEDUP_REMOVED lines=183> */
[----:B0-----:R-:W-:Y:S05]  /*1a90*/  @P0 BRA `(.L_x_3) ;  /* 0x0000000800f80947 */ /* 0x001fea0003800000 */
[----:B------:R-:W-:Y:S01]  /*1aa0*/  UMOV UR4, URZ ;  /* 0x000000ff00047c82 */ /* 0x000fe20008000000 */
[----:B------:R-:W-:Y:S01]  /*1ab0*/  UMOV UR5, URZ ;  /* 0x000000ff00057c82 */ /* 0x000fe20008000000 */
[----:B------:R-:W-:Y:S01]  /*1ac0*/  CS2R R2, SRZ ;  /* 0x0000000000027805 */ /* 0x000fe2000001ff00 */
[----:B------:R-:W-:Y:S02]  /*1ad0*/  IMAD.U32 R5, RZ, RZ, UR4 ;  /* 0x00000004ff057e24 */ /* 0x000fe4000f8e00ff */
[----:B------:R-:W-:Y:S02]  /*1ae0*/  IMAD.U32 R4, RZ, RZ, UR5 ;  /* 0x00000005ff047e24 */ /* 0x000fe4000f8e00ff */
[----:B------:R-:W-:Y:S02]  /*1af0*/  IMAD.U32 R7, RZ, RZ, UR4 ;  /* 0x00000004ff077e24 */ /* 0x000fe4000f8e00ff */
[----:B------:R-:W-:-:S07]  /*1b00*/  IMAD.U32 R6, RZ, RZ, UR5 ;  /* 0x00000005ff067e24 */ /* 0x000fce000f8e00ff */
.L_x_9:
[----:B------:R-:W-:-:S06]  /*1b10*/  IMAD R16, R2, 0x4, R1 ;  /* 0x0000000402107824 */ /* 0x000fcc00078e0201 */
[----:B------:R-:W5:Y:S01]  /*1b20*/  LDL R16, [R16+0x4] ;  /* 0x0000040010107983 */ /* 0x000f620000100800 */
[----:B------:R-:W-:-:S05]  /*1b30*/  UMOV UR4, URZ ;  /* 0x000000ff00047c82 */ /* 0x000fca0008000000 */
.L_x_8:
        /* <DEDUP_REMOVED lines=177> */
[----:B------:R0:W-:Y:S04]  /*2650*/  STL [R1+0x4], R3 ;  /* 0x0000040301007387 */ /* 0x0001e80000100800 */
[----:B------:R0:W-:Y:S04]  /*2660*/  STL.64 [R1+0x8], R6 ;  /* 0x0000080601007387 */ /* 0x0001e80000100a00 */
[----:B------:R0:W-:Y:S02]  /*2670*/  STL.64 [R1+0x10], R4 ;  /* 0x0000100401007387 */ /* 0x0001e40000100a00 */
.L_x_3:
[----:B------:R-:W-:Y:S05]  /*2680*/  BSYNC.RECONVERGENT B1 ;  /* 0x0000000000017941 */ /* 0x000fea0003800200 */
.L_x_2:
[C---:B------:R-:W-:Y:S01]  /*2690*/  ISETP.GT.U32.AND P0, PT, R14.reuse, 0x3, PT ;  /* 0x000000030e00780c */ /* 0x040fe20003f04070 */
[----:B------:R-:W-:Y:S01]  /*26a0*/  VIADD R15, R15, 0x1 ;  /* 0x000000010f0f7836 */ /* 0x000fe20000000000 */
[--C-:B------:R-:W-:Y:S02]  /*26b0*/  SHF.R.U64 R14, R14, 0x2, R13.reuse ;  /* 0x000000020e0e7819 */ /* 0x100fe4000000120d */
[----:B------:R-:W-:Y:S02]  /*26c0*/  ISETP.GT.U32.AND.EX P0, PT, R13, RZ, PT, P0 ;  /* 0x000000ff0d00720c */ /* 0x000fe40003f04100 */
[----:B------:R-:W-:-:S11]  /*26d0*/  SHF.R.U32.HI R13, RZ, 0x2, R13 ;  /* 0x00000002ff0d7819 */ /* 0x000fd6000001160d */
[----:B------:R-:W-:Y:S05]  /*26e0*/  @P0 BRA `(.L_x_10) ;  /* 0xffffffd800d00947 */ /* 0x000fea000383ffff */
.L_x_1:
[----:B------:R-:W-:Y:S05]  /*26f0*/  BSYNC.RECONVERGENT B0 ;  /* 0x0000000000007941 */ /* 0x000fea0003800200 */
.L_x_0:
[----:B0-----:R-:W-:Y:S01]  /*2700*/  SHF.R.U32.HI R2, RZ, 0x2, R3 ;  /* 0x00000002ff027819 */ /* 0x001fe20000011603 */
[----:B------:R-:W0:Y:S01]  /*2710*/  LDC R13, c[0x0][0x38c] ;  /* 0x0000e300ff0d7b82 */ /* 0x000e220000000800 */
[----:B------:R-:W-:Y:S01]  /*2720*/  IMAD.SHL.U32 R9, R5, 0x10, RZ ;  /* 0x0000001005097824 */ /* 0x000fe200078e00ff */
[----:B------:R-:W-:Y:S01]  /*2730*/  SHF.R.U32.HI R11, RZ, 0x2, R6 ;  /* 0x00000002ff0b7819 */ /* 0x000fe20000011606 */
[----:B------:R-:W-:Y:S01]  /*2740*/  IMAD.MOV.U32 R19, RZ, RZ, R7 ;  /* 0x000000ffff137224 */ /* 0x000fe200078e0007 */
[----:B------:R-:W-:Y:S01]  /*2750*/  LOP3.LUT R8, R2, R3, RZ, 0x3c, !PT ;  /* 0x0000000302087212 */ /* 0x000fe200078e3cff */
[----:B------:R-:W-:Y:S01]  /*2760*/  UMOV UR4, 0xda077367 ;  /* 0xda07736700047882 */ /* 0x000fe20000000000 */
[----:B------:R-:W-:Y:S02]  /*2770*/  LOP3.LUT R11, R11, R6, RZ, 0x3c, !PT ;  /* 0x000000060b0b7212 */ /* 0x000fe400078e3cff */
[----:B------:R-:W1:Y:S01]  /*2780*/  LDC.64 R2, c[0x0][0x380] ;  /* 0x0000e000ff027b82 */ /* 0x000e620000000a00 */
[----:B------:R-:W-:-:S05]  /*2790*/  IMAD.SHL.U32 R10, R8, 0x2, RZ ;  /* 0x00000002080a7824 */ /* 0x000fca00078e00ff */
[----:B------:R-:W-:Y:S01]  /*27a0*/  LOP3.LUT R10, R8, R10, R9, 0x96, !PT ;  /* 0x0000000a080a7212 */ /* 0x000fe200078e9609 */
[----:B------:R-:W-:-:S03]  /*27b0*/  IMAD.SHL.U32 R9, R11, 0x2, RZ ;  /* 0x000000020b097824 */ /* 0x000fc600078e00ff */
[----:B------:R-:W-:-:S05]  /*27c0*/  LOP3.LUT R6, R10, R5, RZ, 0x3c, !PT ;  /* 0x000000050a067212 */ /* 0x000fca00078e3cff */
[----:B------:R-:W-:Y:S01]  /*27d0*/  IMAD.SHL.U32 R8, R6, 0x10, RZ ;  /* 0x0000001006087824 */ /* 0x000fe200078e00ff */
[----:B0-----:R-:W-:-:S04]  /*27e0*/  LOP3.LUT R13, R13, 0xaad26b49, RZ, 0x3c, !PT ;  /* 0xaad26b490d0d7812 */ /* 0x001fc800078e3cff */
[----:B------:R-:W-:Y:S01]  /*27f0*/  LOP3.LUT R9, R11, R9, R8, 0x96, !PT ;  /* 0x000000090b097212 */ /* 0x000fe200078e9608 */
[----:B------:R-:W-:Y:S02]  /*2800*/  IMAD R15, R13, 0x4182bed5, RZ ;  /* 0x4182bed50d0f7824 */ /* 0x000fe400078e02ff */
[----:B------:R-:W-:Y:S01]  /*2810*/  IMAD R11, R0, 0x144, RZ ;  /* 0x00000144000b7824 */ /* 0x000fe200078e02ff */
[----:B------:R-:W-:Y:S01]  /*2820*/  LOP3.LUT R8, R9, R6, RZ, 0x3c, !PT ;  /* 0x0000000609087212 */ /* 0x000fe200078e3cff */
[----:B-1----:R-:W-:Y:S01]  /*2830*/  IMAD.WIDE.U32 R2, R12, 0x144, R2 ;  /* 0x000001440c027825 */ /* 0x002fe200078e0002 */
[C---:B------:R-:W-:Y:S02]  /*2840*/  IADD3 R9, PT, PT, R15.reuse, -0x26039c23, R6 ;  /* 0xd9fc63dd0f097810 */ /* 0x040fe40007ffe006 */
[----:B------:R-:W-:Y:S01]  /*2850*/  IADD3 R10, PT, PT, R15, -0x25fe145e, R8 ;  /* 0xda01eba20f0a7810 */ /* 0x000fe20007ffe008 */
[----:B------:R-:W-:Y:S01]  /*2860*/  IMAD.MOV.U32 R13, RZ, RZ, 0x2f800000 ;  /* 0x2f800000ff0d7424 */ /* 0x000fe200078e00ff */
[----:B------:R-:W-:Y:S01]  /*2870*/  I2FP.F32.U32 R9, R9 ;  /* 0x0000000900097245 */ /* 0x000fe20000201000 */
[----:B------:R-:W-:Y:S01]  /*2880*/  IMAD.IADD R3, R3, 0x1, R11 ;  /* 0x0000000103037824 */ /* 0x000fe200078e020b */
[----:B------:R-:W-:Y:S01]  /*2890*/  I2FP.F32.U32 R10, R10 ;  /* 0x0000000a000a7245 */ /* 0x000fe20000201000 */
[----:B------:R-:W-:Y:S01]  /*28a0*/  VIADD R7, R15, 0xda077367 ;  /* 0xda0773670f077836 */ /* 0x000fe20000000000 */
[----:B------:R-:W-:Y:S01]  /*28b0*/  IADD3 R0, P0, PT, R2, 0x14, RZ ;  /* 0x0000001402007810 */ /* 0x000fe20007f1e0ff */
[-C--:B------:R-:W-:Y:S01]  /*28c0*/  FFMA R11, R9, R13.reuse, 1.1641532182693481445e-10 ;  /* 0x2f000000090b7423 */ /* 0x080fe2000000000d */
[----:B------:R0:W-:Y:S01]  /*28d0*/  STG.E desc[UR6][R2.64+0x8], RZ ;  /* 0x000008ff02007986 */ /* 0x0001e2000c101906 */
[----:B------:R-:W-:Y:S01]  /*28e0*/  FFMA R13, R10, R13, 1.1641532182693481445e-10 ;  /* 0x2f0000000a0d7423 */ /* 0x000fe2000000000d */
[----:B------:R-:W-:-:S02]  /*28f0*/  IMAD.MOV.U32 R10, RZ, RZ, R4 ;  /* 0x000000ffff0a7224 */ /* 0x000fc400078e0004 */
[----:B------:R0:W-:Y:S01]  /*2900*/  STG.E desc[UR6][R2.64], R11 ;  /* 0x0000000b02007986 */ /* 0x0001e2000c101906 */
[----:B------:R-:W-:-:S03]  /*2910*/  IMAD.X R9, RZ, RZ, R3, P0 ;  /* 0x000000ffff097224 */ /* 0x000fc600000e0603 */
[----:B------:R0:W-:Y:S04]  /*2920*/  STG.E desc[UR6][R2.64+0x4], R13 ;  /* 0x0000040d02007986 */ /* 0x0001e8000c101906 */
[----:B------:R0:W-:Y:S02]  /*2930*/  STG.E desc[UR6][R2.64+0xc], RZ ;  /* 0x00000cff02007986 */ /* 0x0001e4000c101906 */
.L_x_15:
[----:B------:R-:W-:Y:S01]  /*2940*/  SHF.R.U32.HI R4, RZ, 0x2, R19 ;  /* 0x00000002ff047819 */ /* 0x000fe20000011613 */
[----:B0-----:R-:W-:Y:S01]  /*2950*/  IMAD.SHL.U32 R11, R8, 0x10, RZ ;  /* 0x00000010080b7824 */ /* 0x001fe200078e00ff */
[----:B------:R-:W-:Y:S01]  /*2960*/  BSSY.RECONVERGENT B0, `(.L_x_11) ;  /* 0x0000042000007945 */ /* 0x000fe20003800200 */
[----:B-1----:R-:W-:Y:S01]  /*2970*/  IMAD.MOV.U32 R13, RZ, RZ, 0x3e055027 ;  /* 0x3e055027ff0d7424 */ /* 0x002fe200078e00ff */
[----:B------:R-:W-:-:S05]  /*2980*/  LOP3.LUT R4, R4, R19, RZ, 0x3c, !PT ;  /* 0x0000001304047212 */ /* 0x000fca00078e3cff */
[----:B------:R-:W-:-:S05]  /*2990*/  IMAD.SHL.U32 R12, R4, 0x2, RZ ;  /* 0x00000002040c7824 */ /* 0x000fca00078e00ff */
[----:B------:R-:W-:Y:S01]  /*29a0*/  LOP3.LUT R11, R4, R12, R11, 0x96, !PT ;  /* 0x0000000c040b7212 */ /* 0x000fe200078e960b */
[----:B------:R-:W-:Y:S02]  /*29b0*/  IMAD.MOV.U32 R4, RZ, RZ, R6 ;  /* 0x000000ffff047224 */ /* 0x000fe400078e0006 */
[----:B------:R-:W-:Y:S01]  /*29c0*/  IMAD.MOV.U32 R12, RZ, RZ, 0x2f800000 ;  /* 0x2f800000ff0c7424 */ /* 0x000fe200078e00ff */
[----:B------:R-:W-:-:S05]  /*29d0*/  LOP3.LUT R6, R11, R8, RZ, 0x3c, !PT ;  /* 0x000000080b067212 */ /* 0x000fca00078e3cff */
[----:B------:R-:W-:-:S05]  /*29e0*/  IMAD.IADD R11, R6, 0x1, R7 ;  /* 0x00000001060b7824 */ /* 0x000fca00078e0207 */
[----:B------:R-:W-:-:S05]  /*29f0*/  I2FP.F32.U32 R11, R11 ;  /* 0x0000000b000b7245 */ /* 0x000fca0000201000 */
[----:B------:R-:W-:-:S05]  /*2a00*/  FFMA R11, R11, R12, 1.1641532182693481445e-10 ;  /* 0x2f0000000b0b7423 */ /* 0x000fca000000000c */
[----:B------:R-:W-:-:S13]  /*2a10*/  FSETP.GEU.AND P0, PT, R11, 1.175494350822287508e-38, PT ;  /* 0x008000000b00780b */ /* 0x000fda0003f0e000 */
[----:B------:R-:W-:-:S04]  /*2a20*/  @!P0 FMUL R11, R11, 8388608 ;  /* 0x4b0000000b0b8820 */ /* 0x000fc80000400000 */
[----:B------:R-:W-:-:S05]  /*2a30*/  VIADD R12, R11, 0xc0d55555 ;  /* 0xc0d555550b0c7836 */ /* 0x000fca0000000000 */
[----:B------:R-:W-:-:S04]  /*2a40*/  LOP3.LUT R14, R12, 0xff800000, RZ, 0xc0, !PT ;  /* 0xff8000000c0e7812 */ /* 0x000fc800078ec0ff */
[----:B------:R-:W-:Y:S01]  /*2a50*/  I2FP.F32.S32 R15, R14 ;  /* 0x0000000e000f7245 */ /* 0x000fe20000201400 */
[C---:B------:R-:W-:Y:S02]  /*2a60*/  IMAD.IADD R12, R11.reuse, 0x1, -R14 ;  /* 0x000000010b0c7824 */ /* 0x040fe400078e0a0e */
[----:B------:R-:W-:Y:S02]  /*2a70*/  IMAD.MOV.U32 R14, RZ, RZ, 0x7f800000 ;  /* 0x7f800000ff0e7424 */ /* 0x000fe400078e00ff */
[----:B------:R-:W-:Y:S01]  /*2a80*/  FADD R16, R12, -1 ;  /* 0xbf8000000c107421 */ /* 0x000fe20000000000 */
[----:B------:R-:W-:Y:S02]  /*2a90*/  FSEL R12, RZ, -23, P0 ;  /* 0xc1b80000ff0c7808 */ /* 0x000fe40000000000 */
[----:B------:R-:W-:Y:S01]  /*2aa0*/  ISETP.GT.U32.AND P0, PT, R11, 0x7f7fffff, PT ;  /* 0x7f7fffff0b00780c */ /* 0x000fe20003f04070 */
[----:B------:R-:W-:Y:S02]  /*2ab0*/  FFMA R13, R16, -R13, 0.14084610342979431152 ;  /* 0x3e1039f6100d7423 */ /* 0x000fe4000000080d */
[----:B------:R-:W-:-:S02]  /*2ac0*/  FFMA R12, R15, 1.1920928955078125e-07, R12 ;  /* 0x340000000f0c7823 */ /* 0x000fc4000000000c */
[----:B------:R-:W-:-:S04]  /*2ad0*/  FFMA R13, R16, R13, -0.12148627638816833496 ;  /* 0xbdf8cdcc100d7423 */ /* 0x000fc8000000000d */
[----:B------:R-:W-:-:S04]  /*2ae0*/  FFMA R13, R16, R13, 0.13980610668659210205 ;  /* 0x3e0f2955100d7423 */ /* 0x000fc8000000000d */
[----:B------:R-:W-:-:S04]  /*2af0*/  FFMA R13, R16, R13, -0.16684235632419586182 ;  /* 0xbe2ad8b9100d7423 */ /* 0x000fc8000000000d */
[----:B------:R-:W-:-:S04]  /*2b00*/  FFMA R13, R16, R13, 0.20012299716472625732 ;  /* 0x3e4ced0b100d7423 */ /* 0x000fc8000000000d */
[----:B------:R-:W-:-:S04]  /*2b10*/  FFMA R13, R16, R13, -0.24999669194221496582 ;  /* 0xbe7fff22100d7423 */ /* 0x000fc8000000000d */
[----:B------:R-:W-:-:S04]  /*2b20*/  FFMA R13, R16, R13, 0.33333182334899902344 ;  /* 0x3eaaaa78100d7423 */ /* 0x000fc8000000000d */
[----:B------:R-:W-:-:S04]  /*2b30*/  FFMA R13, R16, R13, -0.5 ;  /* 0xbf000000100d7423 */ /* 0x000fc8000000000d */
[----:B------:R-:W-:Y:S01]  /*2b40*/  FMUL R17, R16, R13 ;  /* 0x0000000d10117220 */ /* 0x000fe20000400000 */
[----:B------:R-:W-:-:S03]  /*2b50*/  SHF.R.U32.HI R13, RZ, 0x2, R10 ;  /* 0x00000002ff0d7819 */ /* 0x000fc6000001160a */
[----:B------:R-:W-:Y:S01]  /*2b60*/  FFMA R17, R16, R17, R16 ;  /* 0x0000001110117223 */ /* 0x000fe20000000010 */
[----:B------:R-:W-:Y:S01]  /*2b70*/  LOP3.LUT R13, R13, R10, RZ, 0x3c, !PT ;  /* 0x0000000a0d0d7212 */ /* 0x000fe200078e3cff */
[----:B------:R-:W-:Y:S02]  /*2b80*/  IMAD.SHL.U32 R10, R6, 0x10, RZ ;  /* 0x00000010060a7824 */ /* 0x000fe400078e00ff */
[----:B------:R-:W-:Y:S01]  /*2b90*/  FFMA R17, R12, 0.69314718246459960938, R17 ;  /* 0x3f3172180c117823 */ /* 0x000fe20000000011 */
[----:B------:R-:W-:Y:S01]  /*2ba0*/  @P0 FFMA R17, R11, R14, +INF ;  /* 0x7f8000000b110423 */ /* 0x000fe2000000000e */
[----:B------:R-:W-:Y:S01]  /*2bb0*/  IMAD.SHL.U32 R12, R13, 0x2, RZ ;  /* 0x000000020d0c7824 */ /* 0x000fe200078e00ff */
[----:B------:R-:W-:Y:S01]  /*2bc0*/  FSETP.NEU.AND P0, PT, R11, RZ, PT ;  /* 0x000000ff0b00720b */ /* 0x000fe20003f0d000 */
[----:B------:R-:W-:Y:S02]  /*2bd0*/  IMAD.MOV.U32 R11, RZ, RZ, 0x30c90fdb ;  /* 0x30c90fdbff0b7424 */ /* 0x000fe400078e00ff */
[----:B------:R-:W-:Y:S01]  /*2be0*/  FMUL R17, R17, -2 ;  /* 0xc000000011117820 */ /* 0x000fe20000400000 */
[----:B------:R-:W-:-:S04]  /*2bf0*/  LOP3.LUT R13, R13, R12, R10, 0x96, !PT ;  /* 0x0000000c0d0d7212 */ /* 0x000fc800078e960a */
[----:B------:R-:W-:Y:S02]  /*2c00*/  FSEL R17, R17, +INF , P0 ;  /* 0x7f80000011117808 */ /* 0x000fe40000000000 */
[----:B------:R-:W-:Y:S02]  /*2c10*/  LOP3.LUT R12, R13, R6, RZ, 0x3c, !PT ;  /* 0x000000060d0c7212 */ /* 0x000fe400078e3cff */
[----:B------:R0:W1:Y:S01]  /*2c20*/  MUFU.RSQ R14, R17 ;  /* 0x00000011000e7308 */ /* 0x0000620000001400 */
[----:B------:R-:W-:Y:S01]  /*2c30*/  VIADD R13, R17, 0xf3000000 ;  /* 0xf3000000110d7836 */ /* 0x000fe20000000000 */
[----:B------:R-:W-:-:S04]  /*2c40*/  IADD3 R10, PT, PT, R7, 0x587c5, R12 ;  /* 0x000587c5070a7810 */ /* 0x000fc80007ffe00c */
[----:B------:R-:W-:Y:S01]  /*2c50*/  ISETP.GT.U32.AND P0, PT, R13, 0x727fffff, PT ;  /* 0x727fffff0d00780c */ /* 0x000fe20003f04070 */
[----:B------:R-:W-:Y:S01]  /*2c60*/  IMAD.MOV.U32 R13, RZ, RZ, R9 ;  /* 0x000000ffff0d7224 */ /* 0x000fe200078e0009 */
[----:B------:R-:W-:-:S05]  /*2c70*/  I2FP.F32.U32 R10, R10 ;  /* 0x0000000a000a7245 */ /* 0x000fca0000201000 */
[----:B------:R-:W-:Y:S01]  /*2c80*/  FFMA R10, R10, R11, 7.314590599882819788e-10 ;  /* 0x30490fdb0a0a7423 */ /* 0x000fe2000000000b */
[----:B------:R-:W-:Y:S02]  /*2c90*/  IMAD.MOV.U32 R11, RZ, RZ, R5 ;  /* 0x000000ffff0b7224 */ /* 0x000fe400078e0005 */
[----:B------:R-:W-:Y:S02]  /*2ca0*/  IMAD.MOV.U32 R5, RZ, RZ, R8 ;  /* 0x000000ffff057224 */ /* 0x000fe400078e0008 */
[----:B------:R-:W-:Y:S02]  /*2cb0*/  IMAD.MOV.U32 R8, RZ, RZ, R12 ;  /* 0x000000ffff087224 */ /* 0x000fe400078e000c */
[----:B------:R-:W-:Y:S01]  /*2cc0*/  IMAD.MOV.U32 R12, RZ, RZ, R0 ;  /* 0x000000ffff0c7224 */ /* 0x000fe200078e0000 */
[----:B01----:R-:W-:Y:S06]  /*2cd0*/  @!P0 BRA `(.L_x_12) ;  /* 0x0000000000188947 */ /* 0x003fec0003800000 */
[----:B------:R-:W-:Y:S01]  /*2ce0*/  BSSY.RECONVERGENT B1, `(.L_x_13) ;  /* 0x0000003000017945 */ /* 0x000fe20003800200 */
[----:B------:R-:W-:-:S07]  /*2cf0*/  MOV R18, 0x2d10 ;  /* 0x00002d1000127802 */ /* 0x000fce0000000f00 */
[----:B------:R-:W-:Y:S05]  /*2d00*/  CALL.REL.NOINC `($__internal_0_$__cuda_sm20_sqrt_rn_f32_slowpath) ;  /* 0x00000004007c7944 */ /* 0x000fea0003c00000 */
[----:B------:R-:W-:Y:S05]  /*2d10*/  BSYNC.RECONVERGENT B1 ;  /* 0x0000000000017941 */ /* 0x000fea0003800200 */
.L_x_13:
[----:B------:R-:W-:Y:S01]  /*2d20*/  IMAD.MOV.U32 R0, RZ, RZ, R9 ;  /* 0x000000ffff007224 */ /* 0x000fe200078e0009 */
[----:B------:R-:W-:Y:S06]  /*2d30*/  BRA `(.L_x_14) ;  /* 0x0000000000107947 */ /* 0x000fec0003800000 */
.L_x_12:
[----:B------:R-:W-:Y:S01]  /*2d40*/  FMUL.FTZ R0, R17, R14 ;  /* 0x0000000e11007220 */ /* 0x000fe20000410000 */
[----:B------:R-:W-:-:S03]  /*2d50*/  FMUL.FTZ R14, R14, 0.5 ;  /* 0x3f0000000e0e7820 */ /* 0x000fc60000410000 */
[----:B------:R-:W-:-:S04]  /*2d60*/  FFMA R9, -R0, R0, R17 ;  /* 0x0000000000097223 */ /* 0x000fc80000000111 */
[----:B------:R-:W-:-:S07]  /*2d70*/  FFMA R0, R9, R14, R0 ;  /* 0x0000000e09007223 */ /* 0x000fce0000000000 */
.L_x_14:
[----:B------:R-:W-:Y:S05]  /*2d80*/  BSYNC.RECONVERGENT B0 ;  /* 0x0000000000007941 */ /* 0x000fea0003800200 */
.L_x_11:
[----:B------:R-:W-:Y:S01]  /*2d90*/  FMUL.RZ R10, R10, 0.15915493667125701904 ;  /* 0x3e22f9830a0a7820 */ /* 0x000fe2000040c000 */
[----:B------:R-:W-:Y:S01]  /*2da0*/  UIADD3 UR4, UPT, UPT, UR4, 0xb0f8a, URZ ;  /* 0x000b0f8a04047890 */ /* 0x000fe2000fffe0ff */
[----:B------:R-:W-:Y:S02]  /*2db0*/  VIADD R7, R7, 0xb0f8a ;  /* 0x000b0f8a07077836 */ /* 0x000fe40000000000 */
[----:B------:R-:W0:Y:S01]  /*2dc0*/  MUFU.SIN R9, R10 ;  /* 0x0000000a00097308 */ /* 0x000e220000000400 */
[----:B------:R-:W-:Y:S01]  /*2dd0*/  UISETP.NE.AND UP0, UPT, UR4, -0x25c13ee7, UPT ;  /* 0xda3ec1190400788c */ /* 0x000fe2000bf05270 */
[----:B------:R-:W-:-:S06]  /*2de0*/  IMAD.MOV.U32 R19, RZ, RZ, R11 ;  /* 0x000000ffff137224 */ /* 0x000fcc00078e000b */
[----:B------:R1:W2:Y:S01]  /*2df0*/  MUFU.COS R15, R10 ;  /* 0x0000000a000f7308 */ /* 0x0002a20000000000 */
[----:B0-----:R-:W-:Y:S01]  /*2e00*/  FMUL R9, R9, R0 ;  /* 0x0000000009097220 */ /* 0x001fe20000400000 */
[----:B-1----:R-:W-:-:S03]  /*2e10*/  IMAD.MOV.U32 R10, RZ, RZ, R4 ;  /* 0x000000ffff0a7224 */ /* 0x002fc600078e0004 */
[----:B------:R-:W-:Y:S01]  /*2e20*/  FMUL R17, R9, 0.10000000149011611938 ;  /* 0x3dcccccd09117820 */ /* 0x000fe20000400000 */
[----:B--2---:R-:W-:-:S04]  /*2e30*/  FMUL R15, R15, R0 ;  /* 0x000000000f0f7220 */ /* 0x004fc80000400000 */
[----:B------:R1:W-:Y:S01]  /*2e40*/  STG.E desc[UR6][R12.64+-0x4], R17 ;  /* 0xfffffc110c007986 */ /* 0x0003e2000c101906 */
[----:B------:R-:W-:Y:S01]  /*2e50*/  IADD3 R0, P0, PT, R12, 0x8, RZ ;  /* 0x000000080c007810 */ /* 0x000fe20007f1e0ff */
[----:B------:R-:W-:-:S04]  /*2e60*/  FMUL R15, R15, 0.10000000149011611938 ;  /* 0x3dcccccd0f0f7820 */ /* 0x000fc80000400000 */
[----:B------:R-:W-:Y:S01]  /*2e70*/  IMAD.X R9, RZ, RZ, R13, P0 ;  /* 0x000000ffff097224 */ /* 0x000fe200000e060d */
[----:B------:R1:W-:Y:S01]  /*2e80*/  STG.E desc[UR6][R12.64], R15 ;  /* 0x0000000f0c007986 */ /* 0x0003e2000c101906 */
[----:B------:R-:W-:Y:S06]  /*2e90*/  BRA.U UP0, `(.L_x_15) ;  /* 0xfffffff900a87547 */ /* 0x000fec000b83ffff */
[----:B------:R-:W-:Y:S01]  /*2ea0*/  IMAD.MOV.U32 R5, RZ, RZ, 0x3f000000 ;  /* 0x3f000000ff057424 */ /* 0x000fe200078e00ff */
[----:B------:R-:W-:Y:S04]  /*2eb0*/  STG.E desc[UR6][R2.64+0x38], RZ ;  /* 0x000038ff02007986 */ /* 0x000fe8000c101906 */
[----:B------:R0:W-:Y:S04]  /*2ec0*/  STG.E desc[UR6][R2.64+0x138], R5 ;  /* 0x0001380502007986 */ /* 0x0001e8000c101906 */
[----:B------:R-:W-:Y:S04]  /*2ed0*/  STG.E desc[UR6][R2.64+0x3c], RZ ;  /* 0x00003cff02007986 */ /* 0x000fe8000c101906 */
[----:B------:R-:W-:Y:S01]  /*2ee0*/  STG.E desc[UR6][R2.64+0x40], RZ ;  /* 0x000040ff02007986 */ /* 0x000fe2000c101906 */
[----:B0-----:R-:W-:-:S03]  /*2ef0*/  IMAD.MOV.U32 R5, RZ, RZ, 0x3f800000 ;  /* 0x3f800000ff057424 */ /* 0x001fc600078e00ff */
[----:B------:R-:W-:Y:S04]  /*2f00*/  STG.E desc[UR6][R2.64+0x44], RZ ;  /* 0x000044ff02007986 */ /* 0x000fe8000c101906 */
        /* <DEDUP_REMOVED lines=61> */
[----:B------:R-:W-:Y:S01]  /*32e0*/  STG.E desc[UR6][R2.64+0x13c], R5 ;  /* 0x00013c0502007986 */ /* 0x000fe2000c101906 */
[----:B------:R-:W-:Y:S05]  /*32f0*/  EXIT ;  /* 0x000000000000794d */ /* 0x000fea0003800000 */
        .weak           $__internal_0_$__cuda_sm20_sqrt_rn_f32_slowpath
        .type           $__internal_0_$__cuda_sm20_sqrt_rn_f32_slowpath,@function
        .size           $__internal_0_$__cuda_sm20_sqrt_rn_f32_slowpath,(.L_x_290 - $__internal_0_$__cuda_sm20_sqrt_rn_f32_slowpath)
$__internal_0_$__cuda_sm20_sqrt_rn_f32_slowpath:
[----:B------:R-:W-:-:S13]  /*3300*/  LOP3.LUT P0, RZ, R17, 0x7fffffff, RZ, 0xc0, !PT ;  /* 0x7fffffff11ff7812 */ /* 0x000fda000780c0ff */
[----:B------:R-:W-:Y:S01]  /*3310*/  @!P0 IMAD.MOV.U32 R9, RZ, RZ, R17 ;  /* 0x000000ffff098224 */ /* 0x000fe200078e0011 */
[----:B------:R-:W-:Y:S06]  /*3320*/  @!P0 BRA `(.L_x_16) ;  /* 0x0000000000448947 */ /* 0x000fec0003800000 */
[----:B------:R-:W-:Y:S01]  /*3330*/  FSETP.GEU.FTZ.AND P0, PT, R17, RZ, PT ;  /* 0x000000ff1100720b */ /* 0x000fe20003f1e000 */
[----:B------:R-:W-:-:S12]  /*3340*/  IMAD.MOV.U32 R0, RZ, RZ, R17 ;  /* 0x000000ffff007224 */ /* 0x000fd800078e0011 */
[----:B------:R-:W-:Y:S01]  /*3350*/  @!P0 IMAD.MOV.U32 R9, RZ, RZ, 0x7fffffff ;  /* 0x7fffffffff098424 */ /* 0x000fe200078e00ff */
[----:B------:R-:W-:Y:S06]  /*3360*/  @!P0 BRA `(.L_x_16) ;  /* 0x0000000000348947 */ /* 0x000fec0003800000 */
[----:B------:R-:W-:-:S13]  /*3370*/  FSETP.GTU.FTZ.AND P0, PT, |R0|, +INF , PT ;  /* 0x7f8000000000780b */ /* 0x000fda0003f1c200 */
[----:B------:R-:W-:Y:S01]  /*3380*/  @P0 FADD.FTZ R9, R0, 1 ;  /* 0x3f80000000090421 */ /* 0x000fe20000010000 */
[----:B------:R-:W-:Y:S06]  /*3390*/  @P0 BRA `(.L_x_16) ;  /* 0x0000000000280947 */ /* 0x000fec0003800000 */
[----:B------:R-:W-:-:S13]  /*33a0*/  FSETP.NEU.FTZ.AND P0, PT, |R0|, +INF , PT ;  /* 0x7f8000000000780b */ /* 0x000fda0003f1d200 */
[----:B------:R-:W-:-:S04]  /*33b0*/  @P0 FFMA R14, R0, 1.84467440737095516160e+19, RZ ;  /* 0x5f800000000e0823 */ /* 0x000fc800000000ff */
[----:B------:R-:W0:Y:S02]  /*33c0*/  @P0 MUFU.RSQ R9, R14 ;  /* 0x0000000e00090308 */ /* 0x000e240000001400 */
[----:B0-----:R-:W-:Y:S01]  /*33d0*/  @P0 FMUL.FTZ R15, R14, R9 ;  /* 0x000000090e0f0220 */ /* 0x001fe20000410000 */
[----:B------:R-:W-:Y:S01]  /*33e0*/  @P0 FMUL.FTZ R17, R9, 0.5 ;  /* 0x3f00000009110820 */ /* 0x000fe20000410000 */
[----:B------:R-:W-:Y:S02]  /*33f0*/  @!P0 IMAD.MOV.U32 R9, RZ, RZ, R0 ;  /* 0x000000ffff098224 */ /* 0x000fe400078e0000 */
[----:B------:R-:W-:-:S04]  /*3400*/  @P0 FADD.FTZ R16, -R15, -RZ ;  /* 0x800000ff0f100221 */ /* 0x000fc80000010100 */
[----:B------:R-:W-:-:S04]  /*3410*/  @P0 FFMA R16, R15, R16, R14 ;  /* 0x000000100f100223 */ /* 0x000fc8000000000e */
[----:B------:R-:W-:-:S04]  /*3420*/  @P0 FFMA R16, R16, R17, R15 ;  /* 0x0000001110100223 */ /* 0x000fc8000000000f */
[----:B------:R-:W-:-:S07]  /*3430*/  @P0 FMUL.FTZ R9, R16, 2.3283064365386962891e-10 ;  /* 0x2f80000010090820 */ /* 0x000fce0000410000 */
.L_x_16:
[----:B------:R-:W-:Y:S02]  /*3440*/  IMAD.MOV.U32 R14, RZ, RZ, R18 ;  /* 0x000000ffff0e7224 */ /* 0x000fe400078e0012 */
[----:B------:R-:W-:-:S04]  /*3450*/  IMAD.MOV.U32 R15, RZ, RZ, 0x0 ;  /* 0x00000000ff0f7424 */ /* 0x000fc800078e00ff */
[----:B------:R-:W-:Y:S05]  /*3460*/  RET.REL.NODEC R14 `(_Z28init_behavioral_state_kernelP15BehavioralStateij) ;  /* 0xffffffc80ee47950 */ /* 0x000fea0003c3ffff */
.L_x_17:
[----:B------:R-:W-:-:S00]  /*3470*/  BRA `(.L_x_17) ;  /* 0xfffffffc00fc7947 */ /* 0x000fc0000383ffff */
[----:B------:R-:W-:-:S00]  /*3480*/  NOP ;  /* 0x0000000000007918 */ /* 0x000fc00000000000 */
[----:B------:R-:W-:-:S00]  /*3490*/  NOP ;  /* 0x0000000000007918 */ /* 0x000fc00000000000 */
[----:B------:R-:W-:-:S00]  /*34a0*/  NOP ;  /* 0x0000000000007918 */ /* 0x000fc00000000000 */
[----:B------:R-:W-:-:S00]  /*34b0*/  NOP ;  /* 0x0000000000007918 */ /* 0x000fc00000000000 */
[----:B------:R-:W-:-:S00]  /*34c0*/  NOP ;  /* 0x0000000000007918 */ /* 0x000fc00000000000 */
[----:B------:R-:W-:-:S00]  /*34d0*/  NOP ;  /* 0x0000000000007918 */ /* 0x000fc00000000000 */
[----:B------:R-:W-:-:S00]  /*34e0*/  NOP ;  /* 0x0000000000007918 */ /* 0x000fc00000000000 */
[----:B------:R-:W-:-:S00]  /*34f0*/  NOP ;  /* 0x0000000000007918 */ /* 0x000fc00000000000 */
.L_x_290:


//--------------------- .text._Z34update_behavioral_embedding_kernelP15BehavioralStatePfS1_if --------------------------
	.section	.text._Z34update_behavioral_embedding_kernelP15BehavioralStatePfS1_if,"ax",@progbits
	.align	128
        .global         _Z34update_behavioral_embedding_kernelP15BehavioralStatePfS1_if
        .type           _Z34update_behavioral_embedding_kernelP15BehavioralStatePfS1_if,@function
        .size           _Z34update_behavioral_embedding_kernelP15BehavioralStatePfS1_if,(.L_x_291 - _Z34update_behavioral_embedding_kernelP15BehavioralStatePfS1_if)
        .other          _Z34update_behavioral_embedding_kernelP15BehavioralStatePfS1_if,@"STO_CUDA_ENTRY STV_DEFAULT"
_Z34update_behavioral_embedding_kernelP15BehavioralStatePfS1_if:
.text._Z34update_behavioral_embedding_kernelP15BehavioralStatePfS1_if:
[----:B------:R-:W-:Y:S01]  /*0000*/  LDC R1, c[0x0][0x37c] ;  /* 0x0000df00ff017b82 */ /* 0x000fe20000000800 */
[----:B------:R-:W0:Y:S07]  /*0010*/  S2R R0, SR_TID.X ;  /* 0x0000000000007919 */ /* 0x000e2e0000002100 */
[----:B------:R-:W0:Y:S01]  /*0020*/  S2UR UR4, SR_CTAID.X ;  /* 0x00000000000479c3 */ /* 0x000e220000002500 */
[----:B------:R-:W1:Y:S07]  /*0030*/  LDCU UR5, c[0x0][0x398] ;  /* 0x00007300ff0577ac */ /* 0x000e6e0008000800 */
[----:B------:R-:W0:Y:S02]  /*0040*/  LDC R5, c[0x0][0x360] ;  /* 0x0000d800ff057b82 */ /* 0x000e240000000800 */
[----:B0-----:R-:W-:-:S05]  /*0050*/  IMAD R5, R5, UR4, R0 ;  /* 0x0000000405057c24 */ /* 0x001fca000f8e0200 */
[----:B-1----:R-:W-:-:S13]  /*0060*/  ISETP.GE.AND P0, PT, R5, UR5, PT ;  /* 0x0000000505007c0c */ /* 0x002fda000bf06270 */
[----:B------:R-:W-:Y:S05]  /*0070*/  @P0 EXIT ;  /* 0x000000000000094d */ /* 0x000fea0003800000 */
[----:B------:R-:W0:Y:S01]  /*0080*/  LDC.64 R2, c[0x0][0x380] ;  /* 0x0000e000ff027b82 */ /* 0x000e220000000a00 */
[----:B------:R-:W1:Y:S01]  /*0090*/  LDCU.64 UR6, c[0x0][0x358] ;  /* 0x00006b00ff0677ac */ /* 0x000e620008000a00 */
[----:B0-----:R-:W-:-:S05]  /*00a0*/  IMAD.WIDE R2, R5, 0x144, R2 ;  /* 0x0000014405027825 */ /* 0x001fca00078e0202 */
[----:B-1----:R-:W2:Y:S04]  /*00b0*/  LDG.E R7, desc[UR6][R2.64+0x44] ;  /* 0x0000440602077981 */ /* 0x002ea8000c1e1900 */
[----:B------:R-:W2:Y:S04]  /*00c0*/  LDG.E R8, desc[UR6][R2.64+0x3c] ;  /* 0x00003c0602087981 */ /* 0x000ea8000c1e1900 */
[----:B------:R-:W3:Y:S04]  /*00d0*/  LDG.E R6, desc[UR6][R2.64+0x40] ;  /* 0x0000400602067981 */ /* 0x000ee8000c1e1900 */
[----:B------:R-:W3:Y:S04]  /*00e0*/  LDG.E R5, desc[UR6][R2.64+0x38] ;  /* 0x0000380602057981 */ /* 0x000ee8000c1e1900 */
[----:B------:R-:W4:Y:S04]  /*00f0*/  LDG.E R0, desc[UR6][R2.64+0xc] ;  /* 0x00000c0602007981 */ /* 0x000f28000c1e1900 */
[----:B------:R-:W5:Y:S01]  /*0100*/  LDG.E R4, desc[UR6][R2.64+0x8] ;  /* 0x0000080602047981 */ /* 0x000f62000c1e1900 */
[----:B------:R-:W-:Y:S01]  /*0110*/  BSSY.RECONVERGENT B0, `(.L_x_18) ;  /* 0x0000013000007945 */ /* 0x000fe20003800200 */
[----:B--2---:R-:W-:-:S04]  /*0120*/  FADD R8, R7, -R8 ;  /* 0x8000000807087221 */ /* 0x004fc80000000000 */
[----:B------:R-:W-:Y:S01]  /*0130*/  FMUL R8, R8, R8 ;  /* 0x0000000808087220 */ /* 0x000fe20000400000 */
[----:B---3--:R-:W-:-:S04]  /*0140*/  FADD R5, R6, -R5 ;  /* 0x8000000506057221 */ /* 0x008fc80000000000 */
[----:B------:R-:W-:-:S04]  /*0150*/  FFMA R8, R5, R5, R8 ;  /* 0x0000000505087223 */ /* 0x000fc80000000008 */
[----:B------:R0:W1:Y:S01]  /*0160*/  MUFU.RSQ R9, R8 ;  /* 0x0000000800097308 */ /* 0x0000620000001400 */
[----:B------:R-:W-:-:S04]  /*0170*/  IADD3 R5, PT, PT, R8, -0xd000000, RZ ;  /* 0xf300000008057810 */ /* 0x000fc80007ffe0ff */
[----:B------:R-:W-:Y:S01]  /*0180*/  ISETP.GT.U32.AND P0, PT, R5, 0x727fffff, PT ;  /* 0x727fffff0500780c */ /* 0x000fe20003f04070 */
[----:B----4-:R-:W-:-:S04]  /*0190*/  FMUL R5, R0, R0 ;  /* 0x0000000000057220 */ /* 0x010fc80000400000 */
[----:B-----5:R-:W-:-:S08]  /*01a0*/  FFMA R4, R4, R4, R5 ;  /* 0x0000000404047223 */ /* 0x020fd00000000005 */
[----:B01----:R-:W-:Y:S05]  /*01b0*/  @!P0 BRA `(.L_x_19) ;  /* 0x0000000000108947 */ /* 0x003fea0003800000 */
[----:B------:R-:W-:Y:S02]  /*01c0*/  MOV R0, R8 ;  /* 0x0000000800007202 */ /* 0x000fe40000000f00 */
[----:B------:R-:W-:-:S07]  /*01d0*/  MOV R8, 0x1f0 ;  /* 0x000001f000087802 */ /* 0x000fce0000000f00 */
[----:B------:R-:W-:Y:S05]  /*01e0*/  CALL.REL.NOINC `($__internal_1_$__cuda_sm20_sqrt_rn_f32_slowpath) ;  /* 0x000000bc00a47944 */ /* 0x000fea0003c00000 */
[----:B------:R-:W-:Y:S05]  /*01f0*/  BRA `(.L_x_20) ;  /* 0x0000000000107947 */ /* 0x000fea0003800000 */
.L_x_19:
[----:B------:R-:W-:Y:S01]  /*0200*/  FMUL.FTZ R11, R8, R9 ;  /* 0x00000009080b7220 */ /* 0x000fe20000410000 */
[----:B------:R-:W-:-:S03]  /*0210*/  FMUL.FTZ R9, R9, 0.5 ;  /* 0x3f00000009097820 */ /* 0x000fc60000410000 */
[----:B------:R-:W-:-:S04]  /*0220*/  FFMA R8, -R11, R11, R8 ;  /* 0x0000000b0b087223 */ /* 0x000fc80000000108 */
[----:B------:R-:W-:-:S07]  /*0230*/  FFMA R11, R8, R9, R11 ;  /* 0x00000009080b7223 */ /* 0x000fce000000000b */
.L_x_20:
[----:B------:R-:W-:Y:S05]  /*0240*/  BSYNC.RECONVERGENT B0 ;  /* 0x0000000000007941 */ /* 0x000fea0003800200 */
.L_x_18:
[----:B------:R-:W2:Y:S04]  /*0250*/  LDG.E R14, desc[UR6][R2.64+0x4c] ;  /* 0x00004c06020e7981 */ /* 0x000ea8000c1e1900 */
[----:B------:R-:W3:Y:S01]  /*0260*/  LDG.E R5, desc[UR6][R2.64+0x48] ;  /* 0x0000480602057981 */ /* 0x000ee2000c1e1900 */
[----:B------:R-:W-:Y:S01]  /*0270*/  BSSY.RECONVERGENT B0, `(.L_x_21) ;  /* 0x0000011000007945 */ /* 0x000fe20003800200 */
[----:B------:R-:W-:Y:S01]  /*0280*/  FADD R16, RZ, R11 ;  /* 0x0000000bff107221 */ /* 0x000fe20000000000 */
[----:B--2---:R-:W-:Y:S01]  /*0290*/  FADD R7, -R7, R14 ;  /* 0x0000000e07077221 */ /* 0x004fe20000000100 */
[----:B---3--:R-:W-:-:S03]  /*02a0*/  FADD R6, -R6, R5 ;  /* 0x0000000506067221 */ /* 0x008fc60000000100 */
[----:B------:R-:W-:-:S04]  /*02b0*/  FMUL R7, R7, R7 ;  /* 0x0000000707077220 */ /* 0x000fc80000400000 */
[----:B------:R-:W-:-:S04]  /*02c0*/  FFMA R0, R6, R6, R7 ;  /* 0x0000000606007223 */ /* 0x000fc80000000007 */
[----:B------:R0:W1:Y:S01]  /*02d0*/  MUFU.RSQ R7, R0 ;  /* 0x0000000000077308 */ /* 0x0000620000001400 */
[----:B------:R-:W-:-:S04]  /*02e0*/  IADD3 R6, PT, PT, R0, -0xd000000, RZ ;  /* 0xf300000000067810 */ /* 0x000fc80007ffe0ff */
[----:B------:R-:W-:-:S13]  /*02f0*/  ISETP.GT.U32.AND P0, PT, R6, 0x727fffff, PT ;  /* 0x727fffff0600780c */ /* 0x000fda0003f04070 */
[----:B01----:R-:W-:Y:S05]  /*0300*/  @!P0 BRA `(.L_x_22) ;  /* 0x00000000000c8947 */ /* 0x003fea0003800000 */
[----:B------:R-:W-:-:S07]  /*0310*/  MOV R8, 0x330 ;  /* 0x0000033000087802 */ /* 0x000fce0000000f00 */
[----:B------:R-:W-:Y:S05]  /*0320*/  CALL.REL.NOINC `($__internal_1_$__cuda_sm20_sqrt_rn_f32_slowpath) ;  /* 0x000000bc00547944 */ /* 0x000fea0003c00000 */
[----:B------:R-:W-:Y:S05]  /*0330*/  BRA `(.L_x_23) ;  /* 0x0000000000107947 */ /* 0x000fea0003800000 */
.L_x_22:
[----:B------:R-:W-:Y:S01]  /*0340*/  FMUL.FTZ R11, R0, R7 ;  /* 0x00000007000b7220 */ /* 0x000fe20000410000 */
[----:B------:R-:W-:-:S03]  /*0350*/  FMUL.FTZ R7, R7, 0.5 ;  /* 0x3f00000007077820 */ /* 0x000fc60000410000 */
[----:B------:R-:W-:-:S04]  /*0360*/  FFMA R0, -R11, R11, R0 ;  /* 0x0000000b0b007223 */ /* 0x000fc80000000100 */
[----:B------:R-:W-:-:S07]  /*0370*/  FFMA R11, R0, R7, R11 ;  /* 0x00000007000b7223 */ /* 0x000fce000000000b */
.L_x_23:
[----:B------:R-:W-:Y:S05]  /*0380*/  BSYNC.RECONVERGENT B0 ;  /* 0x0000000000007941 */ /* 0x000fea0003800200 */
.L_x_21:
[----:B------:R-:W2:Y:S04]  /*0390*/  LDG.E R7, desc[UR6][R2.64+0x54] ;  /* 0x0000540602077981 */ /* 0x000ea8000c1e1900 */
[----:B------:R-:W3:Y:S01]  /*03a0*/  LDG.E R6, desc[UR6][R2.64+0x50] ;  /* 0x0000500602067981 */ /* 0x000ee2000c1e1900 */
[----:B------:R-:W-:Y:S01]  /*03b0*/  BSSY.RECONVERGENT B0, `(.L_x_24) ;  /* 0x0000011000007945 */ /* 0x000fe20003800200 */
[----:B------:R-:W-:Y:S01]  /*03c0*/  FADD R16, R16, R11 ;  /* 0x0000000b10107221 */ /* 0x000fe20000000000 */
        /* <DEDUP_REMOVED lines=11> */
.L_x_25:
[----:B------:R-:W-:Y:S01]  /*0480*/  FMUL.FTZ R11, R0, R5 ;  /* 0x00000005000b7220 */ /* 0x000fe20000410000 */
[----:B------:R-:W-:-:S03]  /*0490*/  FMUL.FTZ R5, R5, 0.5 ;  /* 0x3f00000005057820 */ /* 0x000fc60000410000 */
[----:B------:R-:W-:-:S04]  /*04a0*/  FFMA R0, -R11, R11, R0 ;  /* 0x0000000b0b007223 */ /* 0x000fc80000000100 */
[----:B------:R-:W-:-:S07]  /*04b0*/  FFMA R11, R0, R5, R11 ;  /* 0x00000005000b7223 */ /* 0x000fce000000000b */
.L_x_26:
[----:B------:R-:W-:Y:S05]  /*04c0*/  BSYNC.RECONVERGENT B0 ;  /* 0x0000000000007941 */ /* 0x000fea0003800200 */
.L_x_24:
        /* <DEDUP_REMOVED lines=15> */
.L_x_28:
[----:B------:R-:W-:Y:S01]  /*05c0*/  FMUL.FTZ R11, R0, R7 ;  /* 0x00000007000b7220 */ /* 0x000fe20000410000 */
[----:B------:R-:W-:-:S03]  /*05d0*/  FMUL.FTZ R7, R7, 0.5 ;  /* 0x3f00000007077820 */ /* 0x000fc60000410000 */
[----:B------:R-:W-:-:S04]  /*05e0*/  FFMA R0, -R11, R11, R0 ;  /* 0x0000000b0b007223 */ /* 0x000fc80000000100 */
[----:B------:R-:W-:-:S07]  /*05f0*/  FFMA R11, R0, R7, R11 ;  /* 0x00000007000b7223 */ /* 0x000fce000000000b */
.L_x_29:
[----:B------:R-:W-:Y:S05]  /*0600*/  BSYNC.RECONVERGENT B0 ;  /* 0x0000000000007941 */ /* 0x000fea0003800200 */
.L_x_27:
        /* <DEDUP_REMOVED lines=8> */
[----:B------:R-:W-:Y:S01]  /*0690*/  VIADD R8, R0, 0xf3000000 ;  /* 0xf300000000087836 */ /* 0x000fe20000000000 */
[----:B------:R0:W1:Y:S04]  /*06a0*/  MUFU.RSQ R5, R0 ;  /* 0x0000000000057308 */ /* 0x0000680000001400 */
[----:B------:R-:W-:-:S13]  /*06b0*/  ISETP.GT.U32.AND P0, PT, R8, 0x727fffff, PT ;  /* 0x727fffff0800780c */ /* 0x000fda0003f04070 */
[----:B01----:R-:W-:Y:S05]  /*06c0*/  @!P0 BRA `(.L_x_31) ;  /* 0x00000000000c8947 */ /* 0x003fea0003800000 */
[----:B------:R-:W-:-:S07]  /*06d0*/  MOV R8, 0x6f0 ;  /* 0x000006f000087802 */ /* 0x000fce0000000f00 */
[----:B------:R-:W-:Y:S05]  /*06e0*/  CALL.REL.NOINC `($__internal_1_$__cuda_sm20_sqrt_rn_f32_slowpath) ;  /* 0x000000b800647944 */ /* 0x000fea0003c00000 */
[----:B------:R-:W-:Y:S05]  /*06f0*/  BRA `(.L_x_32) ;  /* 0x0000000000107947 */ /* 0x000fea0003800000 */
.L_x_31:
[----:B------:R-:W-:Y:S01]  /*0700*/  FMUL.FTZ R11, R0, R5 ;  /* 0x00000005000b7220 */ /* 0x000fe20000410000 */
[----:B------:R-:W-:-:S03]  /*0710*/  FMUL.FTZ R5, R5, 0.5 ;  /* 0x3f00000005057820 */ /* 0x000fc60000410000 */
[----:B------:R-:W-:-:S04]  /*0720*/  FFMA R0, -R11, R11, R0 ;  /* 0x0000000b0b007223 */ /* 0x000fc80000000100 */
[----:B------:R-:W-:-:S07]  /*0730*/  FFMA R11, R0, R5, R11 ;  /* 0x00000005000b7223 */ /* 0x000fce000000000b */
.L_x_32:
[----:B------:R-:W-:Y:S05]  /*0740*/  BSYNC.RECONVERGENT B0 ;  /* 0x0000000000007941 */ /* 0x000fea0003800200 */
.L_x_30:
        /* <DEDUP_REMOVED lines=15> */
.L_x_34:
[----:B------:R-:W-:Y:S01]  /*0840*/  FMUL.FTZ R11, R0, R7 ;  /* 0x00000007000b7220 */ /* 0x000fe20000410000 */
[----:B------:R-:W-:-:S03]  /*0850*/  FMUL.FTZ R7, R7, 0.5 ;  /* 0x3f00000007077820 */ /* 0x000fc60000410000 */
[----:B------:R-:W-:-:S04]  /*0860*/  FFMA R0, -R11, R11, R0 ;  /* 0x0000000b0b007223 */ /* 0x000fc80000000100 */
[----:B------:R-:W-:-:S07]  /*0870*/  FFMA R11, R0, R7, R11 ;  /* 0x00000007000b7223 */ /* 0x000fce000000000b */
.L_x_35:
[----:B------:R-:W-:Y:S05]  /*0880*/  BSYNC.RECONVERGENT B0 ;  /* 0x0000000000007941 */ /* 0x000fea0003800200 */
.L_x_33:
        /* <DEDUP_REMOVED lines=15> */
.L_x_37:
[----:B------:R-:W-:Y:S01]  /*0980*/  FMUL.FTZ R11, R0, R5 ;  /* 0x00000005000b7220 */ /* 0x000fe20000410000 */
[----:B------:R-:W-:-:S03]  /*0990*/  FMUL.FTZ R5, R5, 0.5 ;  /* 0x3f00000005057820 */ /* 0x000fc60000410000 */
[----:B------:R-:W-:-:S04]  /*09a0*/  FFMA R0, -R11, R11, R0 ;  /* 0x0000000b0b007223 */ /* 0x000fc80000000100 */
[----:B------:R-:W-:-:S07]  /*09b0*/  FFMA R11, R0, R5, R11 ;  /* 0x00000005000b7223 */ /* 0x000fce000000000b */
.L_x_38:
[----:B------:R-:W-:Y:S05]  /*09c0*/  BSYNC.RECONVERGENT B0 ;  /* 0x0000000000007941 */ /* 0x000fea0003800200 */
.L_x_36:
        /* <DEDUP_REMOVED lines=15> */
.L_x_40:
[----:B------:R-:W-:Y:S01]  /*0ac0*/  FMUL.FTZ R11, R0, R7 ;  /* 0x00000007000b7220 */ /* 0x000fe20000410000 */
[----:B------:R-:W-:-:S03]  /*0ad0*/  FMUL.FTZ R7, R7, 0.5 ;  /* 0x3f00000007077820 */ /* 0x000fc60000410000 */
[----:B------:R-:W-:-:S04]  /*0ae0*/  FFMA R0, -R11, R11, R0 ;  /* 0x0000000b0b007223 */ /* 0x000fc80000000100 */
[----:B------:R-:W-:-:S07]  /*0af0*/  FFMA R11, R0, R7, R11 ;  /* 0x00000007000b7223 */ /* 0x000fce000000000b */
.L_x_41:
[----:B------:R-:W-:Y:S05]  /*0b00*/  BSYNC.RECONVERGENT B0 ;  /* 0x0000000000007941 */ /* 0x000fea0003800200 */
.L_x_39:
        /* <DEDUP_REMOVED lines=15> */
.L_x_43:
[----:B------:R-:W-:Y:S01]  /*0c00*/  FMUL.FTZ R11, R0, R5 ;  /* 0x00000005000b7220 */ /* 0x000fe20000410000 */
[----:B------:R-:W-:-:S03]  /*0c10*/  FMUL.FTZ R5, R5, 0.5 ;  /* 0x3f00000005057820 */ /* 0x000fc60000410000 */
[----:B------:R-:W-:-:S04]  /*0c20*/  FFMA R0, -R11, R11, R0 ;  /* 0x0000000b0b007223 */ /* 0x000fc80000000100 */
[----:B------:R-:W-:-:S07]  /*0c30*/  FFMA R11, R0, R5, R11 ;  /* 0x00000005000b7223 */ /* 0x000fce000000000b */
.L_x_44:
[----:B------:R-:W-:Y:S05]  /*0c40*/  BSYNC.RECONVERGENT B0 ;  /* 0x0000000000007941 */ /* 0x000fea0003800200 */
.L_x_42:
        /* <DEDUP_REMOVED lines=15> */
.L_x_46:
[----:B------:R-:W-:Y:S01]  /*0d40*/  FMUL.FTZ R11, R0, R7 ;  /* 0x00000007000b7220 */ /* 0x000fe20000410000 */
[----:B------:R-:W-:-:S03]  /*0d50*/  FMUL.FTZ R7, R7, 0.5 ;  /* 0x3f00000007077820 */ /* 0x000fc60000410000 */
[----:B------:R-:W-:-:S04]  /*0d60*/  FFMA R0, -R11, R11, R0 ;  /* 0x0000000b0b007223 */ /* 0x000fc80000000100 */
[----:B------:R-:W-:-:S07]  /*0d70*/  FFMA R11, R0, R7, R11 ;  /* 0x00000007000b7223 */ /* 0x000fce000000000b */
.L_x_47:
[----:B------:R-:W-:Y:S05]  /*0d80*/  BSYNC.RECONVERGENT B0 ;  /* 0x0000000000007941 */ /* 0x000fea0003800200 */
.L_x_45:
        /* <DEDUP_REMOVED lines=15> */
.L_x_49:
[----:B------:R-:W-:Y:S01]  /*0e80*/  FMUL.FTZ R11, R0, R5 ;  /* 0x00000005000b7220 */ /* 0x000fe20000410000 */
[----:B------:R-:W-:-:S03]  /*0e90*/  FMUL.FTZ R5, R5, 0.5 ;  /* 0x3f00000005057820 */ /* 0x000fc60000410000 */
[----:B------:R-:W-:-:S04]  /*0ea0*/  FFMA R0, -R11, R11, R0 ;  /* 0x0000000b0b007223 */ /* 0x000fc80000000100 */
[----:B------:R-:W-:-:S07]  /*0eb0*/  FFMA R11, R0, R5, R11 ;  /* 0x00000005000b7223 */ /* 0x000fce000000000b */
.L_x_50:
[----:B------:R-:W-:Y:S05]  /*0ec0*/  BSYNC.RECONVERGENT B0 ;  /* 0x0000000000007941 */ /* 0x000fea0003800200 */
.L_x_48:
        /* <DEDUP_REMOVED lines=15> */
.L_x_52:
[----:B------:R-:W-:Y:S01]  /*0fc0*/  FMUL.FTZ R11, R0, R7 ;  /* 0x00000007000b7220 */ /* 0x000fe20000410000 */
[----:B------:R-:W-:-:S03]  /*0fd0*/  FMUL.FTZ R7, R7, 0.5 ;  /* 0x3f00000007077820 */ /* 0x000fc60000410000 */
[----:B------:R-:W-:-:S04]  /*0fe0*/  FFMA R0, -R11, R11, R0 ;  /* 0x0000000b0b007223 */ /* 0x000fc80000000100 */
[----:B------:R-:W-:-:S07]  /*0ff0*/  FFMA R11, R0, R7, R11 ;  /* 0x00000007000b7223 */ /* 0x000fce000000000b */
.L_x_53:
[----:B------:R-:W-:Y:S05]  /*1000*/  BSYNC.RECONVERGENT B0 ;  /* 0x0000000000007941 */ /* 0x000fea0003800200 */
.L_x_51:
        /* <DEDUP_REMOVED lines=15> */
.L_x_55:
[----:B------:R-:W-:Y:S01]  /*1100*/  FMUL.FTZ R11, R0, R5 ;  /* 0x00000005000b7220 */ /* 0x000fe20000410000 */
[----:B------:R-:W-:-:S03]  /*1110*/  FMUL.FTZ R5, R5, 0.5 ;  /* 0x3f00000005057820 */ /* 0x000fc60000410000 */
[----:B------:R-:W-:-:S04]  /*1120*/  FFMA R0, -R11, R11, R0 ;  /* 0x0000000b0b007223 */ /* 0x000fc80000000100 */
[----:B------:R-:W-:-:S07]  /*1130*/  FFMA R11, R0, R5, R11 ;  /* 0x00000005000b7223 */ /* 0x000fce000000000b */
.L_x_56:
[----:B------:R-:W-:Y:S05]  /*1140*/  BSYNC.RECONVERGENT B0 ;  /* 0x0000000000007941 */ /* 0x000fea0003800200 */
.L_x_54:
        /* <DEDUP_REMOVED lines=15> */
.L_x_58:
[----:B------:R-:W-:Y:S01]  /*1240*/  FMUL.FTZ R11, R0, R7 ;  /* 0x00000007000b7220 */ /* 0x000fe20000410000 */
[----:B------:R-:W-:-:S03]  /*1250*/  FMUL.FTZ R7, R7, 0.5 ;  /* 0x3f00000007077820 */ /* 0x000fc60000410000 */
[----:B------:R-:W-:-:S04]  /*1260*/  FFMA R0, -R11, R11, R0 ;  /* 0x0000000b0b007223 */ /* 0x000fc80000000100 */
[----:B------:R-:W-:-:S07]  /*1270*/  FFMA R11, R0, R7, R11 ;  /* 0x00000007000b7223 */ /* 0x000fce000000000b */
.L_x_59:
[----:B------:R-:W-:Y:S05]  /*1280*/  BSYNC.RECONVERGENT B0 ;  /* 0x0000000000007941 */ /* 0x000fea0003800200 */
.L_x_57:
        /* <DEDUP_REMOVED lines=15> */
.L_x_61:
[----:B------:R-:W-:Y:S01]  /*1380*/  FMUL.FTZ R11, R0, R5 ;  /* 0x00000005000b7220 */ /* 0x000fe20000410000 */
[----:B------:R-:W-:-:S03]  /*1390*/  FMUL.FTZ R5, R5, 0.5 ;  /* 0x3f00000005057820 */ /* 0x000fc60000410000 */
[----:B------:R-:W-:-:S04]  /*13a0*/  FFMA R0, -R11, R11, R0 ;  /* 0x0000000b0b007223 */ /* 0x000fc80000000100 */
[----:B------:R-:W-:-:S07]  /*13b0*/  FFMA R11, R0, R5, R11 ;  /* 0x00000005000b7223 */ /* 0x000fce000000000b */
.L_x_62:
[----:B------:R-:W-:Y:S05]  /*13c0*/  BSYNC.RECONVERGENT B0 ;  /* 0x0000000000007941 */ /* 0x000fea0003800200 */
.L_x_60:
        /* <DEDUP_REMOVED lines=15> */
.L_x_64:
[----:B------:R-:W-:Y:S01]  /*14c0*/  FMUL.FTZ R11, R0, R7 ;  /* 0x00000007000b7220 */ /* 0x000fe20000410000 */
[----:B------:R-:W-:-:S03]  /*14d0*/  FMUL.FTZ R7, R7, 0.5 ;  /* 0x3f00000007077820 */ /* 0x000fc60000410000 */
[----:B------:R-:W-:-:S04]  /*14e0*/  FFMA R0, -R11, R11, R0 ;  /* 0x0000000b0b007223 */ /* 0x000fc80000000100 */
[----:B------:R-:W-:-:S07]  /*14f0*/  FFMA R11, R0, R7, R11 ;  /* 0x00000007000b7223 */ /* 0x000fce000000000b */
.L_x_65:
[----:B------:R-:W-:Y:S05]  /*1500*/  BSYNC.RECONVERGENT B0 ;  /* 0x0000000000007941 */ /* 0x000fea0003800200 */
.L_x_63:
        /* <DEDUP_REMOVED lines=15> */
.L_x_67:
[----:B------:R-:W-:Y:S01]  /*1600*/  FMUL.FTZ R11, R0, R5 ;  /* 0x00000005000b7220 */ /* 0x000fe20000410000 */
[----:B------:R-:W-:-:S03]  /*1610*/  FMUL.FTZ R5, R5, 0.5 ;  /* 0x3f00000005057820 */ /* 0x000fc60000410000 */
[----:B------:R-:W-:-:S04]  /*1620*/  FFMA R0, -R11, R11, R0 ;  /* 0x0000000b0b007223 */ /* 0x000fc80000000100 */
[----:B------:R-:W-:-:S07]  /*1630*/  FFMA R11, R0, R5, R11 ;  /* 0x00000005000b7223 */ /* 0x000fce000000000b */
.L_x_68:
[----:B------:R-:W-:Y:S05]  /*1640*/  BSYNC.RECONVERGENT B0 ;  /* 0x0000000000007941 */ /* 0x000fea0003800200 */
.L_x_66:
        /* <DEDUP_REMOVED lines=15> */
.L_x_70:
[----:B------:R-:W-:Y:S01]  /*1740*/  FMUL.FTZ R11, R0, R7 ;  /* 0x00000007000b7220 */ /* 0x000fe20000410000 */
[----:B------:R-:W-:-:S03]  /*1750*/  FMUL.FTZ R7, R7, 0.5 ;  /* 0x3f00000007077820 */ /* 0x000fc60000410000 */
[----:B------:R-:W-:-:S04]  /*1760*/  FFMA R0, -R11, R11, R0 ;  /* 0x0000000b0b007223 */ /* 0x000fc80000000100 */
[----:B------:R-:W-:-:S07]  /*1770*/  FFMA R11, R0, R7, R11 ;  /* 0x00000007000b7223 */ /* 0x000fce000000000b */
.L_x_71:
[----:B------:R-:W-:Y:S05]  /*1780*/  BSYNC.RECONVERGENT B0 ;  /* 0x0000000000007941 */ /* 0x000fea0003800200 */
.L_x_69:
        /* <DEDUP_REMOVED lines=15> */
.L_x_73:
[----:B------:R-:W-:Y:S01]  /*1880*/  FMUL.FTZ R11, R0, R5 ;  /* 0x00000005000b7220 */ /* 0x000fe20000410000 */
[----:B------:R-:W-:-:S03]  /*1890*/  FMUL.FTZ R5, R5, 0.5 ;  /* 0x3f00000005057820 */ /* 0x000fc60000410000 */
[----:B------:R-:W-:-:S04]  /*18a0*/  FFMA R0, -R11, R11, R0 ;  /* 0x0000000b0b007223 */ /* 0x000fc80000000100 */
[----:B------:R-:W-:-:S07]  /*18b0*/  FFMA R11, R0, R5, R11 ;  /* 0x00000005000b7223 */ /* 0x000fce000000000b */
.L_x_74:
[----:B------:R-:W-:Y:S05]  /*18c0*/  BSYNC.RECONVERGENT B0 ;  /* 0x0000000000007941 */ /* 0x000fea0003800200 */
.L_x_72:
        /* <DEDUP_REMOVED lines=15> */
.L_x_76:
[----:B------:R-:W-:Y:S01]  /*19c0*/  FMUL.FTZ R11, R0, R7 ;  /* 0x00000007000b7220 */ /* 0x000fe20000410000 */
[----:B------:R-:W-:-:S03]  /*19d0*/  FMUL.FTZ R7, R7, 0.5 ;  /* 0x3f00000007077820 */ /* 0x000fc60000410000 */
[----:B------:R-:W-:-:S04]  /*19e0*/  FFMA R0, -R11, R11, R0 ;  /* 0x0000000b0b007223 */ /* 0x000fc80000000100 */
[----:B------:R-:W-:-:S07]  /*19f0*/  FFMA R11, R0, R7, R11 ;  /* 0x00000007000b7223 */ /* 0x000fce000000000b */
.L_x_77:
[----:B------:R-:W-:Y:S05]  /*1a00*/  BSYNC.RECONVERGENT B0 ;  /* 0x0000000000007941 */ /* 0x000fea0003800200 */
.L_x_75:
        /* <DEDUP_REMOVED lines=15> */
.L_x_79:
[----:B------:R-:W-:Y:S01]  /*1b00*/  FMUL.FTZ R11, R0, R5 ;  /* 0x00000005000b7220 */ /* 0x000fe20000410000 */
[----:B------:R-:W-:-:S03]  /*1b10*/  FMUL.FTZ R5, R5, 0.5 ;  /* 0x3f00000005057820 */ /* 0x000fc60000410000 */
[----:B------:R-:W-:-:S04]  /*1b20*/  FFMA R0, -R11, R11, R0 ;  /* 0x0000000b0b007223 */ /* 0x000fc80000000100 */
[----:B------:R-:W-:-:S07]  /*1b30*/  FFMA R11, R0, R5, R11 ;  /* 0x00000005000b7223 */ /* 0x000fce000000000b */
.L_x_80:
[----:B------:R-:W-:Y:S05]  /*1b40*/  BSYNC.RECONVERGENT B0 ;  /* 0x0000000000007941 */ /* 0x000fea0003800200 */
.L_x_78:
        /* <DEDUP_REMOVED lines=15> */
.L_x_82:
[----:B------:R-:W-:Y:S01]  /*1c40*/  FMUL.FTZ R11, R0, R7 ;  /* 0x00000007000b7220 */ /* 0x000fe20000410000 */
[----:B------:R-:W-:-:S03]  /*1c50*/  FMUL.FTZ R7, R7, 0.5 ;  /* 0x3f00000007077820 */ /* 0x000fc60000410000 */
[----:B------:R-:W-:-:S04]  /*1c60*/  FFMA R0, -R11, R11, R0 ;  /* 0x0000000b0b007223 */ /* 0x000fc80000000100 */
[----:B------:R-:W-:-:S07]  /*1c70*/  FFMA R11, R0, R7, R11 ;  /* 0x00000007000b7223 */ /* 0x000fce000000000b */
.L_x_83:
[----:B------:R-:W-:Y:S05]  /*1c80*/  BSYNC.RECONVERGENT B0 ;  /* 0x0000000000007941 */ /* 0x000fea0003800200 */
.L_x_81:
        /* <DEDUP_REMOVED lines=15> */
.L_x_85:
[----:B------:R-:W-:Y:S01]  /*1d80*/  FMUL.FTZ R11, R0, R5 ;  /* 0x00000005000b7220 */ /* 0x000fe20000410000 */
[----:B------:R-:W-:-:S03]  /*1d90*/  FMUL.FTZ R5, R5, 0.5 ;  /* 0x3f00000005057820 */ /* 0x000fc60000410000 */
[----:B------:R-:W-:-:S04]  /*1da0*/  FFMA R0, -R11, R11, R0 ;  /* 0x0000000b0b007223 */ /* 0x000fc80000000100 */
[----:B------:R-:W-:-:S07]  /*1db0*/  FFMA R11, R0, R5, R11 ;  /* 0x00000005000b7223 */ /* 0x000fce000000000b */
.L_x_86:
[----:B------:R-:W-:Y:S05]  /*1dc0*/  BSYNC.RECONVERGENT B0 ;  /* 0x0000000000007941 */ /* 0x000fea0003800200 */
.L_x_84:
        /* <DEDUP_REMOVED lines=15> */
.L_x_88:
[----:B------:R-:W-:Y:S01]  /*1ec0*/  FMUL.FTZ R11, R0, R7 ;  /* 0x00000007000b7220 */ /* 0x000fe20000410000 */
[----:B------:R-:W-:-:S03]  /*1ed0*/  FMUL.FTZ R7, R7, 0.5 ;  /* 0x3f00000007077820 */ /* 0x000fc60000410000 */
[----:B------:R-:W-:-:S04]  /*1ee0*/  FFMA R0, -R11, R11, R0 ;  /* 0x0000000b0b007223 */ /* 0x000fc80000000100 */
[----:B------:R-:W-:-:S07]  /*1ef0*/  FFMA R11, R0, R7, R11 ;  /* 0x00000007000b7223 */ /* 0x000fce000000000b */
.L_x_89:
[----:B------:R-:W-:Y:S05]  /*1f00*/  BSYNC.RECONVERGENT B0 ;  /* 0x0000000000007941 */ /* 0x000fea0003800200 */
.L_x_87:
        /* <DEDUP_REMOVED lines=15> */
.L_x_91:
[----:B------:R-:W-:Y:S01]  /*2000*/  FMUL.FTZ R11, R0, R5 ;  /* 0x00000005000b7220 */ /* 0x000fe20000410000 */
[----:B------:R-:W-:-:S03]  /*2010*/  FMUL.FTZ R5, R5, 0.5 ;  /* 0x3f00000005057820 */ /* 0x000fc60000410000 */
[----:B------:R-:W-:-:S04]  /*2020*/  FFMA R0, -R11, R11, R0 ;  /* 0x0000000b0b007223 */ /* 0x000fc80000000100 */
[----:B------:R-:W-:-:S07]  /*2030*/  FFMA R11, R0, R5, R11 ;  /* 0x00000005000b7223 */ /* 0x000fce000000000b */
.L_x_92:
[----:B------:R-:W-:Y:S05]  /*2040*/  BSYNC.RECONVERGENT B0 ;  /* 0x0000000000007941 */ /* 0x000fea0003800200 */
.L_x_90:
        /* <DEDUP_REMOVED lines=15> */
.L_x_94:
[----:B------:R-:W-:Y:S01]  /*2140*/  FMUL.FTZ R11, R0, R7 ;  /* 0x00000007000b7220 */ /* 0x000fe20000410000 */
[----:B------:R-:W-:-:S03]  /*2150*/  FMUL.FTZ R7, R7, 0.5 ;  /* 0x3f00000007077820 */ /* 0x000fc60000410000 */
[----:B------:R-:W-:-:S04]  /*2160*/  FFMA R0, -R11, R11, R0 ;  /* 0x0000000b0b007223 */ /* 0x000fc80000000100 */
[----:B------:R-:W-:-:S07]  /*2170*/  FFMA R11, R0, R7, R11 ;  /* 0x00000007000b7223 */ /* 0x000fce000000000b */
.L_x_95:
[----:B------:R-:W-:Y:S05]  /*2180*/  BSYNC.RECONVERGENT B0 ;  /* 0x0000000000007941 */ /* 0x000fea0003800200 */
.L_x_93:
        /* <DEDUP_REMOVED lines=15> */
.L_x_97:
[----:B------:R-:W-:Y:S01]  /*2280*/  FMUL.FTZ R11, R0, R5 ;  /* 0x00000005000b7220 */ /* 0x000fe20000410000 */
[----:B------:R-:W-:-:S03]  /*2290*/  FMUL.FTZ R5, R5, 0.5 ;  /* 0x3f00000005057820 */ /* 0x000fc60000410000 */
[----:B------:R-:W-:-:S04]  /*22a0*/  FFMA R0, -R11, R11, R0 ;  /* 0x0000000b0b007223 */ /* 0x000fc80000000100 */
[----:B------:R-:W-:-:S07]  /*22b0*/  FFMA R11, R0, R5, R11 ;  /* 0x00000005000b7223 */ /* 0x000fce000000000b */
.L_x_98:
[----:B------:R-:W-:Y:S05]  /*22c0*/  BSYNC.RECONVERGENT B0 ;  /* 0x0000000000007941 */ /* 0x000fea0003800200 */
.L_x_96:
        /* <DEDUP_REMOVED lines=15> */
.L_x_100:
[----:B------:R-:W-:Y:S01]  /*23c0*/  FMUL.FTZ R11, R0, R7 ;  /* 0x00000007000b7220 */ /* 0x000fe20000410000 */
[----:B------:R-:W-:-:S03]  /*23d0*/  FMUL.FTZ R7, R7, 0.5 ;  /* 0x3f00000007077820 */ /* 0x000fc60000410000 */
[----:B------:R-:W-:-:S04]  /*23e0*/  FFMA R0, -R11, R11, R0 ;  /* 0x0000000b0b007223 */ /* 0x000fc80000000100 */
[----:B------:R-:W-:-:S07]  /*23f0*/  FFMA R11, R0, R7, R11 ;  /* 0x00000007000b7223 */ /* 0x000fce000000000b */
.L_x_101:
[----:B------:R-:W-:Y:S05]  /*2400*/  BSYNC.RECONVERGENT B0 ;  /* 0x0000000000007941 */ /* 0x000fea0003800200 */
.L_x_99:
        /* <DEDUP_REMOVED lines=15> */
.L_x_103:
[----:B------:R-:W-:Y:S01]  /*2500*/  FMUL.FTZ R11, R0, R5 ;  /* 0x00000005000b7220 */ /* 0x000fe20000410000 */
[----:B------:R-:W-:-:S03]  /*2510*/  FMUL.FTZ R5, R5, 0.5 ;  /* 0x3f00000005057820 */ /* 0x000fc60000410000 */
[----:B------:R-:W-:-:S04]  /*2520*/  FFMA R0, -R11, R11, R0 ;  /* 0x0000000b0b007223 */ /* 0x000fc80000000100 */
[----:B------:R-:W-:-:S07]  /*2530*/  FFMA R11, R0, R5, R11 ;  /* 0x00000005000b7223 */ /* 0x000fce000000000b */
.L_x_104:
[----:B------:R-:W-:Y:S05]  /*2540*/  BSYNC.RECONVERGENT B0 ;  /* 0x0000000000007941 */ /* 0x000fea0003800200 */
.L_x_102:
        /* <DEDUP_REMOVED lines=15> */
.L_x_106:
[----:B------:R-:W-:Y:S01]  /*2640*/  FMUL.FTZ R11, R0, R7 ;  /* 0x00000007000b7220 */ /* 0x000fe20000410000 */
[----:B------:R-:W-:-:S03]  /*2650*/  FMUL.FTZ R7, R7, 0.5 ;  /* 0x3f00000007077820 */ /* 0x000fc60000410000 */
[----:B------:R-:W-:-:S04]  /*2660*/  FFMA R0, -R11, R11, R0 ;  /* 0x0000000b0b007223 */ /* 0x000fc80000000100 */
[----:B------:R-:W-:-:S07]  /*2670*/  FFMA R11, R0, R7, R11 ;  /* 0x00000007000b7223 */ /* 0x000fce000000000b */
.L_x_107:
[----:B------:R-:W-:Y:S05]  /*2680*/  BSYNC.RECONVERGENT B0 ;  /* 0x0000000000007941 */ /* 0x000fea0003800200 */
.L_x_105:
        /* <DEDUP_REMOVED lines=15> */
.L_x_109:
[----:B------:R-:W-:Y:S01]  /*2780*/  FMUL.FTZ R11, R0, R5 ;  /* 0x00000005000b7220 */ /* 0x000fe20000410000 */
[----:B------:R-:W-:-:S03]  /*2790*/  FMUL.FTZ R5, R5, 0.5 ;  /* 0x3f00000005057820 */ /* 0x000fc60000410000 */
[----:B------:R-:W-:-:S04]  /*27a0*/  FFMA R0, -R11, R11, R0 ;  /* 0x0000000b0b007223 */ /* 0x000fc80000000100 */
[----:B------:R-:W-:-:S07]  /*27b0*/  FFMA R11, R0, R5, R11 ;  /* 0x00000005000b7223 */ /* 0x000fce000000000b */
.L_x_110:
[----:B------:R-:W-:Y:S05]  /*27c0*/  BSYNC.RECONVERGENT B0 ;  /* 0x0000000000007941 */ /* 0x000fea0003800200 */
.L_x_108:
[----:B------:R0:W5:Y:S04]  /*27d0*/  LDG.E R42, desc[UR6][R2.64+0x138] ;  /* 0x00013806022a7981 */ /* 0x000168000c1e1900 */
[----:B------:R0:W5:Y:S01]  /*27e0*/  LDG.E R40, desc[UR6][R2.64+0x13c] ;  /* 0x00013c0602287981 */ /* 0x000162000c1e1900 */
[----:B------:R-:W-:Y:S02]  /*27f0*/  HFMA2 R8, -RZ, RZ, 0, 0 ;  /* 0x00000000ff087431 */ /* 0x000fe400000001ff */
[----:B------:R-:W-:Y:S01]  /*2800*/  FADD R46, R16, R11 ;  /* 0x0000000b102e7221 */ /* 0x000fe20000000000 */
[----:B------:R-:W-:-:S07]  /*2810*/  CS2R R6, SRZ ;  /* 0x0000000000067805 */ /* 0x000fce000001ff00 */
.L_x_117:
[----:B------:R-:W-:-:S05]  /*2820*/  IMAD.WIDE.U32 R18, R7, 0x8, R2 ;  /* 0x0000000807127825 */ /* 0x000fca00078e0002 */
[----:B-----5:R1:W5:Y:S01]  /*2830*/  LDG.E R11, desc[UR6][R18.64+0x38] ;  /* 0x00003806120b7981 */ /* 0x020362000c1e1900 */
[----:B------:R-:W-:-:S05]  /*2840*/  I2FP.F32.U32 R9, R7 ;  /* 0x0000000700097245 */ /* 0x000fca0000201000 */
[----:B------:R-:W-:-:S04]  /*2850*/  FMUL R9, R9, 0.19634938240051269531 ;  /* 0x3e490fd009097820 */ /* 0x000fc80000400000 */
[C---:B------:R-:W-:Y:S01]  /*2860*/  FMUL R0, R9.reuse, 0.63661974668502807617 ;  /* 0x3f22f98309007820 */ /* 0x040fe20000400000 */
[----:B------:R-:W-:-:S05]  /*2870*/  FSETP.GE.AND P0, PT, |R9|, 105615, PT ;  /* 0x47ce47800900780b */ /* 0x000fca0003f06200 */
[----:B------:R-:W2:Y:S02]  /*2880*/  F2I.NTZ R0, R0 ;  /* 0x0000000000007305 */ /* 0x000ea40000203100 */
[-C--:B--2---:R-:W-:Y:S02]  /*2890*/  I2FP.F32.S32 R10, R0.reuse ;  /* 0x00000000000a7245 */ /* 0x084fe40000201400 */
[----:B------:R-:W-:-:S03]  /*28a0*/  MOV R12, R0 ;  /* 0x00000000000c7202 */ /* 0x000fc60000000f00 */
[----:B------:R-:W-:-:S04]  /*28b0*/  FFMA R21, R10, -1.5707962512969970703, R9 ;  /* 0xbfc90fda0a157823 */ /* 0x000fc80000000009 */
[----:B------:R-:W-:-:S04]  /*28c0*/  FFMA R21, R10, -7.5497894158615963534e-08, R21 ;  /* 0xb3a221680a157823 */ /* 0x000fc80000000015 */
[----:B------:R-:W-:-:S05]  /*28d0*/  FFMA R10, R10, -5.3903029534742383927e-15, R21 ;  /* 0xa7c234c50a0a7823 */ /* 0x000fca0000000015 */
[----:B------:R-:W-:Y:S01]  /*28e0*/  MOV R24, R10 ;  /* 0x0000000a00187202 */ /* 0x000fe20000000f00 */
[----:B-1----:R-:W-:Y:S06]  /*28f0*/  @!P0 BRA `(.L_x_111) ;  /* 0x0000000400588947 */ /* 0x002fec0003800000 */
[----:B------:R-:W-:-:S13]  /*2900*/  FSETP.NEU.AND P0, PT, |R9|, +INF , PT ;  /* 0x7f8000000900780b */ /* 0x000fda0003f0d200 */
[----:B------:R-:W-:Y:S01]  /*2910*/  @!P0 FMUL R24, RZ, R9 ;  /* 0x00000009ff188220 */ /* 0x000fe20000400000 */
[----:B------:R-:W-:Y:S01]  /*2920*/  @!P0 IMAD.MOV.U32 R0, RZ, RZ, RZ ;  /* 0x000000ffff008224 */ /* 0x000fe200078e00ff */
[----:B------:R-:W-:Y:S06]  /*2930*/  @!P0 BRA `(.L_x_111) ;  /* 0x0000000400488947 */ /* 0x000fec0003800000 */
[----:B------:R-:W-:Y:S01]  /*2940*/  SHF.L.U32 R0, R9, 0x8, RZ ;  /* 0x0000000809007819 */ /* 0x000fe200000006ff */
[----:B------:R-:W-:Y:S01]  /*2950*/  HFMA2 R27, -RZ, RZ, 0, 0 ;  /* 0x00000000ff1b7431 */ /* 0x000fe200000001ff */
[----:B------:R-:W-:Y:S02]  /*2960*/  MOV R25, RZ ;  /* 0x000000ff00197202 */ /* 0x000fe40000000f00 */
[----:B------:R-:W-:Y:S02]  /*2970*/  MOV R23, RZ ;  /* 0x000000ff00177202 */ /* 0x000fe40000000f00 */
[----:B------:R-:W-:-:S07]  /*2980*/  LOP3.LUT R29, R0, 0x80000000, RZ, 0xfc, !PT ;  /* 0x80000000001d7812 */ /* 0x000fce00078efcff */
.L_x_112:
[----:B------:R-:W1:Y:S02]  /*2990*/  LDC.64 R18, c[0x4][0x40] ;  /* 0x01001000ff127b82 */ /* 0x000e640000000a00 */
[----:B-1----:R-:W-:-:S06]  /*29a0*/  IMAD.WIDE.U32 R18, R23, 0x4, R18 ;  /* 0x0000000417127825 */ /* 0x002fcc00078e0012 */
[----:B------:R-:W2:Y:S01]  /*29b0*/  LDG.E.CONSTANT R18, desc[UR6][R18.64] ;  /* 0x0000000612127981 */ /* 0x000ea2000c1e9900 */
[C---:B------:R-:W-:Y:S01]  /*29c0*/  SHF.L.U32 R0, R23.reuse, 0x2, RZ ;  /* 0x0000000217007819 */ /* 0x040fe200000006ff */
[----:B------:R-:W-:-:S03]  /*29d0*/  VIADD R23, R23, 0x1 ;  /* 0x0000000117177836 */ /* 0x000fc60000000000 */
[C---:B------:R-:W-:Y:S02]  /*29e0*/  ISETP.EQ.AND P0, PT, R0.reuse, RZ, PT ;  /* 0x000000ff0000720c */ /* 0x040fe40003f02270 */
[C---:B------:R-:W-:Y:S02]  /*29f0*/  ISETP.EQ.AND P5, PT, R0.reuse, 0x4, PT ;  /* 0x000000040000780c */ /* 0x040fe40003fa2270 */
[C---:B------:R-:W-:Y:S02]  /*2a00*/  ISETP.EQ.AND P4, PT, R0.reuse, 0x8, PT ;  /* 0x000000080000780c */ /* 0x040fe40003f82270 */
[C---:B------:R-:W-:Y:S02]  /*2a10*/  ISETP.EQ.AND P3, PT, R0.reuse, 0xc, PT ;  /* 0x0000000c0000780c */ /* 0x040fe40003f62270 */
[C---:B------:R-:W-:Y:S02]  /*2a20*/  ISETP.EQ.AND P2, PT, R0.reuse, 0x10, PT ;  /* 0x000000100000780c */ /* 0x040fe40003f42270 */
[----:B------:R-:W-:Y:S01]  /*2a30*/  ISETP.EQ.AND P1, PT, R0, 0x14, PT ;  /* 0x000000140000780c */ /* 0x000fe20003f22270 */
[----:B--2---:R-:W-:-:S03]  /*2a40*/  IMAD.WIDE.U32 R20, R18, R29, RZ ;  /* 0x0000001d12147225 */ /* 0x004fc600078e00ff */
[----:B------:R-:W-:-:S04]  /*2a50*/  IADD3 R0, P6, PT, R20, R25, RZ ;  /* 0x0000001914007210 */ /* 0x000fc80007fde0ff */
[----:B------:R-:W-:-:S03]  /*2a60*/  IADD3.X R25, PT, PT, R21, R27, RZ, P6, !PT ;  /* 0x0000001b15197210 */ /* 0x000fc600037fe4ff */
[----:B------:R-:W-:Y:S01]  /*2a70*/  @P2 IMAD.MOV.U32 R16, RZ, RZ, R0 ;  /* 0x000000ffff102224 */ /* 0x000fe200078e0000 */
[----:B------:R-:W-:Y:S02]  /*2a80*/  ISETP.NE.AND P6, PT, R23, 0x6, PT ;  /* 0x000000061700780c */ /* 0x000fe40003fc5270 */
[-C--:B------:R-:W-:Y:S02]  /*2a90*/  @P0 MOV R5, R0.reuse ;  /* 0x0000000000050202 */ /* 0x080fe40000000f00 */
[-C--:B------:R-:W-:Y:S02]  /*2aa0*/  @P5 MOV R13, R0.reuse ;  /* 0x00000000000d5202 */ /* 0x080fe40000000f00 */
[-C--:B------:R-:W-:Y:S02]  /*2ab0*/  @P4 MOV R14, R0.reuse ;  /* 0x00000000000e4202 */ /* 0x080fe40000000f00 */
[-C--:B------:R-:W-:Y:S02]  /*2ac0*/  @P3 MOV R15, R0.reuse ;  /* 0x00000000000f3202 */ /* 0x080fe40000000f00 */
[----:B------:R-:W-:-:S03]  /*2ad0*/  @P1 MOV R17, R0 ;  /* 0x0000000000111202 */ /* 0x000fc60000000f00 */
[----:B------:R-:W-:Y:S05]  /*2ae0*/  @P6 BRA `(.L_x_112) ;  /* 0xfffffffc00a86947 */ /* 0x000fea000383ffff */
[----:B------:R-:W-:-:S04]  /*2af0*/  SHF.R.U32.HI R0, RZ, 0x17, R9 ;  /* 0x00000017ff007819 */ /* 0x000fc80000011609 */
[C---:B------:R-:W-:Y:S02]  /*2b00*/  LOP3.LUT R18, R0.reuse, 0xe0, RZ, 0xc0, !PT ;  /* 0x000000e000127812 */ /* 0x040fe400078ec0ff */
[----:B------:R-:W-:Y:S02]  /*2b10*/  LOP3.LUT P6, RZ, R0, 0x1f, RZ, 0xc0, !PT ;  /* 0x0000001f00ff7812 */ /* 0x000fe400078cc0ff */
[----:B------:R-:W-:-:S04]  /*2b20*/  IADD3 R18, PT, PT, R18, -0x80, RZ ;  /* 0xffffff8012127810 */ /* 0x000fc80007ffe0ff */
[----:B------:R-:W-:-:S04]  /*2b30*/  SHF.R.U32.HI R18, RZ, 0x5, R18 ;  /* 0x00000005ff127819 */ /* 0x000fc80000011612 */
[----:B------:R-:W-:-:S04]  /*2b40*/  LEA R20, -R18, RZ, 0x2 ;  /* 0x000000ff12147211 */ /* 0x000fc800078e11ff */
[C---:B------:R-:W-:Y:S02]  /*2b50*/  ISETP.EQ.AND P3, PT, R20.reuse, -0x18, PT ;  /* 0xffffffe81400780c */ /* 0x040fe40003f62270 */
[C---:B------:R-:W-:Y:S02]  /*2b60*/  ISETP.EQ.AND P4, PT, R20.reuse, -0x14, PT ;  /* 0xffffffec1400780c */ /* 0x040fe40003f82270 */
[C---:B------:R-:W-:Y:S02]  /*2b70*/  ISETP.EQ.AND P2, PT, R20.reuse, -0x10, PT ;  /* 0xfffffff01400780c */ /* 0x040fe40003f42270 */
[C---:B------:R-:W-:Y:S02]  /*2b80*/  ISETP.EQ.AND P1, PT, R20.reuse, -0xc, PT ;  /* 0xfffffff41400780c */ /* 0x040fe40003f22270 */
[C---:B------:R-:W-:Y:S02]  /*2b90*/  ISETP.EQ.AND P0, PT, R20.reuse, -0x8, PT ;  /* 0xfffffff81400780c */ /* 0x040fe40003f02270 */
[----:B------:R-:W-:-:S03]  /*2ba0*/  ISETP.EQ.AND P5, PT, R20, RZ, PT ;  /* 0x000000ff1400720c */ /* 0x000fc60003fa2270 */
[-C--:B------:R-:W-:Y:S02]  /*2bb0*/  @P3 MOV R18, R5.reuse ;  /* 0x0000000500123202 */ /* 0x080fe40000000f00 */
[C---:B------:R-:W-:Y:S01]  /*2bc0*/  ISETP.EQ.AND P3, PT, R20.reuse, -0x4, PT ;  /* 0xfffffffc1400780c */ /* 0x040fe20003f62270 */
[----:B------:R-:W-:Y:S01]  /*2bd0*/  @P4 IMAD.MOV.U32 R18, RZ, RZ, R13 ;  /* 0x000000ffff124224 */ /* 0x000fe200078e000d */
[----:B------:R-:W-:Y:S02]  /*2be0*/  @P4 MOV R19, R5 ;  /* 0x0000000500134202 */ /* 0x000fe40000000f00 */
[----:B------:R-:W-:Y:S02]  /*2bf0*/  ISETP.EQ.AND P4, PT, R20, 0x4, PT ;  /* 0x000000041400780c */ /* 0x000fe40003f82270 */
[----:B------:R-:W-:Y:S02]  /*2c00*/  @P2 MOV R18, R14 ;  /* 0x0000000e00122202 */ /* 0x000fe40000000f00 */
[----:B------:R-:W-:Y:S01]  /*2c10*/  @P1 MOV R18, R15 ;  /* 0x0000000f00121202 */ /* 0x000fe20000000f00 */
[----:B------:R-:W-:Y:S01]  /*2c20*/  @P0 IMAD.MOV.U32 R18, RZ, RZ, R16 ;  /* 0x000000ffff120224 */ /* 0x000fe200078e0010 */
[----:B------:R-:W-:-:S02]  /*2c30*/  @P2 MOV R19, R13 ;  /* 0x0000000d00132202 */ /* 0x000fc40000000f00 */
[----:B------:R-:W-:Y:S02]  /*2c40*/  @P1 MOV R19, R14 ;  /* 0x0000000e00131202 */ /* 0x000fe40000000f00 */
[----:B------:R-:W-:Y:S02]  /*2c50*/  @P3 MOV R18, R17 ;  /* 0x0000001100123202 */ /* 0x000fe40000000f00 */
[----:B------:R-:W-:Y:S02]  /*2c60*/  @P5 MOV R18, R25 ;  /* 0x0000001900125202 */ /* 0x000fe40000000f00 */
[----:B------:R-:W-:Y:S02]  /*2c70*/  @P0 MOV R19, R15 ;  /* 0x0000000f00130202 */ /* 0x000fe40000000f00 */
[----:B------:R-:W-:Y:S01]  /*2c80*/  @P3 MOV R19, R16 ;  /* 0x0000001000133202 */ /* 0x000fe20000000f00 */
[----:B------:R-:W-:Y:S01]  /*2c90*/  IMAD.MOV.U32 R22, RZ, RZ, R18 ;  /* 0x000000ffff167224 */ /* 0x000fe200078e0012 */
[----:B------:R-:W-:-:S02]  /*2ca0*/  @P5 MOV R19, R17 ;  /* 0x0000001100135202 */ /* 0x000fc40000000f00 */
[----:B------:R-:W-:Y:S01]  /*2cb0*/  @P4 MOV R19, R25 ;  /* 0x0000001900134202 */ /* 0x000fe20000000f00 */
[----:B------:R-:W-:Y:S06]  /*2cc0*/  @!P6 BRA `(.L_x_113) ;  /* 0x00000000002ce947 */ /* 0x000fec0003800000 */
[----:B------:R-:W-:Y:S02]  /*2cd0*/  @P2 MOV R18, R5 ;  /* 0x0000000500122202 */ /* 0x000fe40000000f00 */
[----:B------:R-:W-:Y:S02]  /*2ce0*/  @P1 MOV R18, R13 ;  /* 0x0000000d00121202 */ /* 0x000fe40000000f00 */
[----:B------:R-:W-:Y:S02]  /*2cf0*/  @P0 MOV R18, R14 ;  /* 0x0000000e00120202 */ /* 0x000fe40000000f00 */
[----:B------:R-:W-:Y:S02]  /*2d00*/  ISETP.EQ.AND P0, PT, R20, 0x8, PT ;  /* 0x000000081400780c */ /* 0x000fe40003f02270 */
[----:B------:R-:W-:Y:S02]  /*2d10*/  @P3 MOV R18, R15 ;  /* 0x0000000f00123202 */ /* 0x000fe40000000f00 */
[----:B------:R-:W-:Y:S01]  /*2d20*/  @P5 MOV R18, R16 ;  /* 0x0000001000125202 */ /* 0x000fe20000000f00 */
[----:B------:R-:W-:Y:S01]  /*2d30*/  @P4 IMAD.MOV.U32 R18, RZ, RZ, R17 ;  /* 0x000000ffff124224 */ /* 0x000fe200078e0011 */
[----:B------:R-:W-:-:S04]  /*2d40*/  LOP3.LUT R0, R0, 0x1f, RZ, 0xc0, !PT ;  /* 0x0000001f00007812 */ /* 0x000fc800078ec0ff */
[----:B------:R-:W-:-:S03]  /*2d50*/  SHF.L.W.U32.HI R22, R19, R0, R22 ;  /* 0x0000000013167219 */ /* 0x000fc60000010e16 */
[----:B------:R-:W-:-:S04]  /*2d60*/  @P0 MOV R18, R25 ;  /* 0x0000001900120202 */ /* 0x000fc80000000f00 */
[----:B------:R-:W-:-:S07]  /*2d70*/  SHF.L.W.U32.HI R19, R18, R0, R19 ;  /* 0x0000000012137219 */ /* 0x000fce0000010e13 */
.L_x_113:
[C---:B------:R-:W-:Y:S01]  /*2d80*/  SHF.L.W.U32.HI R23, R19.reuse, 0x2, R22 ;  /* 0x0000000213177819 */ /* 0x040fe20000010e16 */
[----:B------:R-:W-:Y:S01]  /*2d90*/  UMOV UR4, 0x54442d19 ;  /* 0x54442d1900047882 */ /* 0x000fe20000000000 */
[----:B------:R-:W-:Y:S01]  /*2da0*/  SHF.L.U32 R19, R19, 0x2, RZ ;  /* 0x0000000213137819 */ /* 0x000fe200000006ff */
[----:B------:R-:W-:Y:S01]  /*2db0*/  UMOV UR5, 0x3bf921fb ;  /* 0x3bf921fb00057882 */ /* 0x000fe20000000000 */
[----:B------:R-:W-:Y:S02]  /*2dc0*/  SHF.R.S32.HI R0, RZ, 0x1f, R23 ;  /* 0x0000001fff007819 */ /* 0x000fe40000011417 */
[----:B------:R-:W-:Y:S02]  /*2dd0*/  ISETP.GE.AND P0, PT, R23, RZ, PT ;  /* 0x000000ff1700720c */ /* 0x000fe40003f06270 */
[C---:B------:R-:W-:Y:S02]  /*2de0*/  LOP3.LUT R20, R0.reuse, R19, RZ, 0x3c, !PT ;  /* 0x0000001300147212 */ /* 0x040fe400078e3cff */
[----:B------:R-:W-:-:S02]  /*2df0*/  LOP3.LUT R21, R0, R23, RZ, 0x3c, !PT ;  /* 0x0000001700157212 */ /* 0x000fc400078e3cff */
[----:B------:R-:W-:Y:S02]  /*2e00*/  SHF.R.U32.HI R0, RZ, 0x1e, R22 ;  /* 0x0000001eff007819 */ /* 0x000fe40000011616 */
[----:B------:R-:W1:Y:S02]  /*2e10*/  I2F.F64.S64 R18, R20 ;  /* 0x0000001400127312 */ /* 0x000e640000301c00 */
[----:B------:R-:W-:Y:S01]  /*2e20*/  LEA.HI R0, R23, R0, RZ, 0x1 ;  /* 0x0000000017007211 */ /* 0x000fe200078f08ff */
[----:B-1----:R-:W-:-:S10]  /*2e30*/  DMUL R18, R18, UR4 ;  /* 0x0000000412127c28 */ /* 0x002fd40008000000 */
[----:B------:R-:W1:Y:S02]  /*2e40*/  F2F.F32.F64 R18, R18 ;  /* 0x0000001200127310 */ /* 0x000e640000301000 */
[----:B-1----:R-:W-:-:S07]  /*2e50*/  FSEL R24, -R18, R18, !P0 ;  /* 0x0000001212187208 */ /* 0x002fce0004000100 */
.L_x_111:
[----:B------:R-:W-:Y:S01]  /*2e60*/  MOV R18, 0x37cbac00 ;  /* 0x37cbac0000127802 */ /* 0x000fe20000000f00 */
[----:B------:R-:W-:Y:S01]  /*2e70*/  FMUL R25, R24, R24 ;  /* 0x0000001818197220 */ /* 0x000fe20000400000 */
[----:B------:R-:W-:Y:S02]  /*2e80*/  LEA R22, P0, R7, R2, 0x3 ;  /* 0x0000000207167211 */ /* 0x000fe400078018ff */
[----:B------:R-:W-:Y:S01]  /*2e90*/  LOP3.LUT R20, R0, 0x1, RZ, 0xc0, !PT ;  /* 0x0000000100147812 */ /* 0x000fe200078ec0ff */
[----:B------:R-:W-:Y:S01]  /*2ea0*/  FFMA R21, R25, R18, -0.0013887860113754868507 ;  /* 0xbab607ed19157423 */ /* 0x000fe20000000012 */
[----:B------:R-:W-:Y:S02]  /*2eb0*/  IADD3.X R23, PT, PT, RZ, R3, RZ, P0, !PT ;  /* 0x00000003ff177210 */ /* 0x000fe400007fe4ff */
[----:B------:R-:W-:Y:S02]  /*2ec0*/  ISETP.NE.U32.AND P0, PT, R20, 0x1, PT ;  /* 0x000000011400780c */ /* 0x000fe40003f05070 */
[----:B------:R-:W-:Y:S01]  /*2ed0*/  MOV R20, 0x3c0885e4 ;  /* 0x3c0885e400147802 */ /* 0x000fe20000000f00 */
[----:B------:R-:W-:Y:S01]  /*2ee0*/  VIADD R0, R0, 0x1 ;  /* 0x0000000100007836 */ /* 0x000fe20000000000 */
[----:B------:R-:W-:Y:S01]  /*2ef0*/  FSEL R26, R21, -0.00019574658654164522886, P0 ;  /* 0xb94d4153151a7808 */ /* 0x000fe20000000000 */
[----:B------:R1:W5:Y:S01]  /*2f00*/  LDG.E R19, desc[UR6][R22.64+0x3c] ;  /* 0x00003c0616137981 */ /* 0x000362000c1e1900 */
[----:B------:R-:W-:-:S02]  /*2f10*/  FSEL R28, R20, 0.041666727513074874878, !P0 ;  /* 0x3d2aaabb141c7808 */ /* 0x000fc40004000000 */
[----:B------:R-:W-:Y:S02]  /*2f20*/  MOV R21, 0x3e2aaaa8 ;  /* 0x3e2aaaa800157802 */ /* 0x000fe40000000f00 */
[----:B------:R-:W-:Y:S01]  /*2f30*/  LOP3.LUT P1, RZ, R0, 0x2, RZ, 0xc0, !PT ;  /* 0x0000000200ff7812 */ /* 0x000fe2000782c0ff */
[----:B------:R-:W-:Y:S01]  /*2f40*/  FFMA R26, R25, R26, R28 ;  /* 0x0000001a191a7223 */ /* 0x000fe2000000001c */
[----:B------:R-:W-:Y:S02]  /*2f50*/  FSEL R0, R24, 1, !P0 ;  /* 0x3f80000018007808 */ /* 0x000fe40004000000 */
[----:B-1----:R-:W-:Y:S02]  /*2f60*/  FSEL R23, -R21, -0.4999999701976776123, !P0 ;  /* 0xbeffffff15177808 */ /* 0x002fe40004000100 */
[----:B------:R-:W-:-:S03]  /*2f70*/  FSETP.GE.AND P0, PT, |R9|, 105615, PT ;  /* 0x47ce47800900780b */ /* 0x000fc60003f06200 */
[C---:B------:R-:W-:Y:S01]  /*2f80*/  FFMA R23, R25.reuse, R26, R23 ;  /* 0x0000001a19177223 */ /* 0x040fe20000000017 */
[----:B------:R-:W-:-:S04]  /*2f90*/  FFMA R25, R25, R0, RZ ;  /* 0x0000000019197223 */ /* 0x000fc800000000ff */
[----:B------:R-:W-:-:S04]  /*2fa0*/  FFMA R0, R25, R23, R0 ;  /* 0x0000001719007223 */ /* 0x000fc80000000000 */
[----:B------:R-:W-:-:S04]  /*2fb0*/  @P1 FADD R0, RZ, -R0 ;  /* 0x80000000ff001221 */ /* 0x000fc80000000000 */
[----:B-----5:R-:W-:Y:S01]  /*2fc0*/  FFMA R8, R11, R0, R8 ;  /* 0x000000000b087223 */ /* 0x020fe20000000008 */
[----:B------:R-:W-:Y:S06]  /*2fd0*/  @!P0 BRA `(.L_x_114) ;  /* 0x0000000400548947 */ /* 0x000fec0003800000 */
[----:B------:R-:W-:-:S13]  /*2fe0*/  FSETP.NEU.AND P0, PT, |R9|, +INF , PT ;  /* 0x7f8000000900780b */ /* 0x000fda0003f0d200 */
[----:B------:R-:W-:Y:S01]  /*2ff0*/  @!P0 FMUL R10, RZ, R9 ;  /* 0x00000009ff0a8220 */ /* 0x000fe20000400000 */
[----:B------:R-:W-:Y:S01]  /*3000*/  @!P0 MOV R12, RZ ;  /* 0x000000ff000c8202 */ /* 0x000fe20000000f00 */
[----:B------:R-:W-:Y:S06]  /*3010*/  @!P0 BRA `(.L_x_114) ;  /* 0x0000000400448947 */ /* 0x000fec0003800000 */
[----:B------:R-:W-:Y:S01]  /*3020*/  SHF.L.U32 R0, R9, 0x8, RZ ;  /* 0x0000000809007819 */ /* 0x000fe200000006ff */
[----:B------:R-:W-:Y:S01]  /*3030*/  HFMA2 R27, -RZ, RZ, 0, 0 ;  /* 0x00000000ff1b7431 */ /* 0x000fe200000001ff */
[----:B------:R-:W-:Y:S01]  /*3040*/  MOV R29, RZ ;  /* 0x000000ff001d7202 */ /* 0x000fe20000000f00 */
[----:B------:R-:W-:Y:S01]  /*3050*/  IMAD.MOV.U32 R25, RZ, RZ, RZ ;  /* 0x000000ffff197224 */ /* 0x000fe200078e00ff */
[----:B------:R-:W-:-:S07]  /*3060*/  LOP3.LUT R31, R0, 0x80000000, RZ, 0xfc, !PT ;  /* 0x80000000001f7812 */ /* 0x000fce00078efcff */
.L_x_115:
[----:B------:R-:W1:Y:S02]  /*3070*/  LDC.64 R10, c[0x4][0x40] ;  /* 0x01001000ff0a7b82 */ /* 0x000e640000000a00 */
[----:B-1----:R-:W-:-:S06]  /*3080*/  IMAD.WIDE.U32 R10, R25, 0x4, R10 ;  /* 0x00000004190a7825 */ /* 0x002fcc00078e000a */
[----:B------:R-:W2:Y:S01]  /*3090*/  LDG.E.CONSTANT R10, desc[UR6][R10.64] ;  /* 0x000000060a0a7981 */ /* 0x000ea2000c1e9900 */
[C---:B------:R-:W-:Y:S02]  /*30a0*/  SHF.L.U32 R0, R25.reuse, 0x2, RZ ;  /* 0x0000000219007819 */ /* 0x040fe400000006ff */
[----:B------:R-:W-:Y:S02]  /*30b0*/  IADD3 R25, PT, PT, R25, 0x1, RZ ;  /* 0x0000000119197810 */ /* 0x000fe40007ffe0ff */
[C---:B------:R-:W-:Y:S02]  /*30c0*/  ISETP.EQ.AND P0, PT, R0.reuse, RZ, PT ;  /* 0x000000ff0000720c */ /* 0x040fe40003f02270 */
[C---:B------:R-:W-:Y:S02]  /*30d0*/  ISETP.EQ.AND P5, PT, R0.reuse, 0x4, PT ;  /* 0x000000040000780c */ /* 0x040fe40003fa2270 */
[C---:B------:R-:W-:Y:S02]  /*30e0*/  ISETP.EQ.AND P4, PT, R0.reuse, 0x8, PT ;  /* 0x000000080000780c */ /* 0x040fe40003f82270 */
[----:B------:R-:W-:-:S02]  /*30f0*/  ISETP.EQ.AND P3, PT, R0, 0xc, PT ;  /* 0x0000000c0000780c */ /* 0x000fc40003f62270 */
[C---:B------:R-:W-:Y:S02]  /*3100*/  ISETP.EQ.AND P2, PT, R0.reuse, 0x10, PT ;  /* 0x000000100000780c */ /* 0x040fe40003f42270 */
[----:B------:R-:W-:Y:S01]  /*3110*/  ISETP.EQ.AND P1, PT, R0, 0x14, PT ;  /* 0x000000140000780c */ /* 0x000fe20003f22270 */
[----:B--2---:R-:W-:-:S03]  /*3120*/  IMAD.WIDE.U32 R22, R10, R31, RZ ;  /* 0x0000001f0a167225 */ /* 0x004fc600078e00ff */
[----:B------:R-:W-:-:S04]  /*3130*/  IADD3 R0, P6, PT, R22, R27, RZ ;  /* 0x0000001b16007210 */ /* 0x000fc80007fde0ff */
[----:B------:R-:W-:Y:S01]  /*3140*/  IADD3.X R27, PT, PT, R23, R29, RZ, P6, !PT ;  /* 0x0000001d171b7210 */ /* 0x000fe200037fe4ff */
[----:B------:R-:W-:Y:S01]  /*3150*/  @P4 IMAD.MOV.U32 R14, RZ, RZ, R0 ;  /* 0x000000ffff0e4224 */ /* 0x000fe200078e0000 */
[----:B------:R-:W-:Y:S02]  /*3160*/  ISETP.NE.AND P6, PT, R25, 0x6, PT ;  /* 0x000000061900780c */ /* 0x000fe40003fc5270 */
[-C--:B------:R-:W-:Y:S02]  /*3170*/  @P0 MOV R5, R0.reuse ;  /* 0x0000000000050202 */ /* 0x080fe40000000f00 */
[-C--:B------:R-:W-:Y:S02]  /*3180*/  @P5 MOV R13, R0.reuse ;  /* 0x00000000000d5202 */ /* 0x080fe40000000f00 */
[-C--:B------:R-:W-:Y:S02]  /*3190*/  @P3 MOV R15, R0.reuse ;  /* 0x00000000000f3202 */ /* 0x080fe40000000f00 */
[----:B------:R-:W-:-:S02]  /*31a0*/  @P2 MOV R16, R0 ;  /* 0x0000000000102202 */ /* 0x000fc40000000f00 */
        /* <DEDUP_REMOVED lines=13> */
[----:B------:R-:W-:-:S03]  /*3280*/  ISETP.EQ.AND P5, PT, R12, 0x4, PT ;  /* 0x000000040c00780c */ /* 0x000fc60003fa2270 */
[----:B------:R-:W-:Y:S01]  /*3290*/  @P3 IMAD.MOV.U32 R0, RZ, RZ, R5 ;  /* 0x000000ffff003224 */ /* 0x000fe200078e0005 */
[C---:B------:R-:W-:Y:S02]  /*32a0*/  ISETP.EQ.AND P3, PT, R12.reuse, -0x4, PT ;  /* 0xfffffffc0c00780c */ /* 0x040fe40003f62270 */
[----:B------:R-:W-:Y:S02]  /*32b0*/  @P4 MOV R9, R5 ;  /* 0x0000000500094202 */ /* 0x000fe40000000f00 */
[-C--:B------:R-:W-:Y:S02]  /*32c0*/  @P4 MOV R0, R13.reuse ;  /* 0x0000000d00004202 */ /* 0x080fe40000000f00 */
[----:B------:R-:W-:Y:S02]  /*32d0*/  ISETP.EQ.AND P4, PT, R12, RZ, PT ;  /* 0x000000ff0c00720c */ /* 0x000fe40003f82270 */
[----:B------:R-:W-:Y:S02]  /*32e0*/  @P2 MOV R9, R13 ;  /* 0x0000000d00092202 */ /* 0x000fe40000000f00 */
[-C--:B------:R-:W-:Y:S01]  /*32f0*/  @P2 MOV R0, R14.reuse ;  /* 0x0000000e00002202 */ /* 0x080fe20000000f00 */
[----:B------:R-:W-:Y:S01]  /*3300*/  @P1 IMAD.MOV.U32 R0, RZ, RZ, R15 ;  /* 0x000000ffff001224 */ /* 0x000fe200078e000f */
[----:B------:R-:W-:-:S02]  /*3310*/  @P1 MOV R9, R14 ;  /* 0x0000000e00091202 */ /* 0x000fc40000000f00 */
[----:B------:R-:W-:Y:S02]  /*3320*/  @P0 MOV R9, R15 ;  /* 0x0000000f00090202 */ /* 0x000fe40000000f00 */
[-C--:B------:R-:W-:Y:S02]  /*3330*/  @P0 MOV R0, R16.reuse ;  /* 0x0000001000000202 */ /* 0x080fe40000000f00 */
[----:B------:R-:W-:Y:S02]  /*3340*/  @P3 MOV R9, R16 ;  /* 0x0000001000093202 */ /* 0x000fe40000000f00 */
[-C--:B------:R-:W-:Y:S01]  /*3350*/  @P3 MOV R0, R17.reuse ;  /* 0x0000001100003202 */ /* 0x080fe20000000f00 */
[----:B------:R-:W-:Y:S01]  /*3360*/  @P4 IMAD.MOV.U32 R0, RZ, RZ, R27 ;  /* 0x000000ffff004224 */ /* 0x000fe200078e001b */
[----:B------:R-:W-:Y:S02]  /*3370*/  @P4 MOV R9, R17 ;  /* 0x0000001100094202 */ /* 0x000fe40000000f00 */
[----:B------:R-:W-:Y:S01]  /*3380*/  @P5 MOV R9, R27 ;  /* 0x0000001b00095202 */ /* 0x000fe20000000f00 */
[----:B------:R-:W-:Y:S06]  /*3390*/  @!P6 BRA `(.L_x_116) ;  /* 0x00000000002ce947 */ /* 0x000fec0003800000 */
[----:B------:R-:W-:Y:S02]  /*33a0*/  @P2 MOV R10, R5 ;  /* 0x00000005000a2202 */ /* 0x000fe40000000f00 */
[----:B------:R-:W-:Y:S02]  /*33b0*/  @P1 MOV R10, R13 ;  /* 0x0000000d000a1202 */ /* 0x000fe40000000f00 */
[----:B------:R-:W-:Y:S02]  /*33c0*/  @P0 MOV R10, R14 ;  /* 0x0000000e000a0202 */ /* 0x000fe40000000f00 */
[----:B------:R-:W-:Y:S02]  /*33d0*/  ISETP.EQ.AND P0, PT, R12, 0x8, PT ;  /* 0x000000080c00780c */ /* 0x000fe40003f02270 */
[----:B------:R-:W-:Y:S01]  /*33e0*/  @P3 MOV R10, R15 ;  /* 0x0000000f000a3202 */ /* 0x000fe20000000f00 */
[----:B------:R-:W-:Y:S01]  /*33f0*/  @P4 IMAD.MOV.U32 R10, RZ, RZ, R16 ;  /* 0x000000ffff0a4224 */ /* 0x000fe200078e0010 */
[----:B------:R-:W-:-:S02]  /*3400*/  @P5 MOV R10, R17 ;  /* 0x00000011000a5202 */ /* 0x000fc40000000f00 */
[----:B------:R-:W-:-:S04]  /*3410*/  LOP3.LUT R11, R11, 0x1f, RZ, 0xc0, !PT ;  /* 0x0000001f0b0b7812 */ /* 0x000fc800078ec0ff */
[----:B------:R-:W-:-:S03]  /*3420*/  SHF.L.W.U32.HI R0, R9, R11, R0 ;  /* 0x0000000b09007219 */ /* 0x000fc60000010e00 */
[----:B------:R-:W-:-:S04]  /*3430*/  @P0 MOV R10, R27 ;  /* 0x0000001b000a0202 */ /* 0x000fc80000000f00 */
[----:B------:R-:W-:-:S07]  /*3440*/  SHF.L.W.U32.HI R9, R10, R11, R9 ;  /* 0x0000000b0a097219 */ /* 0x000fce0000010e09 */
.L_x_116:
        /* <DEDUP_REMOVED lines=14> */
.L_x_114:
[----:B------:R-:W-:Y:S01]  /*3530*/  FMUL R9, R10, R10 ;  /* 0x0000000a0a097220 */ /* 0x000fe20000400000 */
[----:B------:R-:W-:Y:S02]  /*3540*/  LOP3.LUT R0, R12, 0x1, RZ, 0xc0, !PT ;  /* 0x000000010c007812 */ /* 0x000fe400078ec0ff */
[----:B------:R-:W-:Y:S01]  /*3550*/  IADD3 R7, PT, PT, R7, 0x1, RZ ;  /* 0x0000000107077810 */ /* 0x000fe20007ffe0ff */
[----:B------:R-:W-:Y:S01]  /*3560*/  FFMA R18, R9, R18, -0.0013887860113754868507 ;  /* 0xbab607ed09127423 */ /* 0x000fe20000000012 */
[----:B------:R-:W-:Y:S02]  /*3570*/  ISETP.NE.U32.AND P0, PT, R0, 0x1, PT ;  /* 0x000000010000780c */ /* 0x000fe40003f05070 */
[----:B------:R-:W-:Y:S02]  /*3580*/  LOP3.LUT P1, RZ, R12, 0x2, RZ, 0xc0, !PT ;  /* 0x000000020cff7812 */ /* 0x000fe4000782c0ff */
[----:B------:R-:W-:Y:S02]  /*3590*/  FSEL R20, R20, 0.041666727513074874878, P0 ;  /* 0x3d2aaabb14147808 */ /* 0x000fe40000000000 */
[----:B------:R-:W-:-:S02]  /*35a0*/  FSEL R18, R18, -0.00019574658654164522886, !P0 ;  /* 0xb94d415312127808 */ /* 0x000fc40004000000 */
[----:B------:R-:W-:Y:S02]  /*35b0*/  FSEL R0, R10, 1, P0 ;  /* 0x3f8000000a007808 */ /* 0x000fe40000000000 */
[----:B------:R-:W-:Y:S01]  /*35c0*/  FSEL R21, -R21, -0.4999999701976776123, P0 ;  /* 0xbeffffff15157808 */ /* 0x000fe20000000100 */
[----:B------:R-:W-:Y:S01]  /*35d0*/  FFMA R18, R9, R18, R20 ;  /* 0x0000001209127223 */ /* 0x000fe20000000014 */
[----:B------:R-:W-:Y:S01]  /*35e0*/  ISETP.NE.AND P0, PT, R7, 0x20, PT ;  /* 0x000000200700780c */ /* 0x000fe20003f05270 */
[C---:B------:R-:W-:Y:S02]  /*35f0*/  FFMA R11, R9.reuse, R0, RZ ;  /* 0x00000000090b7223 */ /* 0x040fe400000000ff */
[----:B------:R-:W-:-:S04]  /*3600*/  FFMA R18, R9, R18, R21 ;  /* 0x0000001209127223 */ /* 0x000fc80000000015 */
[----:B------:R-:W-:-:S04]  /*3610*/  FFMA R0, R11, R18, R0 ;  /* 0x000000120b007223 */ /* 0x000fc80000000000 */
[----:B------:R-:W-:-:S04]  /*3620*/  @P1 FADD R0, RZ, -R0 ;  /* 0x80000000ff001221 */ /* 0x000fc80000000000 */
[----:B------:R-:W-:Y:S01]  /*3630*/  FFMA R6, R19, R0, R6 ;  /* 0x0000000013067223 */ /* 0x000fe20000000006 */
[----:B------:R-:W-:Y:S06]  /*3640*/  @P0 BRA `(.L_x_117) ;  /* 0xfffffff000740947 */ /* 0x000fec000383ffff */
[----:B------:R-:W-:Y:S01]  /*3650*/  FMUL R7, R6, R6 ;  /* 0x0000000606077220 */ /* 0x000fe20000400000 */
[----:B------:R-:W-:Y:S03]  /*3660*/  BSSY.RECONVERGENT B0, `(.L_x_118) ;  /* 0x000000f000007945 */ /* 0x000fe60003800200 */
[----:B------:R-:W-:-:S04]  /*3670*/  FFMA R7, R8, R8, R7 ;  /* 0x0000000808077223 */ /* 0x000fc80000000007 */
[----:B------:R1:W2:Y:S01]  /*3680*/  MUFU.RSQ R0, R7 ;  /* 0x0000000700007308 */ /* 0x0002a20000001400 */
[----:B------:R-:W-:-:S04]  /*3690*/  IADD3 R6, PT, PT, R7, -0xd000000, RZ ;  /* 0xf300000007067810 */ /* 0x000fc80007ffe0ff */
[----:B------:R-:W-:-:S13]  /*36a0*/  ISETP.GT.U32.AND P0, PT, R6, 0x727fffff, PT ;  /* 0x727fffff0600780c */ /* 0x000fda0003f04070 */
[----:B-12---:R-:W-:Y:S05]  /*36b0*/  @!P0 BRA `(.L_x_119) ;  /* 0x0000000000148947 */ /* 0x006fea0003800000 */
[----:B------:R-:W-:Y:S01]  /*36c0*/  IMAD.MOV.U32 R0, RZ, RZ, R7 ;  /* 0x000000ffff007224 */ /* 0x000fe200078e0007 */
[----:B------:R-:W-:-:S07]  /*36d0*/  MOV R8, 0x36f0 ;  /* 0x000036f000087802 */ /* 0x000fce0000000f00 */
[----:B0-----:R-:W-:Y:S05]  /*36e0*/  CALL.REL.NOINC `($__internal_1_$__cuda_sm20_sqrt_rn_f32_slowpath) ;  /* 0x0000008800647944 */ /* 0x001fea0003c00000 */
[----:B------:R-:W-:Y:S01]  /*36f0*/  MOV R38, R11 ;  /* 0x0000000b00267202 */ /* 0x000fe20000000f00 */
[----:B------:R-:W-:Y:S06]  /*3700*/  BRA `(.L_x_120) ;  /* 0x0000000000107947 */ /* 0x000fec0003800000 */
.L_x_119:
[----:B------:R-:W-:Y:S01]  /*3710*/  FMUL.FTZ R38, R7, R0 ;  /* 0x0000000007267220 */ /* 0x000fe20000410000 */
[----:B------:R-:W-:-:S03]  /*3720*/  FMUL.FTZ R0, R0, 0.5 ;  /* 0x3f00000000007820 */ /* 0x000fc60000410000 */
[----:B------:R-:W-:-:S04]  /*3730*/  FFMA R7, -R38, R38, R7 ;  /* 0x0000002626077223 */ /* 0x000fc80000000107 */
[----:B------:R-:W-:-:S07]  /*3740*/  FFMA R38, R7, R0, R38 ;  /* 0x0000000007267223 */ /* 0x000fce0000000026 */
.L_x_120:
[----:B------:R-:W-:Y:S05]  /*3750*/  BSYNC.RECONVERGENT B0 ;  /* 0x0000000000007941 */ /* 0x000fea0003800200 */
.L_x_118:
[----:B------:R-:W-:Y:S01]  /*3760*/  HFMA2 R8, -RZ, RZ, 0, 0 ;  /* 0x00000000ff087431 */ /* 0x000fe200000001ff */
[----:B------:R-:W-:-:S07]  /*3770*/  CS2R R6, SRZ ;  /* 0x0000000000067805 */ /* 0x000fce000001ff00 */
.L_x_129:
[----:B------:R-:W-:-:S05]  /*3780*/  IMAD.WIDE.U32 R18, R7, 0x8, R2 ;  /* 0x0000000807127825 */ /* 0x000fca00078e0002 */
[----:B------:R1:W5:Y:S01]  /*3790*/  LDG.E R11, desc[UR6][R18.64+0x38] ;  /* 0x00003806120b7981 */ /* 0x000362000c1e1900 */
[----:B------:R-:W-:-:S05]  /*37a0*/  I2FP.F32.U32 R9, R7 ;  /* 0x0000000700097245 */ /* 0x000fca0000201000 */
[----:B------:R-:W-:-:S04]  /*37b0*/  FMUL R9, R9, 0.39269876480102539062 ;  /* 0x3ec90fd009097820 */ /* 0x000fc80000400000 */
        /* <DEDUP_REMOVED lines=11> */
[----:B------:R-:W-:Y:S05]  /*3870*/  @!P0 BRA `(.L_x_122) ;  /* 0x00000004004c8947 */ /* 0x000fea0003800000 */
[----:B------:R-:W-:Y:S01]  /*3880*/  SHF.L.U32 R0, R9, 0x8, RZ ;  /* 0x0000000809007819 */ /* 0x000fe200000006ff */
[----:B------:R-:W-:Y:S02]  /*3890*/  HFMA2 R23, -RZ, RZ, 0, 0 ;  /* 0x00000000ff177431 */ /* 0x000fe400000001ff */
[----:B------:R-:W-:Y:S01]  /*38a0*/  IMAD.MOV.U32 R25, RZ, RZ, RZ ;  /* 0x000000ffff197224 */ /* 0x000fe200078e00ff */
[----:B------:R-:W-:Y:S02]  /*38b0*/  MOV R27, RZ ;  /* 0x000000ff001b7202 */ /* 0x000fe40000000f00 */
[----:B------:R-:W-:-:S07]  /*38c0*/  LOP3.LUT R29, R0, 0x80000000, RZ, 0xfc, !PT ;  /* 0x80000000001d7812 */ /* 0x000fce00078efcff */
.L_x_123:
        /* <DEDUP_REMOVED lines=24> */
[----:B------:R-:W-:-:S03]  /*3a50*/  LOP3.LUT P6, RZ, R0, 0x1f, RZ, 0xc0, !PT ;  /* 0x0000001f00ff7812 */ /* 0x000fc600078cc0ff */
[----:B------:R-:W-:-:S05]  /*3a60*/  VIADD R18, R18, 0xffffff80 ;  /* 0xffffff8012127836 */ /* 0x000fca0000000000 */
        /* <DEDUP_REMOVED lines=9> */
[C---:B------:R-:W-:Y:S02]  /*3b00*/  ISETP.EQ.AND P3, PT, R20.reuse, -0x4, PT ;  /* 0xfffffffc1400780c */ /* 0x040fe40003f62270 */
[----:B------:R-:W-:Y:S02]  /*3b10*/  @P4 MOV R19, R5 ;  /* 0x0000000500134202 */ /* 0x000fe40000000f00 */
[----:B------:R-:W-:Y:S01]  /*3b20*/  @P4 MOV R18, R13 ;  /* 0x0000000d00124202 */ /* 0x000fe20000000f00 */
[----:B------:R-:W-:Y:S01]  /*3b30*/  @P2 IMAD.MOV.U32 R18, RZ, RZ, R14 ;  /* 0x000000ffff122224 */ /* 0x000fe200078e000e */
[----:B------:R-:W-:Y:S02]  /*3b40*/  ISETP.EQ.AND P4, PT, R20, 0x4, PT ;  /* 0x000000041400780c */ /* 0x000fe40003f82270 */
[----:B------:R-:W-:-:S02]  /*3b50*/  @P1 MOV R18, R15 ;  /* 0x0000000f00121202 */ /* 0x000fc40000000f00 */
[----:B------:R-:W-:Y:S02]  /*3b60*/  @P0 MOV R18, R16 ;  /* 0x0000001000120202 */ /* 0x000fe40000000f00 */
[----:B------:R-:W-:Y:S01]  /*3b70*/  @P2 MOV R19, R13 ;  /* 0x0000000d00132202 */ /* 0x000fe20000000f00 */
[----:B------:R-:W-:Y:S01]  /*3b80*/  @P3 IMAD.MOV.U32 R18, RZ, RZ, R17 ;  /* 0x000000ffff123224 */ /* 0x000fe200078e0011 */
[----:B------:R-:W-:Y:S02]  /*3b90*/  @P1 MOV R19, R14 ;  /* 0x0000000e00131202 */ /* 0x000fe40000000f00 */
[----:B------:R-:W-:Y:S02]  /*3ba0*/  @P5 MOV R18, R25 ;  /* 0x0000001900125202 */ /* 0x000fe40000000f00 */
[----:B------:R-:W-:Y:S02]  /*3bb0*/  @P0 MOV R19, R15 ;  /* 0x0000000f00130202 */ /* 0x000fe40000000f00 */
[----:B------:R-:W-:-:S02]  /*3bc0*/  @P3 MOV R19, R16 ;  /* 0x0000001000133202 */ /* 0x000fc40000000f00 */
[----:B------:R-:W-:Y:S02]  /*3bd0*/  @P5 MOV R19, R17 ;  /* 0x0000001100135202 */ /* 0x000fe40000000f00 */
[----:B------:R-:W-:Y:S02]  /*3be0*/  @P4 MOV R19, R25 ;  /* 0x0000001900134202 */ /* 0x000fe40000000f00 */
[----:B------:R-:W-:Y:S01]  /*3bf0*/  MOV R22, R18 ;  /* 0x0000001200167202 */ /* 0x000fe20000000f00 */
[----:B------:R-:W-:Y:S06]  /*3c00*/  @!P6 BRA `(.L_x_124) ;  /* 0x00000000002ce947 */ /* 0x000fec0003800000 */
[----:B------:R-:W-:Y:S01]  /*3c10*/  @P2 MOV R18, R5 ;  /* 0x0000000500122202 */ /* 0x000fe20000000f00 */
[----:B------:R-:W-:Y:S01]  /*3c20*/  @P1 IMAD.MOV.U32 R18, RZ, RZ, R13 ;  /* 0x000000ffff121224 */ /* 0x000fe200078e000d */
[----:B------:R-:W-:Y:S02]  /*3c30*/  @P0 MOV R18, R14 ;  /* 0x0000000e00120202 */ /* 0x000fe40000000f00 */
[----:B------:R-:W-:Y:S02]  /*3c40*/  ISETP.EQ.AND P0, PT, R20, 0x8, PT ;  /* 0x000000081400780c */ /* 0x000fe40003f02270 */
[----:B------:R-:W-:Y:S02]  /*3c50*/  @P3 MOV R18, R15 ;  /* 0x0000000f00123202 */ /* 0x000fe40000000f00 */
[----:B------:R-:W-:Y:S02]  /*3c60*/  @P5 MOV R18, R16 ;  /* 0x0000001000125202 */ /* 0x000fe40000000f00 */
[----:B------:R-:W-:-:S02]  /*3c70*/  @P4 MOV R18, R17 ;  /* 0x0000001100124202 */ /* 0x000fc40000000f00 */
[----:B------:R-:W-:-:S04]  /*3c80*/  LOP3.LUT R0, R0, 0x1f, RZ, 0xc0, !PT ;  /* 0x0000001f00007812 */ /* 0x000fc800078ec0ff */
[----:B------:R-:W-:Y:S02]  /*3c90*/  SHF.L.W.U32.HI R22, R19, R0, R22 ;  /* 0x0000000013167219 */ /* 0x000fe40000010e16 */
[----:B------:R-:W-:-:S04]  /*3ca0*/  @P0 MOV R18, R25 ;  /* 0x0000001900120202 */ /* 0x000fc80000000f00 */
[----:B------:R-:W-:-:S07]  /*3cb0*/  SHF.L.W.U32.HI R19, R18, R0, R19 ;  /* 0x0000000012137219 */ /* 0x000fce0000010e13 */
.L_x_124:
[C---:B------:R-:W-:Y:S01]  /*3cc0*/  SHF.L.W.U32.HI R23, R19.reuse, 0x2, R22 ;  /* 0x0000000213177819 */ /* 0x040fe20000010e16 */
[----:B------:R-:W-:Y:S01]  /*3cd0*/  IMAD.SHL.U32 R19, R19, 0x4, RZ ;  /* 0x0000000413137824 */ /* 0x000fe200078e00ff */
[----:B------:R-:W-:Y:S01]  /*3ce0*/  UMOV UR4, 0x54442d19 ;  /* 0x54442d1900047882 */ /* 0x000fe20000000000 */
        /* <DEDUP_REMOVED lines=10> */
[----:B-1----:R-:W-:Y:S01]  /*3d90*/  FSEL R24, -R18, R18, !P0 ;  /* 0x0000001212187208 */ /* 0x002fe20004000100 */
[----:B------:R-:W-:Y:S06]  /*3da0*/  BRA `(.L_x_121) ;  /* 0x0000000000087947 */ /* 0x000fec0003800000 */
.L_x_122:
[----:B------:R-:W-:Y:S01]  /*3db0*/  FMUL R24, RZ, R9 ;  /* 0x00000009ff187220 */ /* 0x000fe20000400000 */
[----:B------:R-:W-:-:S07]  /*3dc0*/  MOV R0, RZ ;  /* 0x000000ff00007202 */ /* 0x000fce0000000f00 */
.L_x_121:
        /* <DEDUP_REMOVED lines=8> */
[----:B------:R1:W5:Y:S01]  /*3e50*/  LDG.E R19, desc[UR6][R22.64+0x3c] ;  /* 0x00003c0616137981 */ /* 0x000362000c1e1900 */
[----:B------:R-:W-:Y:S01]  /*3e60*/  FSEL R26, R21, -0.00019574658654164522886, P0 ;  /* 0xb94d4153151a7808 */ /* 0x000fe20000000000 */
[----:B------:R-:W-:Y:S01]  /*3e70*/  IMAD.MOV.U32 R21, RZ, RZ, 0x3e2aaaa8 ;  /* 0x3e2aaaa8ff157424 */ /* 0x000fe200078e00ff */
[----:B------:R-:W-:-:S02]  /*3e80*/  IADD3 R0, PT, PT, R0, 0x1, RZ ;  /* 0x0000000100007810 */ /* 0x000fc40007ffe0ff */
[----:B------:R-:W-:Y:S02]  /*3e90*/  FSEL R28, R20, 0.041666727513074874878, !P0 ;  /* 0x3d2aaabb141c7808 */ /* 0x000fe40004000000 */
[----:B------:R-:W-:Y:S02]  /*3ea0*/  LOP3.LUT P1, RZ, R0, 0x2, RZ, 0xc0, !PT ;  /* 0x0000000200ff7812 */ /* 0x000fe4000782c0ff */
[----:B------:R-:W-:Y:S01]  /*3eb0*/  FSEL R0, R24, 1, !P0 ;  /* 0x3f80000018007808 */ /* 0x000fe20004000000 */
[----:B------:R-:W-:Y:S01]  /*3ec0*/  FFMA R26, R25, R26, R28 ;  /* 0x0000001a191a7223 */ /* 0x000fe2000000001c */
        /* <DEDUP_REMOVED lines=9> */
[----:B------:R-:W-:Y:S05]  /*3f60*/  @!P0 BRA `(.L_x_126) ;  /* 0x0000000400488947 */ /* 0x000fea0003800000 */
[----:B------:R-:W-:Y:S01]  /*3f70*/  SHF.L.U32 R0, R9, 0x8, RZ ;  /* 0x0000000809007819 */ /* 0x000fe200000006ff */
[----:B------:R-:W-:Y:S01]  /*3f80*/  HFMA2 R27, -RZ, RZ, 0, 0 ;  /* 0x00000000ff1b7431 */ /* 0x000fe200000001ff */
[----:B------:R-:W-:Y:S01]  /*3f90*/  MOV R29, RZ ;  /* 0x000000ff001d7202 */ /* 0x000fe20000000f00 */
[----:B------:R-:W-:Y:S01]  /*3fa0*/  HFMA2 R25, -RZ, RZ, 0, 0 ;  /* 0x00000000ff197431 */ /* 0x000fe200000001ff */
[----:B------:R-:W-:-:S07]  /*3fb0*/  LOP3.LUT R31, R0, 0x80000000, RZ, 0xfc, !PT ;  /* 0x80000000001f7812 */ /* 0x000fce00078efcff */
.L_x_127:
[----:B------:R-:W1:Y:S02]  /*3fc0*/  LDC.64 R22, c[0x4][0x40] ;  /* 0x01001000ff167b82 */ /* 0x000e640000000a00 */
[----:B-1----:R-:W-:-:S05]  /*3fd0*/  IMAD.WIDE.U32 R22, R25, 0x4, R22 ;  /* 0x0000000419167825 */ /* 0x002fca00078e0016 */
        /* <DEDUP_REMOVED lines=32> */
[-C--:B------:R-:W-:Y:S02]  /*41e0*/  @P3 MOV R0, R5.reuse ;  /* 0x0000000500003202 */ /* 0x080fe40000000f00 */
[----:B------:R-:W-:Y:S01]  /*41f0*/  @P4 MOV R9, R5 ;  /* 0x0000000500094202 */ /* 0x000fe20000000f00 */
[----:B------:R-:W-:Y:S01]  /*4200*/  @P4 IMAD.MOV.U32 R0, RZ, RZ, R13 ;  /* 0x000000ffff004224 */ /* 0x000fe200078e000d */
[C---:B------:R-:W-:Y:S02]  /*4210*/  ISETP.EQ.AND P3, PT, R12.reuse, -0x4, PT ;  /* 0xfffffffc0c00780c */ /* 0x040fe40003f62270 */
[----:B------:R-:W-:Y:S02]  /*4220*/  ISETP.EQ.AND P4, PT, R12, RZ, PT ;  /* 0x000000ff0c00720c */ /* 0x000fe40003f82270 */
[----:B------:R-:W-:Y:S02]  /*4230*/  @P2 MOV R9, R13 ;  /* 0x0000000d00092202 */ /* 0x000fe40000000f00 */
[----:B------:R-:W-:-:S02]  /*4240*/  @P2 MOV R0, R14 ;  /* 0x0000000e00002202 */ /* 0x000fc40000000f00 */
[----:B------:R-:W-:Y:S02]  /*4250*/  @P1 MOV R9, R14 ;  /* 0x0000000e00091202 */ /* 0x000fe40000000f00 */
[-C--:B------:R-:W-:Y:S01]  /*4260*/  @P1 MOV R0, R15.reuse ;  /* 0x0000000f00001202 */ /* 0x080fe20000000f00 */
[----:B------:R-:W-:Y:S01]  /*4270*/  @P0 IMAD.MOV.U32 R0, RZ, RZ, R16 ;  /* 0x000000ffff000224 */ /* 0x000fe200078e0010 */
[----:B------:R-:W-:Y:S02]  /*4280*/  @P0 MOV R9, R15 ;  /* 0x0000000f00090202 */ /* 0x000fe40000000f00 */
[----:B------:R-:W-:Y:S02]  /*4290*/  @P3 MOV R9, R16 ;  /* 0x0000001000093202 */ /* 0x000fe40000000f00 */
[-C--:B------:R-:W-:Y:S02]  /*42a0*/  @P3 MOV R0, R17.reuse ;  /* 0x0000001100003202 */ /* 0x080fe40000000f00 */
[----:B------:R-:W-:-:S02]  /*42b0*/  @P4 MOV R9, R17 ;  /* 0x0000001100094202 */ /* 0x000fc40000000f00 */
[-C--:B------:R-:W-:Y:S02]  /*42c0*/  @P4 MOV R0, R27.reuse ;  /* 0x0000001b00004202 */ /* 0x080fe40000000f00 */
[----:B------:R-:W-:Y:S01]  /*42d0*/  @P5 MOV R9, R27 ;  /* 0x0000001b00095202 */ /* 0x000fe20000000f00 */
[----:B------:R-:W-:Y:S06]  /*42e0*/  @!P6 BRA `(.L_x_128) ;  /* 0x00000000002ce947 */ /* 0x000fec0003800000 */
[----:B------:R-:W-:Y:S01]  /*42f0*/  @P2 IMAD.MOV.U32 R10, RZ, RZ, R5 ;  /* 0x000000ffff0a2224 */ /* 0x000fe200078e0005 */
[----:B------:R-:W-:Y:S02]  /*4300*/  @P1 MOV R10, R13 ;  /* 0x0000000d000a1202 */ /* 0x000fe40000000f00 */
[----:B------:R-:W-:Y:S02]  /*4310*/  @P0 MOV R10, R14 ;  /* 0x0000000e000a0202 */ /* 0x000fe40000000f00 */
[----:B------:R-:W-:Y:S02]  /*4320*/  ISETP.EQ.AND P0, PT, R12, 0x8, PT ;  /* 0x000000080c00780c */ /* 0x000fe40003f02270 */
[----:B------:R-:W-:Y:S02]  /*4330*/  @P3 MOV R10, R15 ;  /* 0x0000000f000a3202 */ /* 0x000fe40000000f00 */
[----:B------:R-:W-:Y:S02]  /*4340*/  @P4 MOV R10, R16 ;  /* 0x00000010000a4202 */ /* 0x000fe40000000f00 */
[----:B------:R-:W-:-:S02]  /*4350*/  @P5 MOV R10, R17 ;  /* 0x00000011000a5202 */ /* 0x000fc40000000f00 */
[----:B------:R-:W-:-:S04]  /*4360*/  LOP3.LUT R11, R11, 0x1f, RZ, 0xc0, !PT ;  /* 0x0000001f0b0b7812 */ /* 0x000fc800078ec0ff */
[----:B------:R-:W-:Y:S01]  /*4370*/  SHF.L.W.U32.HI R0, R9, R11, R0 ;  /* 0x0000000b09007219 */ /* 0x000fe20000010e00 */
[----:B------:R-:W-:-:S05]  /*4380*/  @P0 IMAD.MOV.U32 R10, RZ, RZ, R27 ;  /* 0x000000ffff0a0224 */ /* 0x000fca00078e001b */
[----:B------:R-:W-:-:S07]  /*4390*/  SHF.L.W.U32.HI R9, R10, R11, R9 ;  /* 0x0000000b0a097219 */ /* 0x000fce0000010e09 */
.L_x_128:
        /* <DEDUP_REMOVED lines=10> */
[----:B-1----:R-:W-:Y:S01]  /*4440*/  DMUL R22, R10, UR4 ;  /* 0x000000040a167c28 */ /* 0x002fe20008000000 */
[----:B------:R-:W-:-:S09]  /*4450*/  LEA.HI R10, R27, R0, RZ, 0x1 ;  /* 0x000000001b0a7211 */ /* 0x000fd200078f08ff */
[----:B------:R-:W1:Y:S02]  /*4460*/  F2F.F32.F64 R22, R22 ;  /* 0x0000001600167310 */ /* 0x000e640000301000 */
[----:B-1----:R-:W-:Y:S01]  /*4470*/  FSEL R12, -R22, R22, !P0 ;  /* 0x00000016160c7208 */ /* 0x002fe20004000100 */
[----:B------:R-:W-:Y:S06]  /*4480*/  BRA `(.L_x_125) ;  /* 0x0000000000087947 */ /* 0x000fec0003800000 */
.L_x_126:
[----:B------:R-:W-:Y:S01]  /*4490*/  FMUL R12, RZ, R9 ;  /* 0x00000009ff0c7220 */ /* 0x000fe20000400000 */
[----:B------:R-:W-:-:S07]  /*44a0*/  MOV R10, RZ ;  /* 0x000000ff000a7202 */ /* 0x000fce0000000f00 */
.L_x_125:
        /* <DEDUP_REMOVED lines=25> */
[----:B------:R-:W-:Y:S02]  /*4640*/  MOV R0, R7 ;  /* 0x0000000700007202 */ /* 0x000fe40000000f00 */
[----:B------:R-:W-:-:S07]  /*4650*/  MOV R8, 0x4670 ;  /* 0x0000467000087802 */ /* 0x000fce0000000f00 */
[----:B0-----:R-:W-:Y:S05]  /*4660*/  CALL.REL.NOINC `($__internal_1_$__cuda_sm20_sqrt_rn_f32_slowpath) ;  /* 0x0000007800847944 */ /* 0x001fea0003c00000 */
[----:B------:R-:W-:Y:S01]  /*4670*/  IMAD.MOV.U32 R36, RZ, RZ, R11 ;  /* 0x000000ffff247224 */ /* 0x000fe200078e000b */
[----:B------:R-:W-:Y:S06]  /*4680*/  BRA `(.L_x_132) ;  /* 0x0000000000107947 */ /* 0x000fec0003800000 */
.L_x_131:
[----:B------:R-:W-:Y:S01]  /*4690*/  FMUL.FTZ R36, R7, R0 ;  /* 0x0000000007247220 */ /* 0x000fe20000410000 */
[----:B------:R-:W-:-:S03]  /*46a0*/  FMUL.FTZ R0, R0, 0.5 ;  /* 0x3f00000000007820 */ /* 0x000fc60000410000 */
[----:B------:R-:W-:-:S04]  /*46b0*/  FFMA R7, -R36, R36, R7 ;  /* 0x0000002424077223 */ /* 0x000fc80000000107 */
[----:B------:R-:W-:-:S07]  /*46c0*/  FFMA R36, R7, R0, R36 ;  /* 0x0000000007247223 */ /* 0x000fce0000000024 */
.L_x_132:
[----:B------:R-:W-:Y:S05]  /*46d0*/  BSYNC.RECONVERGENT B0 ;  /* 0x0000000000007941 */ /* 0x000fea0003800200 */
.L_x_130:
[----:B------:R-:W-:Y:S01]  /*46e0*/  HFMA2 R8, -RZ, RZ, 0, 0 ;  /* 0x00000000ff087431 */ /* 0x000fe200000001ff */
[----:B------:R-:W-:-:S07]  /*46f0*/  CS2R R6, SRZ ;  /* 0x0000000000067805 */ /* 0x000fce000001ff00 */
.L_x_141:
[----:B------:R-:W-:-:S05]  /*4700*/  IMAD.WIDE.U32 R18, R7, 0x8, R2 ;  /* 0x0000000807127825 */ /* 0x000fca00078e0002 */
[----:B------:R1:W5:Y:S01]  /*4710*/  LDG.E R11, desc[UR6][R18.64+0x38] ;  /* 0x00003806120b7981 */ /* 0x000362000c1e1900 */
[----:B------:R-:W-:-:S05]  /*4720*/  I2FP.F32.U32 R9, R7 ;  /* 0x0000000700097245 */ /* 0x000fca0000201000 */
[----:B------:R-:W-:-:S04]  /*4730*/  FMUL R9, R9, 0.58904814720153808594 ;  /* 0x3f16cbdc09097820 */ /* 0x000fc80000400000 */
        /* <DEDUP_REMOVED lines=13> */
[----:B------:R-:W-:Y:S01]  /*4810*/  HFMA2 R23, -RZ, RZ, 0, 0 ;  /* 0x00000000ff177431 */ /* 0x000fe200000001ff */
[----:B------:R-:W-:Y:S01]  /*4820*/  MOV R25, RZ ;  /* 0x000000ff00197202 */ /* 0x000fe20000000f00 */
[----:B------:R-:W-:Y:S01]  /*4830*/  IMAD.MOV.U32 R27, RZ, RZ, RZ ;  /* 0x000000ffff1b7224 */ /* 0x000fe200078e00ff */
[----:B------:R-:W-:-:S07]  /*4840*/  LOP3.LUT R29, R0, 0x80000000, RZ, 0xfc, !PT ;  /* 0x80000000001d7812 */ /* 0x000fce00078efcff */
.L_x_135:
[----:B------:R-:W1:Y:S02]  /*4850*/  LDC.64 R20, c[0x4][0x40] ;  /* 0x01001000ff147b82 */ /* 0x000e640000000a00 */
[----:B-1----:R-:W-:-:S05]  /*4860*/  IMAD.WIDE.U32 R20, R23, 0x4, R20 ;  /* 0x0000000417147825 */ /* 0x002fca00078e0014 */
        /* <DEDUP_REMOVED lines=24> */
[----:B------:R-:W-:-:S05]  /*49f0*/  SHF.R.U32.HI R18, RZ, 0x5, R18 ;  /* 0x00000005ff127819 */ /* 0x000fca0000011612 */
[----:B------:R-:W-:-:S05]  /*4a00*/  IMAD.U32 R20, R18, -0x4, RZ ;  /* 0xfffffffc12147824 */ /* 0x000fca00078e00ff */
        /* <DEDUP_REMOVED lines=9> */
[----:B------:R-:W-:Y:S02]  /*4aa0*/  @P4 MOV R18, R13 ;  /* 0x0000000d00124202 */ /* 0x000fe40000000f00 */
[----:B------:R-:W-:Y:S02]  /*4ab0*/  ISETP.EQ.AND P4, PT, R20, 0x4, PT ;  /* 0x000000041400780c */ /* 0x000fe40003f82270 */
[----:B------:R-:W-:-:S02]  /*4ac0*/  @P2 MOV R18, R14 ;  /* 0x0000000e00122202 */ /* 0x000fc40000000f00 */
[----:B------:R-:W-:Y:S02]  /*4ad0*/  @P1 MOV R18, R15 ;  /* 0x0000000f00121202 */ /* 0x000fe40000000f00 */
[----:B------:R-:W-:Y:S02]  /*4ae0*/  @P0 MOV R18, R16 ;  /* 0x0000001000120202 */ /* 0x000fe40000000f00 */
[----:B------:R-:W-:Y:S01]  /*4af0*/  @P2 MOV R19, R13 ;  /* 0x0000000d00132202 */ /* 0x000fe20000000f00 */
[----:B------:R-:W-:Y:S01]  /*4b00*/  @P1 IMAD.MOV.U32 R19, RZ, RZ, R14 ;  /* 0x000000ffff131224 */ /* 0x000fe200078e000e */
[----:B------:R-:W-:Y:S02]  /*4b10*/  @P3 MOV R18, R17 ;  /* 0x0000001100123202 */ /* 0x000fe40000000f00 */
[----:B------:R-:W-:Y:S02]  /*4b20*/  @P5 MOV R18, R25 ;  /* 0x0000001900125202 */ /* 0x000fe40000000f00 */
[----:B------:R-:W-:-:S02]  /*4b30*/  @P0 MOV R19, R15 ;  /* 0x0000000f00130202 */ /* 0x000fc40000000f00 */
[----:B------:R-:W-:Y:S01]  /*4b40*/  @P3 MOV R19, R16 ;  /* 0x0000001000133202 */ /* 0x000fe20000000f00 */
[----:B------:R-:W-:Y:S01]  /*4b50*/  @P5 IMAD.MOV.U32 R19, RZ, RZ, R17 ;  /* 0x000000ffff135224 */ /* 0x000fe200078e0011 */
[----:B------:R-:W-:Y:S02]  /*4b60*/  @P4 MOV R19, R25 ;  /* 0x0000001900134202 */ /* 0x000fe40000000f00 */
[----:B------:R-:W-:Y:S01]  /*4b70*/  MOV R22, R18 ;  /* 0x0000001200167202 */ /* 0x000fe20000000f00 */
[----:B------:R-:W-:Y:S06]  /*4b80*/  @!P6 BRA `(.L_x_136) ;  /* 0x00000000002ce947 */ /* 0x000fec0003800000 */
[----:B------:R-:W-:Y:S02]  /*4b90*/  @P2 MOV R18, R5 ;  /* 0x0000000500122202 */ /* 0x000fe40000000f00 */
[----:B------:R-:W-:Y:S01]  /*4ba0*/  @P1 MOV R18, R13 ;  /* 0x0000000d00121202 */ /* 0x000fe20000000f00 */
[----:B------:R-:W-:Y:S01]  /*4bb0*/  @P0 IMAD.MOV.U32 R18, RZ, RZ, R14 ;  /* 0x000000ffff120224 */ /* 0x000fe200078e000e */
        /* <DEDUP_REMOVED lines=8> */
.L_x_136:
        /* <DEDUP_REMOVED lines=15> */
.L_x_134:
[----:B------:R-:W-:Y:S01]  /*4d30*/  FMUL R24, RZ, R9 ;  /* 0x00000009ff187220 */ /* 0x000fe20000400000 */
[----:B------:R-:W-:-:S07]  /*4d40*/  IMAD.MOV.U32 R0, RZ, RZ, RZ ;  /* 0x000000ffff007224 */ /* 0x000fce00078e00ff */
.L_x_133:
        /* <DEDUP_REMOVED lines=9> */
[----:B------:R-:W-:-:S02]  /*4de0*/  FSEL R26, R21, -0.00019574658654164522886, P0 ;  /* 0xb94d4153151a7808 */ /* 0x000fc40000000000 */
[----:B------:R-:W-:Y:S02]  /*4df0*/  IADD3 R0, PT, PT, R0, 0x1, RZ ;  /* 0x0000000100007810 */ /* 0x000fe40007ffe0ff */
[----:B------:R-:W-:Y:S02]  /*4e00*/  FSEL R28, R20, 0.041666727513074874878, !P0 ;  /* 0x3d2aaabb141c7808 */ /* 0x000fe40004000000 */
[----:B------:R-:W-:Y:S02]  /*4e10*/  MOV R21, 0x3e2aaaa8 ;  /* 0x3e2aaaa800157802 */ /* 0x000fe40000000f00 */
[----:B------:R-:W-:Y:S01]  /*4e20*/  LOP3.LUT P1, RZ, R0, 0x2, RZ, 0xc0, !PT ;  /* 0x0000000200ff7812 */ /* 0x000fe2000782c0ff */
[----:B------:R-:W-:Y:S01]  /*4e30*/  FFMA R26, R25, R26, R28 ;  /* 0x0000001a191a7223 */ /* 0x000fe2000000001c */
[----:B-1----:R-:W-:Y:S02]  /*4e40*/  FSEL R23, -R21, -0.4999999701976776123, !P0 ;  /* 0xbeffffff15177808 */ /* 0x002fe40004000100 */
[----:B------:R-:W-:-:S02]  /*4e50*/  FSEL R0, R24, 1, !P0 ;  /* 0x3f80000018007808 */ /* 0x000fc40004000000 */
[----:B------:R-:W-:Y:S01]  /*4e60*/  FSETP.GE.AND P0, PT, |R9|, 105615, PT ;  /* 0x47ce47800900780b */ /* 0x000fe20003f06200 */
[C---:B------:R-:W-:Y:S02]  /*4e70*/  FFMA R23, R25.reuse, R26, R23 ;  /* 0x0000001a19177223 */ /* 0x040fe40000000017 */
[----:B------:R-:W-:-:S04]  /*4e80*/  FFMA R25, R25, R0, RZ ;  /* 0x0000000019197223 */ /* 0x000fc800000000ff */
[----:B------:R-:W-:-:S04]  /*4e90*/  FFMA R0, R25, R23, R0 ;  /* 0x0000001719007223 */ /* 0x000fc80000000000 */
[----:B------:R-:W-:-:S04]  /*4ea0*/  @P1 FADD R0, RZ, -R0 ;  /* 0x80000000ff001221 */ /* 0x000fc80000000000 */
[----:B-----5:R-:W-:Y:S01]  /*4eb0*/  FFMA R8, R11, R0, R8 ;  /* 0x000000000b087223 */ /* 0x020fe20000000008 */
[----:B------:R-:W-:Y:S06]  /*4ec0*/  @!P0 BRA `(.L_x_137) ;  /* 0x0000000400588947 */ /* 0x000fec0003800000 */
[----:B------:R-:W-:-:S13]  /*4ed0*/  FSETP.NEU.AND P0, PT, |R9|, +INF , PT ;  /* 0x7f8000000900780b */ /* 0x000fda0003f0d200 */
[----:B------:R-:W-:Y:S05]  /*4ee0*/  @!P0 BRA `(.L_x_138) ;  /* 0x0000000400488947 */ /* 0x000fea0003800000 */
[----:B------:R-:W-:Y:S02]  /*4ef0*/  IMAD.SHL.U32 R0, R9, 0x100, RZ ;  /* 0x0000010009007824 */ /* 0x000fe400078e00ff */
[----:B------:R-:W-:Y:S01]  /*4f00*/  HFMA2 R29, -RZ, RZ, 0, 0 ;  /* 0x00000000ff1d7431 */ /* 0x000fe200000001ff */
[----:B------:R-:W-:Y:S02]  /*4f10*/  MOV R27, RZ ;  /* 0x000000ff001b7202 */ /* 0x000fe40000000f00 */
[----:B------:R-:W-:Y:S02]  /*4f20*/  MOV R25, RZ ;  /* 0x000000ff00197202 */ /* 0x000fe40000000f00 */
[----:B------:R-:W-:-:S07]  /*4f30*/  LOP3.LUT R31, R0, 0x80000000, RZ, 0xfc, !PT ;  /* 0x80000000001f7812 */ /* 0x000fce00078efcff */
.L_x_139:
        /* <DEDUP_REMOVED lines=13> */
[----:B------:R-:W-:Y:S01]  /*5010*/  @P0 MOV R5, R0 ;  /* 0x0000000000050202 */ /* 0x000fe20000000f00 */
[----:B------:R-:W-:Y:S01]  /*5020*/  IMAD.X R27, R11, 0x1, R29, P6 ;  /* 0x000000010b1b7824 */ /* 0x000fe200030e061d */
[----:B------:R-:W-:-:S03]  /*5030*/  ISETP.NE.AND P6, PT, R25, 0x6, PT ;  /* 0x000000061900780c */ /* 0x000fc60003fc5270 */
[----:B------:R-:W-:Y:S01]  /*5040*/  @P1 IMAD.MOV.U32 R17, RZ, RZ, R0 ;  /* 0x000000ffff111224 */ /* 0x000fe200078e0000 */
        /* <DEDUP_REMOVED lines=18> */
[----:B------:R-:W-:Y:S02]  /*5170*/  @P4 MOV R9, R5 ;  /* 0x0000000500094202 */ /* 0x000fe40000000f00 */
[C---:B------:R-:W-:Y:S01]  /*5180*/  ISETP.EQ.AND P3, PT, R12.reuse, -0x4, PT ;  /* 0xfffffffc0c00780c */ /* 0x040fe20003f62270 */
[----:B------:R-:W-:Y:S01]  /*5190*/  @P2 IMAD.MOV.U32 R9, RZ, RZ, R13 ;  /* 0x000000ffff092224 */ /* 0x000fe200078e000d */
[----:B------:R-:W-:Y:S02]  /*51a0*/  @P4 MOV R0, R13 ;  /* 0x0000000d00004202 */ /* 0x000fe40000000f00 */
[----:B------:R-:W-:Y:S02]  /*51b0*/  ISETP.EQ.AND P4, PT, R12, RZ, PT ;  /* 0x000000ff0c00720c */ /* 0x000fe40003f82270 */
[----:B------:R-:W-:-:S02]  /*51c0*/  @P2 MOV R0, R14 ;  /* 0x0000000e00002202 */ /* 0x000fc40000000f00 */
[----:B------:R-:W-:Y:S02]  /*51d0*/  @P1 MOV R9, R14 ;  /* 0x0000000e00091202 */ /* 0x000fe40000000f00 */
[-C--:B------:R-:W-:Y:S02]  /*51e0*/  @P1 MOV R0, R15.reuse ;  /* 0x0000000f00001202 */ /* 0x080fe40000000f00 */
[----:B------:R-:W-:Y:S01]  /*51f0*/  @P0 MOV R9, R15 ;  /* 0x0000000f00090202 */ /* 0x000fe20000000f00 */
[----:B------:R-:W-:Y:S01]  /*5200*/  @P3 IMAD.MOV.U32 R9, RZ, RZ, R16 ;  /* 0x000000ffff093224 */ /* 0x000fe200078e0010 */
[----:B------:R-:W-:Y:S02]  /*5210*/  @P0 MOV R0, R16 ;  /* 0x0000001000000202 */ /* 0x000fe40000000f00 */
[-C--:B------:R-:W-:Y:S02]  /*5220*/  @P3 MOV R0, R17.reuse ;  /* 0x0000001100003202 */ /* 0x080fe40000000f00 */
[----:B------:R-:W-:-:S02]  /*5230*/  @P4 MOV R9, R17 ;  /* 0x0000001100094202 */ /* 0x000fc40000000f00 */
[-C--:B------:R-:W-:Y:S02]  /*5240*/  @P4 MOV R0, R27.reuse ;  /* 0x0000001b00004202 */ /* 0x080fe40000000f00 */
[----:B------:R-:W-:Y:S01]  /*5250*/  @P5 MOV R9, R27 ;  /* 0x0000001b00095202 */ /* 0x000fe20000000f00 */
        /* <DEDUP_REMOVED lines=12> */
.L_x_140:
        /* <DEDUP_REMOVED lines=15> */
.L_x_138:
[----:B------:R-:W-:Y:S01]  /*5410*/  FMUL R12, RZ, R9 ;  /* 0x00000009ff0c7220 */ /* 0x000fe20000400000 */
[----:B------:R-:W-:-:S07]  /*5420*/  MOV R10, RZ ;  /* 0x000000ff000a7202 */ /* 0x000fce0000000f00 */
.L_x_137:
        /* <DEDUP_REMOVED lines=25> */
[----:B------:R-:W-:-:S07]  /*55c0*/  MOV R8, 0x55e0 ;  /* 0x000055e000087802 */ /* 0x000fce0000000f00 */
[----:B0-----:R-:W-:Y:S05]  /*55d0*/  CALL.REL.NOINC `($__internal_1_$__cuda_sm20_sqrt_rn_f32_slowpath) ;  /* 0x0000006800a87944 */ /* 0x001fea0003c00000 */
[----:B------:R-:W-:Y:S01]  /*55e0*/  MOV R35, R11 ;  /* 0x0000000b00237202 */ /* 0x000fe20000000f00 */
[----:B------:R-:W-:Y:S06]  /*55f0*/  BRA `(.L_x_144) ;  /* 0x0000000000107947 */ /* 0x000fec0003800000 */
.L_x_143:
[----:B------:R-:W-:Y:S01]  /*5600*/  FMUL.FTZ R35, R0, R7 ;  /* 0x0000000700237220 */ /* 0x000fe20000410000 */
[----:B------:R-:W-:-:S03]  /*5610*/  FMUL.FTZ R6, R7, 0.5 ;  /* 0x3f00000007067820 */ /* 0x000fc60000410000 */
[----:B------:R-:W-:-:S04]  /*5620*/  FFMA R0, -R35, R35, R0 ;  /* 0x0000002323007223 */ /* 0x000fc80000000100 */
[----:B------:R-:W-:-:S07]  /*5630*/  FFMA R35, R0, R6, R35 ;  /* 0x0000000600237223 */ /* 0x000fce0000000023 */
.L_x_144:
[----:B------:R-:W-:Y:S05]  /*5640*/  BSYNC.RECONVERGENT B0 ;  /* 0x0000000000007941 */ /* 0x000fea0003800200 */
.L_x_142:
[----:B------:R-:W-:Y:S01]  /*5650*/  HFMA2 R8, -RZ, RZ, 0, 0 ;  /* 0x00000000ff087431 */ /* 0x000fe200000001ff */
[----:B------:R-:W-:-:S07]  /*5660*/  CS2R R6, SRZ ;  /* 0x0000000000067805 */ /* 0x000fce000001ff00 */
.L_x_153:
[----:B------:R-:W-:-:S05]  /*5670*/  IMAD.WIDE.U32 R18, R7, 0x8, R2 ;  /* 0x0000000807127825 */ /* 0x000fca00078e0002 */
[----:B------:R1:W5:Y:S01]  /*5680*/  LDG.E R11, desc[UR6][R18.64+0x38] ;  /* 0x00003806120b7981 */ /* 0x000362000c1e1900 */
[----:B------:R-:W-:-:S05]  /*5690*/  I2FP.F32.U32 R9, R7 ;  /* 0x0000000700097245 */ /* 0x000fca0000201000 */
[----:B------:R-:W-:-:S04]  /*56a0*/  FMUL R9, R9, 0.78539752960205078125 ;  /* 0x3f490fd009097820 */ /* 0x000fc80000400000 */
[C---:B------:R-:W-:Y:S01]  /*56b0*/  FMUL R0, R9.reuse, 0.63661974668502807617 ;  /* 0x3f22f98309007820 */ /* 0x040fe20000400000 */
[----:B------:R-:W-:-:S05]  /*56c0*/  FSETP.GE.AND P0, PT, |R9|, 105615, PT ;  /* 0x47ce47800900780b */ /* 0x000fca0003f06200 */
[----:B------:R-:W2:Y:S02]  /*56d0*/  F2I.NTZ R0, R0 ;  /* 0x0000000000007305 */ /* 0x000ea40000203100 */
[----:B--2---:R-:W-:Y:S01]  /*56e0*/  I2FP.F32.S32 R12, R0 ;  /* 0x00000000000c7245 */ /* 0x004fe20000201400 */
[----:B------:R-:W-:-:S04]  /*56f0*/  IMAD.MOV.U32 R10, RZ, RZ, R0 ;  /* 0x000000ffff0a7224 */ /* 0x000fc800078e0000 */
        /* <DEDUP_REMOVED lines=9> */
[----:B------:R-:W-:Y:S02]  /*5790*/  MOV R25, RZ ;  /* 0x000000ff00197202 */ /* 0x000fe40000000f00 */
[----:B------:R-:W-:Y:S02]  /*57a0*/  MOV R23, RZ ;  /* 0x000000ff00177202 */ /* 0x000fe40000000f00 */
[----:B------:R-:W-:-:S07]  /*57b0*/  LOP3.LUT R29, R0, 0x80000000, RZ, 0xfc, !PT ;  /* 0x80000000001d7812 */ /* 0x000fce00078efcff */
.L_x_147:
[----:B------:R-:W1:Y:S02]  /*57c0*/  LDC.64 R20, c[0x4][0x40] ;  /* 0x01001000ff147b82 */ /* 0x000e640000000a00 */
[----:B-1----:R-:W-:-:S05]  /*57d0*/  IMAD.WIDE.U32 R20, R23, 0x4, R20 ;  /* 0x0000000417147825 */ /* 0x002fca00078e0014 */
[----:B------:R-:W2:Y:S01]  /*57e0*/  LDG.E.CONSTANT R18, desc[UR6][R20.64] ;  /* 0x0000000614127981 */ /* 0x000ea2000c1e9900 */
[C---:B------:R-:W-:Y:S01]  /*57f0*/  IMAD.SHL.U32 R0, R23.reuse, 0x4, RZ ;  /* 0x0000000417007824 */ /* 0x040fe200078e00ff */
[----:B------:R-:W-:-:S04]  /*5800*/  IADD3 R23, PT, PT, R23, 0x1, RZ ;  /* 0x0000000117177810 */ /* 0x000fc80007ffe0ff */
        /* <DEDUP_REMOVED lines=29> */
[----:B------:R-:W-:Y:S02]  /*59e0*/  @P3 MOV R18, R5 ;  /* 0x0000000500123202 */ /* 0x000fe40000000f00 */
[C---:B------:R-:W-:Y:S01]  /*59f0*/  ISETP.EQ.AND P3, PT, R20.reuse, -0x4, PT ;  /* 0xfffffffc1400780c */ /* 0x040fe20003f62270 */
[----:B------:R-:W-:Y:S01]  /*5a00*/  @P4 IMAD.MOV.U32 R19, RZ, RZ, R5 ;  /* 0x000000ffff134224 */ /* 0x000fe200078e0005 */
[----:B------:R-:W-:Y:S02]  /*5a10*/  @P4 MOV R18, R13 ;  /* 0x0000000d00124202 */ /* 0x000fe40000000f00 */
[----:B------:R-:W-:Y:S02]  /*5a20*/  ISETP.EQ.AND P4, PT, R20, 0x4, PT ;  /* 0x000000041400780c */ /* 0x000fe40003f82270 */
[----:B------:R-:W-:Y:S02]  /*5a30*/  @P2 MOV R18, R14 ;  /* 0x0000000e00122202 */ /* 0x000fe40000000f00 */
[----:B------:R-:W-:-:S02]  /*5a40*/  @P1 MOV R18, R15 ;  /* 0x0000000f00121202 */ /* 0x000fc40000000f00 */
[----:B------:R-:W-:Y:S02]  /*5a50*/  @P0 MOV R18, R16 ;  /* 0x0000001000120202 */ /* 0x000fe40000000f00 */
[----:B------:R-:W-:Y:S02]  /*5a60*/  @P2 MOV R19, R13 ;  /* 0x0000000d00132202 */ /* 0x000fe40000000f00 */
[----:B------:R-:W-:Y:S02]  /*5a70*/  @P3 MOV R18, R17 ;  /* 0x0000001100123202 */ /* 0x000fe40000000f00 */
[----:B------:R-:W-:Y:S01]  /*5a80*/  @P1 MOV R19, R14 ;  /* 0x0000000e00131202 */ /* 0x000fe20000000f00 */
[----:B------:R-:W-:Y:S01]  /*5a90*/  @P0 IMAD.MOV.U32 R19, RZ, RZ, R15 ;  /* 0x000000ffff130224 */ /* 0x000fe200078e000f */
[----:B------:R-:W-:Y:S02]  /*5aa0*/  @P5 MOV R18, R25 ;  /* 0x0000001900125202 */ /* 0x000fe40000000f00 */
[----:B------:R-:W-:-:S02]  /*5ab0*/  @P3 MOV R19, R16 ;  /* 0x0000001000133202 */ /* 0x000fc40000000f00 */
[----:B------:R-:W-:Y:S01]  /*5ac0*/  @P5 MOV R19, R17 ;  /* 0x0000001100135202 */ /* 0x000fe20000000f00 */
[----:B------:R-:W-:Y:S01]  /*5ad0*/  @P4 IMAD.MOV.U32 R19, RZ, RZ, R25 ;  /* 0x000000ffff134224 */ /* 0x000fe200078e0019 */
[----:B------:R-:W-:Y:S01]  /*5ae0*/  MOV R22, R18 ;  /* 0x0000001200167202 */ /* 0x000fe20000000f00 */
        /* <DEDUP_REMOVED lines=12> */
.L_x_148:
        /* <DEDUP_REMOVED lines=15> */
.L_x_146:
[----:B------:R-:W-:Y:S01]  /*5ca0*/  FMUL R24, RZ, R9 ;  /* 0x00000009ff187220 */ /* 0x000fe20000400000 */
[----:B------:R-:W-:-:S07]  /*5cb0*/  MOV R0, RZ ;  /* 0x000000ff00007202 */ /* 0x000fce0000000f00 */
.L_x_145:
[----:B------:R-:W-:Y:S01]  /*5cc0*/  LEA R22, P0, R7, R2, 0x3 ;  /* 0x0000000207167211 */ /* 0x000fe200078018ff */
[----:B------:R-:W-:Y:S02]  /*5cd0*/  IMAD.MOV.U32 R18, RZ, RZ, 0x37cbac00 ;  /* 0x37cbac00ff127424 */ /* 0x000fe400078e00ff */
[----:B------:R-:W-:Y:S01]  /*5ce0*/  FMUL R25, R24, R24 ;  /* 0x0000001818197220 */ /* 0x000fe20000400000 */
[----:B------:R-:W-:Y:S02]  /*5cf0*/  LOP3.LUT R20, R0, 0x1, RZ, 0xc0, !PT ;  /* 0x0000000100147812 */ /* 0x000fe400078ec0ff */
[----:B------:R-:W-:Y:S01]  /*5d00*/  IADD3.X R23, PT, PT, RZ, R3, RZ, P0, !PT ;  /* 0x00000003ff177210 */ /* 0x000fe200007fe4ff */
[----:B------:R-:W-:Y:S01]  /*5d10*/  FFMA R21, R25, R18, -0.0013887860113754868507 ;  /* 0xbab607ed19157423 */ /* 0x000fe20000000012 */
        /* <DEDUP_REMOVED lines=21> */
[----:B------:R-:W-:Y:S02]  /*5e70*/  HFMA2 R27, -RZ, RZ, 0, 0 ;  /* 0x00000000ff1b7431 */ /* 0x000fe400000001ff */
[----:B------:R-:W-:Y:S01]  /*5e80*/  IMAD.MOV.U32 R29, RZ, RZ, RZ ;  /* 0x000000ffff1d7224 */ /* 0x000fe200078e00ff */
[----:B------:R-:W-:Y:S02]  /*5e90*/  MOV R25, RZ ;  /* 0x000000ff00197202 */ /* 0x000fe40000000f00 */
[----:B------:R-:W-:-:S07]  /*5ea0*/  LOP3.LUT R31, R0, 0x80000000, RZ, 0xfc, !PT ;  /* 0x80000000001f7812 */ /* 0x000fce00078efcff */
.L_x_151:
        /* <DEDUP_REMOVED lines=36> */
[C---:B------:R-:W-:Y:S02]  /*60f0*/  ISETP.EQ.AND P3, PT, R12.reuse, -0x4, PT ;  /* 0xfffffffc0c00780c */ /* 0x040fe40003f62270 */
[-C--:B------:R-:W-:Y:S02]  /*6100*/  @P4 MOV R0, R13.reuse ;  /* 0x0000000d00004202 */ /* 0x080fe40000000f00 */
[----:B------:R-:W-:Y:S02]  /*6110*/  ISETP.EQ.AND P4, PT, R12, RZ, PT ;  /* 0x000000ff0c00720c */ /* 0x000fe40003f82270 */
[----:B------:R-:W-:Y:S01]  /*6120*/  @P2 MOV R9, R13 ;  /* 0x0000000d00092202 */ /* 0x000fe20000000f00 */
[----:B------:R-:W-:Y:S01]  /*6130*/  @P1 IMAD.MOV.U32 R9, RZ, RZ, R14 ;  /* 0x000000ffff091224 */ /* 0x000fe200078e000e */
[----:B------:R-:W-:-:S02]  /*6140*/  @P2 MOV R0, R14 ;  /* 0x0000000e00002202 */ /* 0x000fc40000000f00 */
[-C--:B------:R-:W-:Y:S02]  /*6150*/  @P1 MOV R0, R15.reuse ;  /* 0x0000000f00001202 */ /* 0x080fe40000000f00 */
[----:B------:R-:W-:Y:S02]  /*6160*/  @P0 MOV R9, R15 ;  /* 0x0000000f00090202 */ /* 0x000fe40000000f00 */
[-C--:B------:R-:W-:Y:S02]  /*6170*/  @P0 MOV R0, R16.reuse ;  /* 0x0000001000000202 */ /* 0x080fe40000000f00 */
[----:B------:R-:W-:Y:S01]  /*6180*/  @P3 MOV R9, R16 ;  /* 0x0000001000093202 */ /* 0x000fe20000000f00 */
[----:B------:R-:W-:Y:S01]  /*6190*/  @P4 IMAD.MOV.U32 R9, RZ, RZ, R17 ;  /* 0x000000ffff094224 */ /* 0x000fe200078e0011 */
[----:B------:R-:W-:Y:S02]  /*61a0*/  @P3 MOV R0, R17 ;  /* 0x0000001100003202 */ /* 0x000fe40000000f00 */
[----:B------:R-:W-:-:S02]  /*61b0*/  @P4 MOV R0, R27 ;  /* 0x0000001b00004202 */ /* 0x000fc40000000f00 */
[----:B------:R-:W-:Y:S01]  /*61c0*/  @P5 MOV R9, R27 ;  /* 0x0000001b00095202 */ /* 0x000fe20000000f00 */
[----:B------:R-:W-:Y:S06]  /*61d0*/  @!P6 BRA `(.L_x_152) ;  /* 0x00000000002ce947 */ /* 0x000fec0003800000 */
[----:B------:R-:W-:Y:S02]  /*61e0*/  @P2 MOV R10, R5 ;  /* 0x00000005000a2202 */ /* 0x000fe40000000f00 */
[----:B------:R-:W-:Y:S02]  /*61f0*/  @P1 MOV R10, R13 ;  /* 0x0000000d000a1202 */ /* 0x000fe40000000f00 */
[----:B------:R-:W-:Y:S01]  /*6200*/  @P0 MOV R10, R14 ;  /* 0x0000000e000a0202 */ /* 0x000fe20000000f00 */
[----:B------:R-:W-:Y:S01]  /*6210*/  @P3 IMAD.MOV.U32 R10, RZ, RZ, R15 ;  /* 0x000000ffff0a3224 */ /* 0x000fe200078e000f */
[----:B------:R-:W-:Y:S02]  /*6220*/  ISETP.EQ.AND P0, PT, R12, 0x8, PT ;  /* 0x000000080c00780c */ /* 0x000fe40003f02270 */
[----:B------:R-:W-:Y:S02]  /*6230*/  @P4 MOV R10, R16 ;  /* 0x00000010000a4202 */ /* 0x000fe40000000f00 */
[----:B------:R-:W-:-:S02]  /*6240*/  @P5 MOV R10, R17 ;  /* 0x00000011000a5202 */ /* 0x000fc40000000f00 */
[----:B------:R-:W-:-:S04]  /*6250*/  LOP3.LUT R11, R11, 0x1f, RZ, 0xc0, !PT ;  /* 0x0000001f0b0b7812 */ /* 0x000fc800078ec0ff */
[----:B------:R-:W-:-:S03]  /*6260*/  SHF.L.W.U32.HI R0, R9, R11, R0 ;  /* 0x0000000b09007219 */ /* 0x000fc60000010e00 */
[----:B------:R-:W-:-:S04]  /*6270*/  @P0 MOV R10, R27 ;  /* 0x0000001b000a0202 */ /* 0x000fc80000000f00 */
[----:B------:R-:W-:-:S07]  /*6280*/  SHF.L.W.U32.HI R9, R10, R11, R9 ;  /* 0x0000000b0a097219 */ /* 0x000fce0000010e09 */
.L_x_152:
        /* <DEDUP_REMOVED lines=15> */
.L_x_150:
[----:B------:R-:W-:Y:S01]  /*6380*/  FMUL R12, RZ, R9 ;  /* 0x00000009ff0c7220 */ /* 0x000fe20000400000 */
[----:B------:R-:W-:-:S07]  /*6390*/  MOV R10, RZ ;  /* 0x000000ff000a7202 */ /* 0x000fce0000000f00 */
.L_x_149:
[----:B------:R-:W-:Y:S01]  /*63a0*/  FMUL R9, R12, R12 ;  /* 0x0000000c0c097220 */ /* 0x000fe20000400000 */
[C---:B------:R-:W-:Y:S01]  /*63b0*/  LOP3.LUT R0, R10.reuse, 0x1, RZ, 0xc0, !PT ;  /* 0x000000010a007812 */ /* 0x040fe200078ec0ff */
[----:B------:R-:W-:Y:S01]  /*63c0*/  VIADD R7, R7, 0x1 ;  /* 0x0000000107077836 */ /* 0x000fe20000000000 */
[----:B------:R-:W-:Y:S01]  /*63d0*/  LOP3.LUT P1, RZ, R10, 0x2, RZ, 0xc0, !PT ;  /* 0x000000020aff7812 */ /* 0x000fe2000782c0ff */
[----:B------:R-:W-:Y:S01]  /*63e0*/  FFMA R18, R9, R18, -0.0013887860113754868507 ;  /* 0xbab607ed09127423 */ /* 0x000fe20000000012 */
[----:B------:R-:W-:-:S04]  /*63f0*/  ISETP.NE.U32.AND P0, PT, R0, 0x1, PT ;  /* 0x000000010000780c */ /* 0x000fc80003f05070 */
[----:B------:R-:W-:Y:S02]  /*6400*/  FSEL R20, R20, 0.041666727513074874878, P0 ;  /* 0x3d2aaabb14147808 */ /* 0x000fe40000000000 */
[----:B------:R-:W-:Y:S02]  /*6410*/  FSEL R18, R18, -0.00019574658654164522886, !P0 ;  /* 0xb94d415312127808 */ /* 0x000fe40004000000 */
        /* <DEDUP_REMOVED lines=20> */
[----:B------:R-:W-:Y:S01]  /*6560*/  MOV R32, R11 ;  /* 0x0000000b00207202 */ /* 0x000fe20000000f00 */
[----:B------:R-:W-:Y:S06]  /*6570*/  BRA `(.L_x_156) ;  /* 0x0000000000107947 */ /* 0x000fec0003800000 */
.L_x_155:
[----:B------:R-:W-:Y:S01]  /*6580*/  FMUL.FTZ R32, R7, R0 ;  /* 0x0000000007207220 */ /* 0x000fe20000410000 */
[----:B------:R-:W-:-:S03]  /*6590*/  FMUL.FTZ R0, R0, 0.5 ;  /* 0x3f00000000007820 */ /* 0x000fc60000410000 */
[----:B------:R-:W-:-:S04]  /*65a0*/  FFMA R7, -R32, R32, R7 ;  /* 0x0000002020077223 */ /* 0x000fc80000000107 */
[----:B------:R-:W-:-:S07]  /*65b0*/  FFMA R32, R7, R0, R32 ;  /* 0x0000000007207223 */ /* 0x000fce0000000020 */
.L_x_156:
[----:B------:R-:W-:Y:S05]  /*65c0*/  BSYNC.RECONVERGENT B0 ;  /* 0x0000000000007941 */ /* 0x000fea0003800200 */
.L_x_154:
[----:B------:R-:W-:Y:S01]  /*65d0*/  HFMA2 R8, -RZ, RZ, 0, 0 ;  /* 0x00000000ff087431 */ /* 0x000fe200000001ff */
[----:B------:R-:W-:-:S07]  /*65e0*/  CS2R R6, SRZ ;  /* 0x0000000000067805 */ /* 0x000fce000001ff00 */
.L_x_165:
[----:B------:R-:W-:-:S05]  /*65f0*/  IMAD.WIDE.U32 R18, R7, 0x8, R2 ;  /* 0x0000000807127825 */ /* 0x000fca00078e0002 */
[----:B------:R1:W5:Y:S01]  /*6600*/  LDG.E R11, desc[UR6][R18.64+0x38] ;  /* 0x00003806120b7981 */ /* 0x000362000c1e1900 */
[----:B------:R-:W-:-:S05]  /*6610*/  I2FP.F32.U32 R9, R7 ;  /* 0x0000000700097245 */ /* 0x000fca0000201000 */
[----:B------:R-:W-:-:S04]  /*6620*/  FMUL R9, R9, 0.98174691200256347656 ;  /* 0x3f7b53c409097820 */ /* 0x000fc80000400000 */
[C---:B------:R-:W-:Y:S01]  /*6630*/  FMUL R0, R9.reuse, 0.63661974668502807617 ;  /* 0x3f22f98309007820 */ /* 0x040fe20000400000 */
[----:B------:R-:W-:-:S05]  /*6640*/  FSETP.GE.AND P0, PT, |R9|, 105615, PT ;  /* 0x47ce47800900780b */ /* 0x000fca0003f06200 */
[----:B------:R-:W2:Y:S02]  /*6650*/  F2I.NTZ R0, R0 ;  /* 0x0000000000007305 */ /* 0x000ea40000203100 */
[-C--:B--2---:R-:W-:Y:S02]  /*6660*/  I2FP.F32.S32 R12, R0.reuse ;  /* 0x00000000000c7245 */ /* 0x084fe40000201400 */
[----:B------:R-:W-:-:S03]  /*6670*/  MOV R10, R0 ;  /* 0x00000000000a7202 */ /* 0x000fc60000000f00 */
[----:B------:R-:W-:-:S04]  /*6680*/  FFMA R21, R12, -1.5707962512969970703, R9 ;  /* 0xbfc90fda0c157823 */ /* 0x000fc80000000009 */
[----:B------:R-:W-:-:S04]  /*6690*/  FFMA R21, R12, -7.5497894158615963534e-08, R21 ;  /* 0xb3a221680c157823 */ /* 0x000fc80000000015 */
[----:B------:R-:W-:-:S04]  /*66a0*/  FFMA R12, R12, -5.3903029534742383927e-15, R21 ;  /* 0xa7c234c50c0c7823 */ /* 0x000fc80000000015 */
[----:B------:R-:W-:Y:S01]  /*66b0*/  IMAD.MOV.U32 R24, RZ, RZ, R12 ;  /* 0x000000ffff187224 */ /* 0x000fe200078e000c */
        /* <DEDUP_REMOVED lines=8> */
.L_x_159:
        /* <DEDUP_REMOVED lines=63> */
.L_x_160:
        /* <DEDUP_REMOVED lines=15> */
.L_x_158:
[----:B------:R-:W-:Y:S01]  /*6c20*/  FMUL R24, RZ, R9 ;  /* 0x00000009ff187220 */ /* 0x000fe20000400000 */
[----:B------:R-:W-:-:S07]  /*6c30*/  MOV R0, RZ ;  /* 0x000000ff00007202 */ /* 0x000fce0000000f00 */
.L_x_157:
[----:B------:R-:W-:Y:S01]  /*6c40*/  LEA R22, P0, R7, R2, 0x3 ;  /* 0x0000000207167211 */ /* 0x000fe200078018ff */
[----:B------:R-:W-:Y:S01]  /*6c50*/  FMUL R25, R24, R24 ;  /* 0x0000001818197220 */ /* 0x000fe20000400000 */
[----:B------:R-:W-:Y:S02]  /*6c60*/  MOV R18, 0x37cbac00 ;  /* 0x37cbac0000127802 */ /* 0x000fe40000000f00 */
[----:B------:R-:W-:Y:S02]  /*6c70*/  LOP3.LUT R20, R0, 0x1, RZ, 0xc0, !PT ;  /* 0x0000000100147812 */ /* 0x000fe400078ec0ff */
[----:B------:R-:W-:Y:S01]  /*6c80*/  IADD3.X R23, PT, PT, RZ, R3, RZ, P0, !PT ;  /* 0x00000003ff177210 */ /* 0x000fe200007fe4ff */
[----:B------:R-:W-:Y:S01]  /*6c90*/  FFMA R21, R25, R18, -0.0013887860113754868507 ;  /* 0xbab607ed19157423 */ /* 0x000fe20000000012 */
[----:B------:R-:W-:Y:S01]  /*6ca0*/  ISETP.NE.U32.AND P0, PT, R20, 0x1, PT ;  /* 0x000000011400780c */ /* 0x000fe20003f05070 */
[----:B------:R-:W-:Y:S01]  /*6cb0*/  IMAD.MOV.U32 R20, RZ, RZ, 0x3c0885e4 ;  /* 0x3c0885e4ff147424 */ /* 0x000fe200078e00ff */
[----:B------:R-:W-:Y:S01]  /*6cc0*/  IADD3 R0, PT, PT, R0, 0x1, RZ ;  /* 0x0000000100007810 */ /* 0x000fe20007ffe0ff */
[----:B------:R1:W5:Y:S01]  /*6cd0*/  LDG.E R19, desc[UR6][R22.64+0x3c] ;  /* 0x00003c0616137981 */ /* 0x000362000c1e1900 */
[----:B------:R-:W-:-:S02]  /*6ce0*/  FSEL R26, R21, -0.00019574658654164522886, P0 ;  /* 0xb94d4153151a7808 */ /* 0x000fc40000000000 */
[----:B------:R-:W-:Y:S02]  /*6cf0*/  FSEL R28, R20, 0.041666727513074874878, !P0 ;  /* 0x3d2aaabb141c7808 */ /* 0x000fe40004000000 */
        /* <DEDUP_REMOVED lines=17> */
[----:B------:R-:W-:Y:S01]  /*6e10*/  IMAD.MOV.U32 R25, RZ, RZ, RZ ;  /* 0x000000ffff197224 */ /* 0x000fe200078e00ff */
[----:B------:R-:W-:-:S07]  /*6e20*/  LOP3.LUT R31, R0, 0x80000000, RZ, 0xfc, !PT ;  /* 0x80000000001f7812 */ /* 0x000fce00078efcff */
.L_x_163:
        /* <DEDUP_REMOVED lines=62> */
.L_x_164:
        /* <DEDUP_REMOVED lines=15> */
.L_x_162:
[----:B------:R-:W-:Y:S01]  /*7300*/  FMUL R12, RZ, R9 ;  /* 0x00000009ff0c7220 */ /* 0x000fe20000400000 */
[----:B------:R-:W-:-:S07]  /*7310*/  MOV R10, RZ ;  /* 0x000000ff000a7202 */ /* 0x000fce0000000f00 */
.L_x_161:
        /* <DEDUP_REMOVED lines=21> */
[----:B------:R-:W-:Y:S01]  /*7470*/  VIADD R6, R0, 0xf3000000 ;  /* 0xf300000000067836 */ /* 0x000fe20000000000 */
[----:B------:R1:W2:Y:S04]  /*7480*/  MUFU.RSQ R7, R0 ;  /* 0x0000000000077308 */ /* 0x0002a80000001400 */
[----:B------:R-:W-:-:S13]  /*7490*/  ISETP.GT.U32.AND P0, PT, R6, 0x727fffff, PT ;  /* 0x727fffff0600780c */ /* 0x000fda0003f04070 */
[----:B-12---:R-:W-:Y:S05]  /*74a0*/  @!P0 BRA `(.L_x_167) ;  /* 0x0000000000108947 */ /* 0x006fea0003800000 */
[----:B------:R-:W-:-:S07]  /*74b0*/  MOV R8, 0x74d0 ;  /* 0x000074d000087802 */ /* 0x000fce0000000f00 */
[----:B0-----:R-:W-:Y:S05]  /*74c0*/  CALL.REL.NOINC `($__internal_1_$__cuda_sm20_sqrt_rn_f32_slowpath) ;  /* 0x0000004800ec7944 */ /* 0x001fea0003c00000 */
[----:B------:R-:W-:Y:S01]  /*74d0*/  MOV R29, R11 ;  /* 0x0000000b001d7202 */ /* 0x000fe20000000f00 */
[----:B------:R-:W-:Y:S06]  /*74e0*/  BRA `(.L_x_168) ;  /* 0x0000000000107947 */ /* 0x000fec0003800000 */
.L_x_167:
[----:B------:R-:W-:Y:S01]  /*74f0*/  FMUL.FTZ R29, R0, R7 ;  /* 0x00000007001d7220 */ /* 0x000fe20000410000 */
[----:B------:R-:W-:-:S03]  /*7500*/  FMUL.FTZ R6, R7, 0.5 ;  /* 0x3f00000007067820 */ /* 0x000fc60000410000 */
[----:B------:R-:W-:-:S04]  /*7510*/  FFMA R0, -R29, R29, R0 ;  /* 0x0000001d1d007223 */ /* 0x000fc80000000100 */
[----:B------:R-:W-:-:S07]  /*7520*/  FFMA R29, R0, R6, R29 ;  /* 0x00000006001d7223 */ /* 0x000fce000000001d */
.L_x_168:
[----:B------:R-:W-:Y:S05]  /*7530*/  BSYNC.RECONVERGENT B0 ;  /* 0x0000000000007941 */ /* 0x000fea0003800200 */
.L_x_166:
[----:B------:R-:W-:Y:S01]  /*7540*/  HFMA2 R9, -RZ, RZ, 0, 0 ;  /* 0x00000000ff097431 */ /* 0x000fe200000001ff */
[----:B------:R-:W-:-:S07]  /*7550*/  CS2R R6, SRZ ;  /* 0x0000000000067805 */ /* 0x000fce000001ff00 */
.L_x_177:
[----:B------:R-:W-:-:S05]  /*7560*/  IMAD.WIDE.U32 R18, R9, 0x8, R2 ;  /* 0x0000000809127825 */ /* 0x000fca00078e0002 */
[----:B------:R1:W5:Y:S01]  /*7570*/  LDG.E R10, desc[UR6][R18.64+0x38] ;  /* 0x00003806120a7981 */ /* 0x000362000c1e1900 */
[----:B------:R-:W-:-:S05]  /*7580*/  I2FP.F32.U32 R8, R9 ;  /* 0x0000000900087245 */ /* 0x000fca0000201000 */
[----:B------:R-:W-:-:S04]  /*7590*/  FMUL R8, R8, 1.1780962944030761719 ;  /* 0x3f96cbdc08087820 */ /* 0x000fc80000400000 */
[C---:B------:R-:W-:Y:S01]  /*75a0*/  FMUL R0, R8.reuse, 0.63661974668502807617 ;  /* 0x3f22f98308007820 */ /* 0x040fe20000400000 */
[----:B------:R-:W-:-:S05]  /*75b0*/  FSETP.GE.AND P0, PT, |R8|, 105615, PT ;  /* 0x47ce47800800780b */ /* 0x000fca0003f06200 */
[----:B------:R-:W2:Y:S02]  /*75c0*/  F2I.NTZ R0, R0 ;  /* 0x0000000000007305 */ /* 0x000ea40000203100 */
[----:B--2---:R-:W-:-:S05]  /*75d0*/  I2FP.F32.S32 R11, R0 ;  /* 0x00000000000b7245 */ /* 0x004fca0000201400 */
[----:B------:R-:W-:-:S04]  /*75e0*/  FFMA R12, R11, -1.5707962512969970703, R8 ;  /* 0xbfc90fda0b0c7823 */ /* 0x000fc80000000008 */
[----:B------:R-:W-:-:S04]  /*75f0*/  FFMA R12, R11, -7.5497894158615963534e-08, R12 ;  /* 0xb3a221680b0c7823 */ /* 0x000fc8000000000c */
[----:B------:R-:W-:Y:S01]  /*7600*/  FFMA R12, R11, -5.3903029534742383927e-15, R12 ;  /* 0xa7c234c50b0c7823 */ /* 0x000fe2000000000c */
[----:B------:R-:W-:-:S04]  /*7610*/  MOV R11, R0 ;  /* 0x00000000000b7202 */ /* 0x000fc80000000f00 */
[----:B------:R-:W-:Y:S01]  /*7620*/  MOV R24, R12 ;  /* 0x0000000c00187202 */ /* 0x000fe20000000f00 */
[----:B-1----:R-:W-:Y:S06]  /*7630*/  @!P0 BRA `(.L_x_169) ;  /* 0x0000000400688947 */ /* 0x002fec0003800000 */
[----:B------:R-:W-:-:S13]  /*7640*/  FSETP.NEU.AND P0, PT, |R8|, +INF , PT ;  /* 0x7f8000000800780b */ /* 0x000fda0003f0d200 */
[----:B------:R-:W-:Y:S05]  /*7650*/  @!P0 BRA `(.L_x_170) ;  /* 0x0000000400588947 */ /* 0x000fea0003800000 */
[----:B------:R-:W-:Y:S02]  /*7660*/  SHF.L.U32 R0, R8, 0x8, RZ ;  /* 0x0000000808007819 */ /* 0x000fe400000006ff */
[----:B------:R-:W-:Y:S01]  /*7670*/  CS2R R22, SRZ ;  /* 0x0000000000167805 */ /* 0x000fe2000001ff00 */
[----:B------:R-:W-:Y:S01]  /*7680*/  IMAD.MOV.U32 R25, RZ, RZ, RZ ;  /* 0x000000ffff197224 */ /* 0x000fe200078e00ff */
[----:B------:R-:W1:Y:S01]  /*7690*/  LDCU.64 UR8, c[0x4][0x40] ;  /* 0x01000800ff0877ac */ /* 0x000e620008000a00 */
[----:B------:R-:W-:Y:S01]  /*76a0*/  LOP3.LUT R27, R0, 0x80000000, RZ, 0xfc, !PT ;  /* 0x80000000001b7812 */ /* 0x000fe200078efcff */
[----:B------:R-:W-:-:S06]  /*76b0*/  UMOV UR4, URZ ;  /* 0x000000ff00047c82 */ /* 0x000fcc0008000000 */
.L_x_171:
[----:B-1----:R-:W-:Y:S02]  /*76c0*/  MOV R20, UR8 ;  /* 0x0000000800147c02 */ /* 0x002fe40008000f00 */
[----:B------:R-:W-:-:S05]  /*76d0*/  MOV R21, UR9 ;  /* 0x0000000900157c02 */ /* 0x000fca0008000f00 */
[----:B------:R-:W2:Y:S01]  /*76e0*/  LDG.E.CONSTANT R18, desc[UR6][R20.64] ;  /* 0x0000000614127981 */ /* 0x000ea2000c1e9900 */
[----:B------:R-:W-:Y:S01]  /*76f0*/  UIADD3 UR4, UPT, UPT, UR4, 0x1, URZ ;  /* 0x0000000104047890 */ /* 0x000fe2000fffe0ff */
[C---:B------:R-:W-:Y:S01]  /*7700*/  ISETP.EQ.AND P0, PT, R22.reuse, RZ, PT ;  /* 0x000000ff1600720c */ /* 0x040fe20003f02270 */
[----:B------:R-:W-:Y:S01]  /*7710*/  UIADD3 UR8, UP1, UPT, UR8, 0x4, URZ ;  /* 0x0000000408087890 */ /* 0x000fe2000ff3e0ff */
[C---:B------:R-:W-:Y:S01]  /*7720*/  ISETP.EQ.AND P1, PT, R22.reuse, 0x4, PT ;  /* 0x000000041600780c */ /* 0x040fe20003f22270 */
[----:B------:R-:W-:Y:S01]  /*7730*/  UISETP.NE.AND UP0, UPT, UR4, 0x6, UPT ;  /* 0x000000060400788c */ /* 0x000fe2000bf05270 */
[C---:B------:R-:W-:Y:S01]  /*7740*/  ISETP.EQ.AND P2, PT, R22.reuse, 0x8, PT ;  /* 0x000000081600780c */ /* 0x040fe20003f42270 */
[----:B------:R-:W-:Y:S01]  /*7750*/  UIADD3.X UR9, UPT, UPT, URZ, UR9, URZ, UP1, !UPT ;  /* 0x00000009ff097290 */ /* 0x000fe20008ffe4ff */
[C---:B------:R-:W-:Y:S02]  /*7760*/  ISETP.EQ.AND P3, PT, R22.reuse, 0xc, PT ;  /* 0x0000000c1600780c */ /* 0x040fe40003f62270 */
[----:B------:R-:W-:-:S02]  /*7770*/  ISETP.EQ.AND P4, PT, R22, 0x10, PT ;  /* 0x000000101600780c */ /* 0x000fc40003f82270 */
[C---:B------:R-:W-:Y:S02]  /*7780*/  ISETP.EQ.AND P5, PT, R22.reuse, 0x14, PT ;  /* 0x000000141600780c */ /* 0x040fe40003fa2270 */
[----:B------:R-:W-:Y:S01]  /*7790*/  IADD3 R22, PT, PT, R22, 0x4, RZ ;  /* 0x0000000416167810 */ /* 0x000fe20007ffe0ff */
[----:B--2---:R-:W-:-:S03]  /*77a0*/  IMAD.WIDE.U32 R18, R18, R27, RZ ;  /* 0x0000001b12127225 */ /* 0x004fc600078e00ff */
[----:B------:R-:W-:-:S04]  /*77b0*/  IADD3 R0, P6, PT, R18, R23, RZ ;  /* 0x0000001712007210 */ /* 0x000fc80007fde0ff */
[----:B------:R-:W-:Y:S01]  /*77c0*/  IADD3.X R23, PT, PT, R19, R25, RZ, P6, !PT ;  /* 0x0000001913177210 */ /* 0x000fe200037fe4ff */
[----:B------:R-:W-:Y:S01]  /*77d0*/  @P2 IMAD.MOV.U32 R14, RZ, RZ, R0 ;  /* 0x000000ffff0e2224 */ /* 0x000fe200078e0000 */
[-C--:B------:R-:W-:Y:S02]  /*77e0*/  @P0 MOV R5, R0.reuse ;  /* 0x0000000000050202 */ /* 0x080fe40000000f00 */
[-C--:B------:R-:W-:Y:S02]  /*77f0*/  @P1 MOV R13, R0.reuse ;  /* 0x00000000000d1202 */ /* 0x080fe40000000f00 */
[-C--:B------:R-:W-:Y:S02]  /*7800*/  @P3 MOV R15, R0.reuse ;  /* 0x00000000000f3202 */ /* 0x080fe40000000f00 */
[-C--:B------:R-:W-:Y:S02]  /*7810*/  @P4 MOV R16, R0.reuse ;  /* 0x0000000000104202 */ /* 0x080fe40000000f00 */
[----:B------:R-:W-:Y:S01]  /*7820*/  @P5 MOV R17, R0 ;  /* 0x0000000000115202 */ /* 0x000fe20000000f00 */
[----:B------:R-:W-:Y:S06]  /*7830*/  BRA.U UP0, `(.L_x_171) ;  /* 0xfffffffd00a07547 */ /* 0x000fec000b83ffff */
        /* <DEDUP_REMOVED lines=41> */
.L_x_172:
        /* <DEDUP_REMOVED lines=8> */
[----:B------:R-:W-:-:S04]  /*7b50*/  SHF.R.U32.HI R0, RZ, 0x1e, R22 ;  /* 0x0000001eff007819 */ /* 0x000fc80000011616 */
[----:B------:R-:W1:Y:S01]  /*7b60*/  I2F.F64.S64 R18, R18 ;  /* 0x0000001200127312 */ /* 0x000e620000301c00 */
[----:B------:R-:W-:Y:S01]  /*7b70*/  LEA.HI R0, R23, R0, RZ, 0x1 ;  /* 0x0000000017007211 */ /* 0x000fe200078f08ff */
[----:B-1----:R-:W-:-:S10]  /*7b80*/  DMUL R20, R18, UR4 ;  /* 0x0000000412147c28 */ /* 0x002fd40008000000 */
[----:B------:R-:W1:Y:S02]  /*7b90*/  F2F.F32.F64 R20, R20 ;  /* 0x0000001400147310 */ /* 0x000e640000301000 */
[----:B-1----:R-:W-:Y:S01]  /*7ba0*/  FSEL R24, -R20, R20, !P0 ;  /* 0x0000001414187208 */ /* 0x002fe20004000100 */
[----:B------:R-:W-:Y:S06]  /*7bb0*/  BRA `(.L_x_169) ;  /* 0x0000000000087947 */ /* 0x000fec0003800000 */
.L_x_170:
[----:B------:R-:W-:Y:S01]  /*7bc0*/  FMUL R24, RZ, R8 ;  /* 0x00000008ff187220 */ /* 0x000fe20000400000 */
[----:B------:R-:W-:-:S07]  /*7bd0*/  IMAD.MOV.U32 R0, RZ, RZ, RZ ;  /* 0x000000ffff007224 */ /* 0x000fce00078e00ff */
.L_x_169:
        /* <DEDUP_REMOVED lines=31> */
.L_x_175:
        /* <DEDUP_REMOVED lines=43> */
[----:B------:R-:W-:Y:S02]  /*8080*/  @P0 MOV R8, R15 ;  /* 0x0000000f00080202 */ /* 0x000fe40000000f00 */
[-C--:B------:R-:W-:Y:S01]  /*8090*/  @P0 MOV R0, R16.reuse ;  /* 0x0000001000000202 */ /* 0x080fe20000000f00 */
[----:B------:R-:W-:Y:S01]  /*80a0*/  @P3 IMAD.MOV.U32 R0, RZ, RZ, R17 ;  /* 0x000000ffff003224 */ /* 0x000fe200078e0011 */
[----:B------:R-:W-:Y:S02]  /*80b0*/  @P3 MOV R8, R16 ;  /* 0x0000001000083202 */ /* 0x000fe40000000f00 */
[----:B------:R-:W-:-:S02]  /*80c0*/  @P4 MOV R8, R17 ;  /* 0x0000001100084202 */ /* 0x000fc40000000f00 */
[-C--:B------:R-:W-:Y:S02]  /*80d0*/  @P4 MOV R0, R27.reuse ;  /* 0x0000001b00004202 */ /* 0x080fe40000000f00 */
        /* <DEDUP_REMOVED lines=13> */
.L_x_176:
        /* <DEDUP_REMOVED lines=15> */
.L_x_174:
[----:B------:R-:W-:Y:S01]  /*82a0*/  FMUL R12, RZ, R8 ;  /* 0x00000008ff0c7220 */ /* 0x000fe20000400000 */
[----:B------:R-:W-:-:S07]  /*82b0*/  MOV R11, RZ ;  /* 0x000000ff000b7202 */ /* 0x000fce0000000f00 */
.L_x_173:
        /* <DEDUP_REMOVED lines=18> */
[----:B------:R-:W-:Y:S01]  /*83e0*/  VIADD R0, R4, 0xf3000000 ;  /* 0xf300000004007836 */ /* 0x000fe20000000000 */
[----:B0-----:R0:W1:Y:S01]  /*83f0*/  MUFU.RSQ R3, R4 ;  /* 0x0000000400037308 */ /* 0x0010620000001400 */
[----:B------:R-:W-:Y:S01]  /*8400*/  BSSY.RECONVERGENT B0, `(.L_x_178) ;  /* 0x0000011000007945 */ /* 0x000fe20003800200 */
[----:B------:R-:W-:Y:S01]  /*8410*/  FMUL R29, R29, 0.03125 ;  /* 0x3d0000001d1d7820 */ /* 0x000fe20000400000 */
[----:B------:R-:W-:Y:S01]  /*8420*/  FMUL R20, R32, 0.03125 ;  /* 0x3d00000020147820 */ /* 0x000fe20000400000 */
[----:B------:R-:W-:Y:S01]  /*8430*/  ISETP.GT.U32.AND P0, PT, R0, 0x727fffff, PT ;  /* 0x727fffff0000780c */ /* 0x000fe20003f04070 */
[----:B------:R-:W-:Y:S01]  /*8440*/  FMUL R14, R35, 0.03125 ;  /* 0x3d000000230e7820 */ /* 0x000fe20000400000 */
[----:B------:R-:W-:Y:S01]  /*8450*/  FMUL R30, R36, 0.03125 ;  /* 0x3d000000241e7820 */ /* 0x000fe20000400000 */
[----:B------:R-:W-:-:S10]  /*8460*/  FMUL R50, R38, 0.03125 ;  /* 0x3d00000026327820 */ /* 0x000fd40000400000 */
[----:B01----:R-:W-:Y:S05]  /*8470*/  @!P0 BRA `(.L_x_179) ;  /* 0x0000000000148947 */ /* 0x003fea0003800000 */
[----:B------:R-:W-:Y:S02]  /*8480*/  MOV R0, R4 ;  /* 0x0000000400007202 */ /* 0x000fe40000000f00 */
[----:B------:R-:W-:-:S07]  /*8490*/  MOV R8, 0x84b0 ;  /* 0x000084b000087802 */ /* 0x000fce0000000f00 */
[----:B------:R-:W-:Y:S05]  /*84a0*/  CALL.REL.NOINC `($__internal_1_$__cuda_sm20_sqrt_rn_f32_slowpath) ;  /* 0x0000003800f47944 */ /* 0x000fea0003c00000 */
[----:B------:R-:W-:Y:S01]  /*84b0*/  MOV R48, R11 ;  /* 0x0000000b00307202 */ /* 0x000fe20000000f00 */
[----:B------:R-:W-:Y:S06]  /*84c0*/  BRA `(.L_x_180) ;  /* 0x0000000000107947 */ /* 0x000fec0003800000 */
.L_x_179:
[----:B------:R-:W-:Y:S01]  /*84d0*/  FMUL.FTZ R5, R4, R3 ;  /* 0x0000000304057220 */ /* 0x000fe20000410000 */
[----:B------:R-:W-:-:S03]  /*84e0*/  FMUL.FTZ R3, R3, 0.5 ;  /* 0x3f00000003037820 */ /* 0x000fc60000410000 */
[----:B------:R-:W-:-:S04]  /*84f0*/  FFMA R4, -R5, R5, R4 ;  /* 0x0000000505047223 */ /* 0x000fc80000000104 */
[----:B------:R-:W-:-:S07]  /*8500*/  FFMA R48, R4, R3, R5 ;  /* 0x0000000304307223 */ /* 0x000fce0000000005 */
.L_x_180:
[----:B------:R-:W-:Y:S05]  /*8510*/  BSYNC.RECONVERGENT B0 ;  /* 0x0000000000007941 */ /* 0x000fea0003800200 */
.L_x_178:
[----:B------:R-:W-:Y:S01]  /*8520*/  FMUL R6, R6, R6 ;  /* 0x0000000606067220 */ /* 0x000fe20000400000 */
[----:B------:R-:W-:Y:S01]  /*8530*/  BSSY.RECONVERGENT B0, `(.L_x_181) ;  /* 0x0000010000007945 */ /* 0x000fe20003800200 */
[----:B------:R-:W-:Y:S02]  /*8540*/  FMUL R46, R46, 0.03125 ;  /* 0x3d0000002e2e7820 */ /* 0x000fe40000400000 */
[----:B------:R-:W-:-:S04]  /*8550*/  FFMA R3, R7, R7, R6 ;  /* 0x0000000707037223 */ /* 0x000fc80000000006 */
[----:B------:R0:W1:Y:S01]  /*8560*/  MUFU.RSQ R0, R3 ;  /* 0x0000000300007308 */ /* 0x0000620000001400 */
[----:B------:R-:W-:-:S04]  /*8570*/  IADD3 R2, PT, PT, R3, -0xd000000, RZ ;  /* 0xf300000003027810 */ /* 0x000fc80007ffe0ff */
[----:B------:R-:W-:-:S13]  /*8580*/  ISETP.GT.U32.AND P0, PT, R2, 0x727fffff, PT ;  /* 0x727fffff0200780c */ /* 0x000fda0003f04070 */
[----:B01----:R-:W-:Y:S05]  /*8590*/  @!P0 BRA `(.L_x_182) ;  /* 0x0000000000148947 */ /* 0x003fea0003800000 */
[----:B------:R-:W-:Y:S02]  /*85a0*/  MOV R0, R3 ;  /* 0x0000000300007202 */ /* 0x000fe40000000f00 */
[----:B------:R-:W-:-:S07]  /*85b0*/  MOV R8, 0x85d0 ;  /* 0x000085d000087802 */ /* 0x000fce0000000f00 */
[----:B------:R-:W-:Y:S05]  /*85c0*/  CALL.REL.NOINC `($__internal_1_$__cuda_sm20_sqrt_rn_f32_slowpath) ;  /* 0x0000003800ac7944 */ /* 0x000fea0003c00000 */
[----:B------:R-:W-:Y:S01]  /*85d0*/  MOV R18, R11 ;  /* 0x0000000b00127202 */ /* 0x000fe20000000f00 */
[----:B------:R-:W-:Y:S06]  /*85e0*/  BRA `(.L_x_183) ;  /* 0x0000000000107947 */ /* 0x000fec0003800000 */
.L_x_182:
[----:B------:R-:W-:Y:S01]  /*85f0*/  FMUL.FTZ R18, R3, R0 ;  /* 0x0000000003127220 */ /* 0x000fe20000410000 */
[----:B------:R-:W-:-:S03]  /*8600*/  FMUL.FTZ R0, R0, 0.5 ;  /* 0x3f00000000007820 */ /* 0x000fc60000410000 */
[----:B------:R-:W-:-:S04]  /*8610*/  FFMA R3, -R18, R18, R3 ;  /* 0x0000001212037223 */ /* 0x000fc80000000103 */
[----:B------:R-:W-:-:S07]  /*8620*/  FFMA R18, R3, R0, R18 ;  /* 0x0000000003127223 */ /* 0x000fce0000000012 */
.L_x_183:
[----:B------:R-:W-:Y:S05]  /*8630*/  BSYNC.RECONVERGENT B0 ;  /* 0x0000000000007941 */ /* 0x000fea0003800200 */
.L_x_181:
[----:B------:R-:W0:Y:S01]  /*8640*/  LDC.64 R10, c[0x0][0x388] ;  /* 0x0000e200ff0a7b82 */ /* 0x000e220000000a00 */
[----:B------:R-:W-:Y:S01]  /*8650*/  FMUL R18, R18, 0.03125 ;  /* 0x3d00000012127820 */ /* 0x000fe20000400000 */
[----:B------:R-:W1:Y:S01]  /*8660*/  S2R R28, SR_TID.X ;  /* 0x00000000001c7919 */ /* 0x000e620000002100 */
[----:B------:R-:W-:-:S05]  /*8670*/  HFMA2 R7, -RZ, RZ, 1.125, -9232 ;  /* 0x3c80f082ff077431 */ /* 0x000fca00000001ff */
[----:B------:R-:W1:Y:S08]  /*8680*/  S2UR UR4, SR_CTAID.X ;  /* 0x00000000000479c3 */ /* 0x000e700000002500 */
[----:B------:R-:W1:Y:S01]  /*8690*/  LDC R25, c[0x0][0x360] ;  /* 0x0000d800ff197b82 */ /* 0x000e620000000800 */
[----:B------:R-:W-:Y:S01]  /*86a0*/  IMAD.MOV.U32 R6, RZ, RZ, 0x3f800000 ;  /* 0x3f800000ff067424 */ /* 0x000fe200078e00ff */
[----:B------:R-:W2:Y:S01]  /*86b0*/  LDCU UR8, c[0x0][0x39c] ;  /* 0x00007380ff0877ac */ /* 0x000ea20008000800 */
[----:B0-----:R-:W3:Y:S04]  /*86c0*/  LDG.E R17, desc[UR6][R10.64] ;  /* 0x000000060a117981 */ /* 0x001ee8000c1e1900 */
[----:B------:R-:W4:Y:S04]  /*86d0*/  LDG.E R19, desc[UR6][R10.64+0x28] ;  /* 0x000028060a137981 */ /* 0x000f28000c1e1900 */
[----:B------:R-:W5:Y:S04]  /*86e0*/  LDG.E R15, desc[UR6][R10.64+0x50] ;  /* 0x000050060a0f7981 */ /* 0x000f68000c1e1900 */
[----:B------:R-:W2:Y:S04]  /*86f0*/  LDG.E R22, desc[UR6][R10.64+0x78] ;  /* 0x000078060a167981 */ /* 0x000ea8000c1e1900 */
[----:B------:R-:W2:Y:S04]  /*8700*/  LDG.E R16, desc[UR6][R10.64+0xa0] ;  /* 0x0000a0060a107981 */ /* 0x000ea8000c1e1900 */
[----:B------:R-:W2:Y:S04]  /*8710*/  LDG.E R12, desc[UR6][R10.64+0xc8] ;  /* 0x0000c8060a0c7981 */ /* 0x000ea8000c1e1900 */
[----:B------:R-:W2:Y:S04]  /*8720*/  LDG.E R8, desc[UR6][R10.64+0xf0] ;  /* 0x0000f0060a087981 */ /* 0x000ea8000c1e1900 */
[----:B------:R-:W2:Y:S04]  /*8730*/  LDG.E R5, desc[UR6][R10.64+0x118] ;  /* 0x000118060a057981 */ /* 0x000ea8000c1e1900 */
[----:B------:R-:W2:Y:S04]  /*8740*/  LDG.E R4, desc[UR6][R10.64+0x140] ;  /* 0x000140060a047981 */ /* 0x000ea8000c1e1900 */
[----:B------:R-:W2:Y:S01]  /*8750*/  LDG.E R0, desc[UR6][R10.64+0x168] ;  /* 0x000168060a007981 */ /* 0x000ea2000c1e1900 */
[----:B---3--:R-:W-:-:S04]  /*8760*/  FFMA R3, R17, R48, RZ ;  /* 0x0000003011037223 */ /* 0x008fc800000000ff */
[----:B----4-:R-:W-:-:S04]  /*8770*/  FFMA R3, R46, R19, R3 ;  /* 0x000000132e037223 */ /* 0x010fc80000000003 */
[----:B-----5:R-:W-:-:S04]  /*8780*/  FFMA R3, R42, R15, R3 ;  /* 0x0000000f2a037223 */ /* 0x020fc80000000003 */
[----:B--2---:R-:W-:-:S04]  /*8790*/  FFMA R3, R40, R22, R3 ;  /* 0x0000001628037223 */ /* 0x004fc80000000003 */
[----:B------:R-:W-:-:S04]  /*87a0*/  FFMA R3, R50, R16, R3 ;  /* 0x0000001032037223 */ /* 0x000fc80000000003 */
[----:B------:R-:W-:-:S04]  /*87b0*/  FFMA R3, R30, R12, R3 ;  /* 0x0000000c1e037223 */ /* 0x000fc80000000003 */
[----:B------:R-:W-:-:S04]  /*87c0*/  FFMA R3, R14, R8, R3 ;  /* 0x000000080e037223 */ /* 0x000fc80000000003 */
[----:B------:R-:W-:-:S04]  /*87d0*/  FFMA R2, R20, R5, R3 ;  /* 0x0000000514027223 */ /* 0x000fc80000000003 */
[----:B------:R-:W-:-:S04]  /*87e0*/  FFMA R3, R29, R4, R2 ;  /* 0x000000041d037223 */ /* 0x000fc80000000002 */
[----:B------:R-:W-:Y:S02]  /*87f0*/  FFMA R21, R18, R0, R3 ;  /* 0x0000000012157223 */ /* 0x000fe40000000003 */
[----:B------:R-:W0:Y:S02]  /*8800*/  LDC.64 R2, c[0x0][0x380] ;  /* 0x0000e000ff027b82 */ /* 0x000e240000000a00 */
[C---:B------:R-:W-:Y:S01]  /*8810*/  FMUL R9, |R21|.reuse, 2.8853900432586669922 ;  /* 0x4038aa3b15097820 */ /* 0x040fe20000400200 */
[C---:B------:R-:W-:Y:S01]  /*8820*/  FMUL R26, R21.reuse, R21 ;  /* 0x00000015151a7220 */ /* 0x040fe20000400000 */
[C---:B------:R-:W-:Y:S02]  /*8830*/  FSETP.GE.AND P1, PT, |R21|.reuse, 0.60000002384185791016, PT ;  /* 0x3f19999a1500780b */ /* 0x040fe40003f26200 */
[----:B------:R-:W-:Y:S01]  /*8840*/  FSETP.GE.AND P0, PT, |R21|, 9.010913848876953125, PT ;  /* 0x41102cb41500780b */ /* 0x000fe20003f06200 */
[C---:B------:R-:W-:Y:S01]  /*8850*/  FFMA R23, R26.reuse, R7, -0.052303962409496307373 ;  /* 0xbd563cae1a177423 */ /* 0x040fe20000000007 */
[----:B------:R-:W2:Y:S03]  /*8860*/  MUFU.EX2 R9, R9 ;  /* 0x0000000900097308 */ /* 0x000ea60000000800 */
[----:B------:R-:W-:Y:S01]  /*8870*/  FFMA R23, R26, R23, 0.1331529766321182251 ;  /* 0x3e0859411a177423 */ /* 0x000fe20000000017 */
[----:B--2---:R-:W-:-:S06]  /*8880*/  FADD R13, R9, 1 ;  /* 0x3f800000090d7421 */ /* 0x004fcc0000000000 */
[----:B------:R-:W2:Y:S02]  /*8890*/  MUFU.RCP R13, R13 ;  /* 0x0000000d000d7308 */ /* 0x000ea40000001000 */
[----:B--2---:R-:W-:Y:S01]  /*88a0*/  FFMA R9, R13, -2, R6 ;  /* 0xc00000000d097823 */ /* 0x004fe20000000006 */
[----:B------:R-:W-:-:S04]  /*88b0*/  FFMA R13, R26, R23, -0.33332768082618713379 ;  /* 0xbeaaa9ed1a0d7423 */ /* 0x000fc80000000017 */
[----:B------:R-:W-:Y:S01]  /*88c0*/  FSEL R24, R9, 1, !P0 ;  /* 0x3f80000009187808 */ /* 0x000fe20004000000 */
[----:B-1----:R-:W-:Y:S02]  /*88d0*/  IMAD R9, R25, UR4, R28 ;  /* 0x0000000419097c24 */ /* 0x002fe4000f8e021c */
[----:B------:R-:W-:Y:S01]  /*88e0*/  FFMA R26, R26, R13, RZ ;  /* 0x0000000d1a1a7223 */ /* 0x000fe200000000ff */
[----:B------:R-:W1:Y:S01]  /*88f0*/  LDCU.64 UR4, c[0x0][0x388] ;  /* 0x00007100ff0477ac */ /* 0x000e620008000a00 */
[----:B------:R-:W-:Y:S01]  /*8900*/  LOP3.LUT R53, R24, 0x80000000, R21, 0xb8, !PT ;  /* 0x8000000018357812 */ /* 0x000fe200078eb815 */
[----:B0-----:R-:W-:-:S04]  /*8910*/  IMAD.WIDE R2, R9, 0x144, R2 ;  /* 0x0000014409027825 */ /* 0x001fc800078e0202 */
[----:B------:R-:W-:-:S05]  /*8920*/  @!P1 FFMA R53, R21, R26, R21 ;  /* 0x0000001a15359223 */ /* 0x000fca0000000015 */
[----:B------:R-:W-:Y:S04]  /*8930*/  STG.E desc[UR6][R2.64+0x10], R53 ;  /* 0x0000103502007986 */ /* 0x000fe8000c101906 */
[----:B------:R-:W2:Y:S04]  /*8940*/  LDG.E R33, desc[UR6][R10.64+0x4] ;  /* 0x000004060a217981 */ /* 0x000ea8000c1e1900 */
[----:B------:R-:W3:Y:S04]  /*8950*/  LDG.E R37, desc[UR6][R10.64+0x2c] ;  /* 0x00002c060a257981 */ /* 0x000ee8000c1e1900 */
[----:B------:R-:W4:Y:S04]  /*8960*/  LDG.E R52, desc[UR6][R10.64+0x54] ;  /* 0x000054060a347981 */ /* 0x000f28000c1e1900 */
[----:B------:R-:W5:Y:S04]  /*8970*/  LDG.E R34, desc[UR6][R10.64+0x7c] ;  /* 0x00007c060a227981 */ /* 0x000f68000c1e1900 */
[----:B------:R-:W5:Y:S04]  /*8980*/  LDG.E R28, desc[UR6][R10.64+0xa4] ;  /* 0x0000a4060a1c7981 */ /* 0x000f68000c1e1900 */
[----:B------:R-:W5:Y:S04]  /*8990*/  LDG.E R24, desc[UR6][R10.64+0xcc] ;  /* 0x0000cc060a187981 */ /* 0x000f68000c1e1900 */
[----:B------:R-:W5:Y:S04]  /*89a0*/  LDG.E R26, desc[UR6][R10.64+0xf4] ;  /* 0x0000f4060a1a7981 */ /* 0x000f68000c1e1900 */
[----:B------:R-:W5:Y:S04]  /*89b0*/  LDG.E R27, desc[UR6][R10.64+0x11c] ;  /* 0x00011c060a1b7981 */ /* 0x000f68000c1e1900 */
[----:B------:R-:W5:Y:S04]  /*89c0*/  LDG.E R39, desc[UR6][R10.64+0x144] ;  /* 0x000144060a277981 */ /* 0x000f68000c1e1900 */
[----:B------:R-:W5:Y:S01]  /*89d0*/  LDG.E R41, desc[UR6][R10.64+0x16c] ;  /* 0x00016c060a297981 */ /* 0x000f62000c1e1900 */
[----:B------:R-:W-:Y:S01]  /*89e0*/  FFMA R15, R15, R53, RZ ;  /* 0x000000350f0f7223 */ /* 0x000fe200000000ff */
[----:B--2---:R-:W-:-:S04]  /*89f0*/  FFMA R13, R33, R48, RZ ;  /* 0x00000030210d7223 */ /* 0x004fc800000000ff */
[----:B---3--:R-:W-:-:S04]  /*8a00*/  FFMA R13, R46, R37, R13 ;  /* 0x000000252e0d7223 */ /* 0x008fc8000000000d */
[----:B----4-:R-:W-:-:S04]  /*8a10*/  FFMA R13, R42, R52, R13 ;  /* 0x000000342a0d7223 */ /* 0x010fc8000000000d */
[----:B-----5:R-:W-:-:S04]  /*8a20*/  FFMA R13, R40, R34, R13 ;  /* 0x00000022280d7223 */ /* 0x020fc8000000000d */
[----:B------:R-:W-:-:S04]  /*8a30*/  FFMA R13, R50, R28, R13 ;  /* 0x0000001c320d7223 */ /* 0x000fc8000000000d */
[----:B------:R-:W-:-:S04]  /*8a40*/  FFMA R13, R30, R24, R13 ;  /* 0x000000181e0d7223 */ /* 0x000fc8000000000d */
[----:B------:R-:W-:-:S04]  /*8a50*/  FFMA R13, R14, R26, R13 ;  /* 0x0000001a0e0d7223 */ /* 0x000fc8000000000d */
[----:B------:R-:W-:-:S04]  /*8a60*/  FFMA R44, R20, R27, R13 ;  /* 0x0000001b142c7223 */ /* 0x000fc8000000000d */
[----:B------:R-:W-:-:S04]  /*8a70*/  FFMA R21, R29, R39, R44 ;  /* 0x000000271d157223 */ /* 0x000fc8000000002c */
[----:B------:R-:W-:-:S04]  /*8a80*/  FFMA R21, R18, R41, R21 ;  /* 0x0000002912157223 */ /* 0x000fc80000000015 */
[C---:B------:R-:W-:Y:S01]  /*8a90*/  FMUL R23, |R21|.reuse, 2.8853900432586669922 ;  /* 0x4038aa3b15177820 */ /* 0x040fe20000400200 */
[C---:B------:R-:W-:Y:S01]  /*8aa0*/  FMUL R31, R21.reuse, R21 ;  /* 0x00000015151f7220 */ /* 0x040fe20000400000 */
[C---:B------:R-:W-:Y:S02]  /*8ab0*/  FSETP.GE.AND P0, PT, |R21|.reuse, 9.010913848876953125, PT ;  /* 0x41102cb41500780b */ /* 0x040fe40003f06200 */
[----:B------:R-:W-:Y:S01]  /*8ac0*/  FSETP.GE.AND P1, PT, |R21|, 0.60000002384185791016, PT ;  /* 0x3f19999a1500780b */ /* 0x000fe20003f26200 */
[C---:B------:R-:W-:Y:S01]  /*8ad0*/  FFMA R44, R31.reuse, R7, -0.052303962409496307373 ;  /* 0xbd563cae1f2c7423 */ /* 0x040fe20000000007 */
[----:B------:R-:W0:Y:S03]  /*8ae0*/  MUFU.EX2 R23, R23 ;  /* 0x0000001700177308 */ /* 0x000e260000000800 */
[----:B------:R-:W-:Y:S01]  /*8af0*/  FFMA R43, R31, R44, 0.1331529766321182251 ;  /* 0x3e0859411f2b7423 */ /* 0x000fe2000000002c */
[----:B0-----:R-:W-:-:S06]  /*8b00*/  FADD R25, R23, 1 ;  /* 0x3f80000017197421 */ /* 0x001fcc0000000000 */
[----:B------:R-:W0:Y:S02]  /*8b10*/  MUFU.RCP R25, R25 ;  /* 0x0000001900197308 */ /* 0x000e240000001000 */
[----:B0-----:R-:W-:-:S05]  /*8b20*/  FFMA R13, R25, -2, R6 ;  /* 0xc0000000190d7823 */ /* 0x001fca0000000006 */
[----:B------:R-:W-:Y:S01]  /*8b30*/  FSEL R44, R13, 1, !P0 ;  /* 0x3f8000000d2c7808 */ /* 0x000fe20004000000 */
[----:B------:R-:W-:-:S03]  /*8b40*/  FFMA R13, R31, R43, -0.33332768082618713379 ;  /* 0xbeaaa9ed1f0d7423 */ /* 0x000fc6000000002b */
[----:B------:R-:W-:Y:S01]  /*8b50*/  LOP3.LUT R43, R44, 0x80000000, R21, 0xb8, !PT ;  /* 0x800000002c2b7812 */ /* 0x000fe200078eb815 */
[----:B------:R-:W-:-:S04]  /*8b60*/  FFMA R44, R31, R13, RZ ;  /* 0x0000000d1f2c7223 */ /* 0x000fc800000000ff */
[----:B------:R-:W-:-:S05]  /*8b70*/  @!P1 FFMA R43, R21, R44, R21 ;  /* 0x0000002c152b9223 */ /* 0x000fca0000000015 */
[----:B------:R0:W-:Y:S04]  /*8b80*/  STG.E desc[UR6][R2.64+0x14], R43 ;  /* 0x0000142b02007986 */ /* 0x0001e8000c101906 */
[----:B------:R-:W2:Y:S01]  /*8b90*/  LDG.E R13, desc[UR6][R10.64+0x8] ;  /* 0x000008060a0d7981 */ /* 0x000ea2000c1e1900 */
[----:B------:R-:W-:-:S03]  /*8ba0*/  FFMA R44, R17, R53, RZ ;  /* 0x00000035112c7223 */ /* 0x000fc600000000ff */
[----:B------:R-:W3:Y:S04]  /*8bb0*/  LDG.E R23, desc[UR6][R10.64+0x30] ;  /* 0x000030060a177981 */ /* 0x000ee8000c1e1900 */
[----:B------:R-:W4:Y:S01]  /*8bc0*/  LDG.E R17, desc[UR6][R10.64+0x58] ;  /* 0x000058060a117981 */ /* 0x000f22000c1e1900 */
[----:B------:R-:W-:-:S03]  /*8bd0*/  FFMA R33, R33, R43, R44 ;  /* 0x0000002b21217223 */ /* 0x000fc6000000002c */
[----:B------:R-:W5:Y:S01]  /*8be0*/  LDG.E R25, desc[UR6][R10.64+0x80] ;  /* 0x000080060a197981 */ /* 0x000f62000c1e1900 */
[----:B------:R-:W-:-:S03]  /*8bf0*/  FFMA R44, R19, R53, RZ ;  /* 0x00000035132c7223 */ /* 0x000fc600000000ff */
[----:B------:R-:W5:Y:S01]  /*8c00*/  LDG.E R49, desc[UR6][R10.64+0xa8] ;  /* 0x0000a8060a317981 */ /* 0x000f62000c1e1900 */
[-C--:B------:R-:W-:Y:S01]  /*8c10*/  FFMA R52, R52, R43.reuse, R15 ;  /* 0x0000002b34347223 */ /* 0x080fe2000000000f */
[----:B------:R-:W-:Y:S02]  /*8c20*/  FFMA R37, R37, R43, R44 ;  /* 0x0000002b25257223 */ /* 0x000fe4000000002c */
[----:B------:R-:W5:Y:S04]  /*8c30*/  LDG.E R31, desc[UR6][R10.64+0xd0] ;  /* 0x0000d0060a1f7981 */ /* 0x000f68000c1e1900 */
[----:B------:R-:W5:Y:S04]  /*8c40*/  LDG.E R19, desc[UR6][R10.64+0xf8] ;  /* 0x0000f8060a137981 */ /* 0x000f68000c1e1900 */
[----:B------:R-:W5:Y:S04]  /*8c50*/  LDG.E R15, desc[UR6][R10.64+0x120] ;  /* 0x000120060a0f7981 */ /* 0x000f68000c1e1900 */
[----:B------:R-:W5:Y:S04]  /*8c60*/  LDG.E R44, desc[UR6][R10.64+0x148] ;  /* 0x000148060a2c7981 */ /* 0x000f68000c1e1900 */
[----:B------:R-:W5:Y:S01]  /*8c70*/  LDG.E R21, desc[UR6][R10.64+0x170] ;  /* 0x000170060a157981 */ /* 0x000f62000c1e1900 */
[-C--:B------:R-:W-:Y:S01]  /*8c80*/  FFMA R45, R22, R53.reuse, RZ ;  /* 0x00000035162d7223 */ /* 0x080fe200000000ff */
[-C--:B------:R-:W-:Y:S01]  /*8c90*/  FFMA R47, R16, R53.reuse, RZ ;  /* 0x00000035102f7223 */ /* 0x080fe200000000ff */
[-C--:B------:R-:W-:Y:S01]  /*8ca0*/  FFMA R51, R12, R53.reuse, RZ ;  /* 0x000000350c337223 */ /* 0x080fe200000000ff */
[----:B------:R-:W-:Y:S01]  /*8cb0*/  FFMA R16, R8, R53, RZ ;  /* 0x0000003508107223 */ /* 0x000fe200000000ff */
[-C--:B------:R-:W-:Y:S01]  /*8cc0*/  FFMA R34, R34, R43.reuse, R45 ;  /* 0x0000002b22227223 */ /* 0x080fe2000000002d */
[-C--:B------:R-:W-:Y:S01]  /*8cd0*/  FFMA R28, R28, R43.reuse, R47 ;  /* 0x0000002b1c1c7223 */ /* 0x080fe2000000002f */
[-C--:B------:R-:W-:Y:S01]  /*8ce0*/  FFMA R24, R24, R43.reuse, R51 ;  /* 0x0000002b18187223 */ /* 0x080fe20000000033 */
[----:B------:R-:W-:Y:S01]  /*8cf0*/  FFMA R16, R26, R43, R16 ;  /* 0x0000002b1a107223 */ /* 0x000fe20000000010 */
[-C--:B------:R-:W-:Y:S01]  /*8d00*/  FFMA R4, R4, R53.reuse, RZ ;  /* 0x0000003504047223 */ /* 0x080fe200000000ff */
[----:B------:R-:W-:-:S03]  /*8d10*/  FFMA R0, R0, R53, RZ ;  /* 0x0000003500007223 */ /* 0x000fc600000000ff */
[-C--:B------:R-:W-:Y:S01]  /*8d20*/  FFMA R39, R39, R43.reuse, R4 ;  /* 0x0000002b27277223 */ /* 0x080fe20000000004 */
[----:B------:R-:W-:Y:S01]  /*8d30*/  FFMA R0, R41, R43, R0 ;  /* 0x0000002b29007223 */ /* 0x000fe20000000000 */
        /* <DEDUP_REMOVED lines=12> */
[C---:B------:R-:W-:Y:S02]  /*8e00*/  FSETP.GE.AND P1, PT, |R22|.reuse, 0.60000002384185791016, PT ;  /* 0x3f19999a1600780b */ /* 0x040fe40003f26200 */
[----:B------:R-:W-:Y:S01]  /*8e10*/  FSETP.GE.AND P0, PT, |R22|, 9.010913848876953125, PT ;  /* 0x41102cb41600780b */ /* 0x000fe20003f06200 */
[C---:B------:R-:W-:Y:S01]  /*8e20*/  FFMA R51, R12.reuse, R7, -0.052303962409496307373 ;  /* 0xbd563cae0c337423 */ /* 0x040fe20000000007 */
[----:B------:R-:W2:Y:S03]  /*8e30*/  MUFU.EX2 R47, R47 ;  /* 0x0000002f002f7308 */ /* 0x000ea60000000800 */
[----:B------:R-:W-:-:S04]  /*8e40*/  FFMA R51, R12, R51, 0.1331529766321182251 ;  /* 0x3e0859410c337423 */ /* 0x000fc80000000033 */
[----:B------:R-:W-:Y:S01]  /*8e50*/  FFMA R8, R12, R51, -0.33332768082618713379 ;  /* 0xbeaaa9ed0c087423 */ /* 0x000fe20000000033 */
[----:B--2---:R-:W-:-:S03]  /*8e60*/  FADD R45, R47, 1 ;  /* 0x3f8000002f2d7421 */ /* 0x004fc60000000000 */
[----:B------:R-:W-:-:S03]  /*8e70*/  FFMA R47, R12, R8, RZ ;  /* 0x000000080c2f7223 */ /* 0x000fc600000000ff */
[----:B------:R-:W2:Y:S02]  /*8e80*/  MUFU.RCP R45, R45 ;  /* 0x0000002d002d7308 */ /* 0x000ea40000001000 */
[----:B--2---:R-:W-:-:S05]  /*8e90*/  FFMA R26, R45, -2, R6 ;  /* 0xc00000002d1a7823 */ /* 0x004fca0000000006 */
[----:B------:R-:W-:-:S04]  /*8ea0*/  FSEL R45, R26, 1, !P0 ;  /* 0x3f8000001a2d7808 */ /* 0x000fc80004000000 */
[--C-:B------:R-:W-:Y:S01]  /*8eb0*/  LOP3.LUT R26, R45, 0x80000000, R22.reuse, 0xb8, !PT ;  /* 0x800000002d1a7812 */ /* 0x100fe200078eb816 */
[----:B------:R-:W-:Y:S01]  /*8ec0*/  @!P1 FFMA R26, R22, R47, R22 ;  /* 0x0000002f161a9223 */ /* 0x000fe20000000016 */
[----:B------:R-:W-:-:S04]  /*8ed0*/  FFMA R22, R5, R53, RZ ;  /* 0x0000003505167223 */ /* 0x000fc800000000ff */
[----:B------:R2:W-:Y:S01]  /*8ee0*/  STG.E desc[UR6][R2.64+0x18], R26 ;  /* 0x0000181a02007986 */ /* 0x0005e2000c101906 */
[----:B------:R-:W-:-:S03]  /*8ef0*/  FFMA R22, R27, R43, R22 ;  /* 0x0000002b1b167223 */ /* 0x000fc60000000016 */
[----:B------:R-:W3:Y:S04]  /*8f00*/  LDG.E R5, desc[UR6][R10.64+0xc] ;  /* 0x00000c060a057981 */ /* 0x000ee8000c1e1900 */
[----:B------:R-:W4:Y:S04]  /*8f10*/  LDG.E R27, desc[UR6][R10.64+0x34] ;  /* 0x000034060a1b7981 */ /* 0x000f28000c1e1900 */
[----:B------:R-:W5:Y:S01]  /*8f20*/  LDG.E R47, desc[UR6][R10.64+0x5c] ;  /* 0x00005c060a2f7981 */ /* 0x000f62000c1e1900 */
[----:B------:R-:W-:-:S03]  /*8f30*/  FFMA R12, R13, R26, R33 ;  /* 0x0000001a0d0c7223 */ /* 0x000fc60000000021 */
[----:B------:R-:W5:Y:S04]  /*8f40*/  LDG.E R45, desc[UR6][R10.64+0x84] ;  /* 0x000084060a2d7981 */ /* 0x000f68000c1e1900 */
[----:B------:R-:W5:Y:S01]  /*8f50*/  LDG.E R33, desc[UR6][R10.64+0xac] ;  /* 0x0000ac060a217981 */ /* 0x000f62000c1e1900 */
[----:B------:R-:W-:-:S03]  /*8f60*/  FFMA R8, R23, R26, R37 ;  /* 0x0000001a17087223 */ /* 0x000fc60000000025 */
[----:B0-----:R-:W5:Y:S01]  /*8f70*/  LDG.E R43, desc[UR6][R10.64+0xd4] ;  /* 0x0000d4060a2b7981 */ /* 0x001f62000c1e1900 */
[----:B------:R-:W-:-:S03]  /*8f80*/  FFMA R4, R17, R26, R52 ;  /* 0x0000001a11047223 */ /* 0x000fc60000000034 */
[----:B------:R-:W5:Y:S04]  /*8f90*/  LDG.E R37, desc[UR6][R10.64+0xfc] ;  /* 0x0000fc060a257981 */ /* 0x000f68000c1e1900 */
[----:B------:R-:W5:Y:S04]  /*8fa0*/  LDG.E R17, desc[UR6][R10.64+0x124] ;  /* 0x000124060a117981 */ /* 0x000f68000c1e1900 */
[----:B------:R-:W5:Y:S04]  /*8fb0*/  LDG.E R23, desc[UR6][R10.64+0x14c] ;  /* 0x00014c060a177981 */ /* 0x000f68000c1e1900 */
[----:B------:R-:W5:Y:S01]  /*8fc0*/  LDG.E R41, desc[UR6][R10.64+0x174] ;  /* 0x000174060a297981 */ /* 0x000f62000c1e1900 */
[-C--:B------:R-:W-:Y:S01]  /*8fd0*/  FFMA R25, R25, R26.reuse, R34 ;  /* 0x0000001a19197223 */ /* 0x080fe20000000022 */
[-C--:B------:R-:W-:Y:S01]  /*8fe0*/  FFMA R28, R49, R26.reuse, R28 ;  /* 0x0000001a311c7223 */ /* 0x080fe2000000001c */
[-C--:B------:R-:W-:Y:S01]  /*8ff0*/  FFMA R31, R31, R26.reuse, R24 ;  /* 0x0000001a1f1f7223 */ /* 0x080fe20000000018 */
[-C--:B------:R-:W-:Y:S01]  /*9000*/  FFMA R19, R19, R26.reuse, R16 ;  /* 0x0000001a13137223 */ /* 0x080fe20000000010 */
[-C--:B------:R-:W-:Y:S01]  /*9010*/  FFMA R15, R15, R26.reuse, R22 ;  /* 0x0000001a0f0f7223 */ /* 0x080fe20000000016 */
[-C--:B------:R-:W-:Y:S01]  /*9020*/  FFMA R44, R44, R26.reuse, R39 ;  /* 0x0000001a2c2c7223 */ /* 0x080fe20000000027 */
[----:B--2---:R-:W-:Y:S01]  /*9030*/  FFMA R26, R21, R26, R0 ;  /* 0x0000001a151a7223 */ /* 0x004fe20000000000 */
[----:B---3--:R-:W-:-:S04]  /*9040*/  FFMA R13, R5, R48, RZ ;  /* 0x00000030050d7223 */ /* 0x008fc800000000ff */
        /* <DEDUP_REMOVED lines=14> */
[----:B------:R-:W0:Y:S03]  /*9130*/  MUFU.EX2 R34, R34 ;  /* 0x0000002200227308 */ /* 0x000e260000000800 */
[----:B------:R-:W-:-:S04]  /*9140*/  FFMA R16, R24, R51, 0.1331529766321182251 ;  /* 0x3e08594118107423 */ /* 0x000fc80000000033 */
[----:B------:R-:W-:-:S04]  /*9150*/  FFMA R16, R24, R16, -0.33332768082618713379 ;  /* 0xbeaaa9ed18107423 */ /* 0x000fc80000000010 */
[----:B------:R-:W-:Y:S01]  /*9160*/  FFMA R24, R24, R16, RZ ;  /* 0x0000001018187223 */ /* 0x000fe200000000ff */
[----:B0-----:R-:W-:-:S06]  /*9170*/  FADD R49, R34, 1 ;  /* 0x3f80000022317421 */ /* 0x001fcc0000000000 */
[----:B------:R-:W0:Y:S02]  /*9180*/  MUFU.RCP R49, R49 ;  /* 0x0000003100317308 */ /* 0x000e240000001000 */
[----:B0-----:R-:W-:-:S05]  /*9190*/  FFMA R51, R49, -2, R6 ;  /* 0xc000000031337823 */ /* 0x001fca0000000006 */
[----:B------:R-:W-:-:S04]  /*91a0*/  FSEL R34, R51, 1, !P0 ;  /* 0x3f80000033227808 */ /* 0x000fc80004000000 */
[--C-:B------:R-:W-:Y:S01]  /*91b0*/  LOP3.LUT R16, R34, 0x80000000, R13.reuse, 0xb8, !PT ;  /* 0x8000000022107812 */ /* 0x100fe200078eb80d */
[----:B------:R-:W-:-:S05]  /*91c0*/  @!P1 FFMA R16, R13, R24, R13 ;  /* 0x000000180d109223 */ /* 0x000fca000000000d */
[----:B------:R0:W-:Y:S04]  /*91d0*/  STG.E desc[UR6][R2.64+0x1c], R16 ;  /* 0x00001c1002007986 */ /* 0x0001e8000c101906 */
[----:B------:R-:W2:Y:S04]  /*91e0*/  LDG.E R52, desc[UR6][R10.64+0x10] ;  /* 0x000010060a347981 */ /* 0x000ea8000c1e1900 */
[----:B------:R-:W3:Y:S04]  /*91f0*/  LDG.E R24, desc[UR6][R10.64+0x38] ;  /* 0x000038060a187981 */ /* 0x000ee8000c1e1900 */
[----:B------:R-:W4:Y:S01]  /*9200*/  LDG.E R34, desc[UR6][R10.64+0x60] ;  /* 0x000060060a227981 */ /* 0x000f22000c1e1900 */
[----:B------:R-:W-:-:S03]  /*9210*/  FFMA R21, R5, R16, R12 ;  /* 0x0000001005157223 */ /* 0x000fc6000000000c */
[----:B------:R-:W5:Y:S04]  /*9220*/  LDG.E R0, desc[UR6][R10.64+0x88] ;  /* 0x000088060a007981 */ /* 0x000f68000c1e1900 */
[----:B------:R-:W5:Y:S01]  /*9230*/  LDG.E R5, desc[UR6][R10.64+0xb0] ;  /* 0x0000b0060a057981 */ /* 0x000f62000c1e1900 */
[----:B------:R-:W-:-:S03]  /*9240*/  FFMA R13, R27, R16, R8 ;  /* 0x000000101b0d7223 */ /* 0x000fc60000000008 */
[----:B------:R-:W5:Y:S01]  /*9250*/  LDG.E R12, desc[UR6][R10.64+0xd8] ;  /* 0x0000d8060a0c7981 */ /* 0x000f62000c1e1900 */
        /* <DEDUP_REMOVED lines=29> */
[----:B------:R-:W-:-:S04]  /*9430*/  FFMA R19, R31, R19, -0.33332768082618713379 ;  /* 0xbeaaa9ed1f137423 */ /* 0x000fc80000000013 */
[----:B------:R-:W-:Y:S01]  /*9440*/  FFMA R31, R31, R19, RZ ;  /* 0x000000131f1f7223 */ /* 0x000fe200000000ff */
[----:B--2---:R-:W-:-:S06]  /*9450*/  FADD R33, R39, 1 ;  /* 0x3f80000027217421 */ /* 0x004fcc0000000000 */
[----:B------:R-:W2:Y:S02]  /*9460*/  MUFU.RCP R33, R33 ;  /* 0x0000002100217308 */ /* 0x000ea40000001000 */
[----:B--2---:R-:W-:-:S05]  /*9470*/  FFMA R49, R33, -2, R6 ;  /* 0xc000000021317823 */ /* 0x004fca0000000006 */
[----:B------:R-:W-:-:S04]  /*9480*/  FSEL R49, R49, 1, !P0 ;  /* 0x3f80000031317808 */ /* 0x000fc80004000000 */
[--C-:B------:R-:W-:Y:S01]  /*9490*/  LOP3.LUT R19, R49, 0x80000000, R25.reuse, 0xb8, !PT ;  /* 0x8000000031137812 */ /* 0x100fe200078eb819 */
[----:B------:R-:W-:-:S05]  /*94a0*/  @!P1 FFMA R19, R25, R31, R25 ;  /* 0x0000001f19139223 */ /* 0x000fca0000000019 */
[----:B------:R-:W-:Y:S04]  /*94b0*/  STG.E desc[UR6][R2.64+0x20], R19 ;  /* 0x0000201302007986 */ /* 0x000fe8000c101906 */
[----:B------:R-:W2:Y:S04]  /*94c0*/  LDG.E R33, desc[UR6][R10.64+0x14] ;  /* 0x000014060a217981 */ /* 0x000ea8000c1e1900 */
[----:B------:R-:W3:Y:S04]  /*94d0*/  LDG.E R39, desc[UR6][R10.64+0x3c] ;  /* 0x00003c060a277981 */ /* 0x000ee8000c1e1900 */
[----:B------:R-:W4:Y:S04]  /*94e0*/  LDG.E R15, desc[UR6][R10.64+0x64] ;  /* 0x000064060a0f7981 */ /* 0x000f28000c1e1900 */
[----:B------:R-:W5:Y:S01]  /*94f0*/  LDG.E R31, desc[UR6][R10.64+0x8c] ;  /* 0x00008c060a1f7981 */ /* 0x000f62000c1e1900 */
[----:B------:R-:W-:-:S03]  /*9500*/  FFMA R52, R52, R19, R21 ;  /* 0x0000001334347223 */ /* 0x000fc60000000015 */
[----:B------:R-:W5:Y:S01]  /*9510*/  LDG.E R25, desc[UR6][R10.64+0xb4] ;  /* 0x0000b4060a197981 */ /* 0x000f62000c1e1900 */
[----:B------:R-:W-:-:S03]  /*9520*/  FFMA R24, R24, R19, R13 ;  /* 0x0000001318187223 */ /* 0x000fc6000000000d */
[----:B------:R-:W5:Y:S04]  /*9530*/  LDG.E R49, desc[UR6][R10.64+0xdc] ;  /* 0x0000dc060a317981 */ /* 0x000f68000c1e1900 */
[----:B------:R-:W5:Y:S04]  /*9540*/  LDG.E R21, desc[UR6][R10.64+0x104] ;  /* 0x000104060a157981 */ /* 0x000f68000c1e1900 */
[----:B------:R-:W5:Y:S04]  /*9550*/  LDG.E R13, desc[UR6][R10.64+0x12c] ;  /* 0x00012c060a0d7981 */ /* 0x000f68000c1e1900 */
[----:B0-----:R-:W5:Y:S04]  /*9560*/  LDG.E R16, desc[UR6][R10.64+0x154] ;  /* 0x000154060a107981 */ /* 0x001f68000c1e1900 */
[----:B------:R-:W5:Y:S01]  /*9570*/  LDG.E R26, desc[UR6][R10.64+0x17c] ;  /* 0x00017c060a1a7981 */ /* 0x000f62000c1e1900 */
        /* <DEDUP_REMOVED lines=10> */
[----:B------:R-:W-:Y:S01]  /*9620*/  FFMA R51, R14, R21, R51 ;  /* 0x000000150e337223 */ /* 0x000fe20000000033 */
[-C--:B------:R-:W-:Y:S01]  /*9630*/  FFMA R14, R0, R19.reuse, R45 ;  /* 0x00000013000e7223 */ /* 0x080fe2000000002d */
[----:B------:R-:W-:Y:S02]  /*9640*/  FFMA R0, R5, R19, R28 ;  /* 0x0000001305007223 */ /* 0x000fe4000000001c */
[----:B------:R-:W-:-:S04]  /*9650*/  FFMA R20, R20, R13, R51 ;  /* 0x0000000d14147223 */ /* 0x000fc80000000033 */
[----:B------:R-:W-:Y:S01]  /*9660*/  FFMA R51, R29, R16, R20 ;  /* 0x000000101d337223 */ /* 0x000fe20000000014 */
[----:B------:R-:W-:-:S03]  /*9670*/  FFMA R20, R34, R19, R47 ;  /* 0x0000001322147223 */ /* 0x000fc6000000002f */
        /* <DEDUP_REMOVED lines=18> */
[----:B------:R-:W3:Y:S01]  /*97a0*/  LDG.E R34, desc[UR6][R10.64+0x40] ;  /* 0x000040060a227981 */ /* 0x000ee2000c1e1900 */
[----:B0-----:R-:W0:Y:S03]  /*97b0*/  LDC.64 R2, c[0x0][0x388] ;  /* 0x0000e200ff027b82 */ /* 0x001e260000000a00 */
[----:B------:R-:W4:Y:S04]  /*97c0*/  LDG.E R44, desc[UR6][R10.64+0x68] ;  /* 0x000068060a2c7981 */ /* 0x000f28000c1e1900 */
[----:B------:R-:W5:Y:S04]  /*97d0*/  LDG.E R51, desc[UR6][R10.64+0x90] ;  /* 0x000090060a337981 */ /* 0x000f68000c1e1900 */
[----:B------:R-:W5:Y:S04]  /*97e0*/  LDG.E R47, desc[UR6][R10.64+0xb8] ;  /* 0x0000b8060a2f7981 */ /* 0x000f68000c1e1900 */
[----:B------:R-:W5:Y:S04]  /*97f0*/  LDG.E R37, desc[UR6][R10.64+0xe0] ;  /* 0x0000e0060a257981 */ /* 0x000f68000c1e1900 */
[----:B------:R1:W5:Y:S01]  /*9800*/  LDG.E R43, desc[UR6][R10.64+0x108] ;  /* 0x000108060a2b7981 */ /* 0x000362000c1e1900 */
[----:B------:R-:W-:-:S03]  /*9810*/  FFMA R23, R4, R19, R23 ;  /* 0x0000001304177223 */ /* 0x000fc60000000017 */
[----:B0-----:R-:W5:Y:S04]  /*9820*/  LDG.E R45, desc[UR6][R2.64+0x130] ;  /* 0x00013006022d7981 */ /* 0x001f68000c1e1900 */
[----:B------:R-:W5:Y:S04]  /*9830*/  LDG.E R41, desc[UR6][R2.64+0x158] ;  /* 0x0001580602297981 */ /* 0x000f68000c1e1900 */
[----:B------:R-:W5:Y:S01]  /*9840*/  LDG.E R27, desc[UR6][R2.64+0x180] ;  /* 0x00018006021b7981 */ /* 0x000f62000c1e1900 */
[----:B-1----:R-:W-:Y:S01]  /*9850*/  FMUL R11, R35, 0.03125 ;  /* 0x3d000000230b7820 */ /* 0x002fe20000400000 */
[-C--:B------:R-:W-:Y:S01]  /*9860*/  FFMA R4, R39, R28.reuse, R24 ;  /* 0x0000001c27047223 */ /* 0x080fe20000000018 */
[-C--:B------:R-:W-:Y:S01]  /*9870*/  FFMA R52, R33, R28.reuse, R52 ;  /* 0x0000001c21347223 */ /* 0x080fe20000000034 */
        /* <DEDUP_REMOVED lines=12> */
[----:B------:R-:W-:Y:S01]  /*9940*/  FFMA R30, R30, R37, R19 ;  /* 0x000000251e1e7223 */ /* 0x000fe20000000013 */
[----:B------:R-:W-:-:S03]  /*9950*/  FMUL R19, R32, 0.03125 ;  /* 0x3d00000020137820 */ /* 0x000fc60000400000 */
        /* <DEDUP_REMOVED lines=10> */
[----:B------:R-:W-:Y:S01]  /*9a00*/  FFMA R39, R24, R33, 0.1331529766321182251 ;  /* 0x3e08594118277423 */ /* 0x000fe20000000021 */
[----:B0-----:R-:W-:-:S04]  /*9a10*/  FADD R50, R30, 1 ;  /* 0x3f8000001e327421 */ /* 0x001fc80000000000 */
[----:B------:R-:W0:Y:S02]  /*9a20*/  MUFU.RCP R10, R50 ;  /* 0x00000032000a7308 */ /* 0x000e240000001000 */
[----:B0-----:R-:W-:Y:S01]  /*9a30*/  FFMA R33, R10, -2, R6 ;  /* 0xc00000000a217823 */ /* 0x001fe20000000006 */
[----:B------:R-:W-:-:S04]  /*9a40*/  FFMA R10, R24, R39, -0.33332768082618713379 ;  /* 0xbeaaa9ed180a7423 */ /* 0x000fc80000000027 */
[----:B------:R-:W-:Y:S01]  /*9a50*/  FSEL R30, R33, 1, !P0 ;  /* 0x3f800000211e7808 */ /* 0x000fe20004000000 */
[----:B------:R-:W-:-:S03]  /*9a60*/  FFMA R10, R24, R10, RZ ;  /* 0x0000000a180a7223 */ /* 0x000fc600000000ff */
[--C-:B------:R-:W-:Y:S01]  /*9a70*/  LOP3.LUT R24, R30, 0x80000000, R11.reuse, 0xb8, !PT ;  /* 0x800000001e187812 */ /* 0x100fe200078eb80b */
[----:B------:R-:W-:Y:S02]  /*9a80*/  @!P1 FFMA R24, R11, R10, R11 ;  /* 0x0000000a0b189223 */ /* 0x000fe4000000000b */
[----:B------:R-:W0:Y:S02]  /*9a90*/  LDC.64 R10, c[0x0][0x380] ;  /* 0x0000e000ff0a7b82 */ /* 0x000e240000000a00 */
[----:B0-----:R-:W-:-:S05]  /*9aa0*/  IMAD.WIDE R10, R9, 0x144, R10 ;  /* 0x00000144090a7825 */ /* 0x001fca00078e020a */
[----:B------:R0:W-:Y:S04]  /*9ab0*/  STG.E desc[UR6][R10.64+0x28], R24 ;  /* 0x000028180a007986 */ /* 0x0001e8000c101906 */
[----:B------:R-:W2:Y:S04]  /*9ac0*/  LDG.E R15, desc[UR6][R2.64+0x1c] ;  /* 0x00001c06020f7981 */ /* 0x000ea8000c1e1900 */
[----:B------:R-:W3:Y:S04]  /*9ad0*/  LDG.E R33, desc[UR6][R2.64+0x44] ;  /* 0x0000440602217981 */ /* 0x000ee8000c1e1900 */
[----:B------:R-:W4:Y:S04]  /*9ae0*/  LDG.E R39, desc[UR6][R2.64+0x6c] ;  /* 0x00006c0602277981 */ /* 0x000f28000c1e1900 */
[----:B------:R-:W5:Y:S04]  /*9af0*/  LDG.E R31, desc[UR6][R2.64+0x94] ;  /* 0x00009406021f7981 */ /* 0x000f68000c1e1900 */
[----:B------:R-:W5:Y:S04]  /*9b00*/  LDG.E R21, desc[UR6][R2.64+0xbc] ;  /* 0x0000bc0602157981 */ /* 0x000f68000c1e1900 */
[----:B------:R-:W5:Y:S04]  /*9b10*/  LDG.E R8, desc[UR6][R2.64+0xe4] ;  /* 0x0000e40602087981 */ /* 0x000f68000c1e1900 */
[----:B------:R-:W5:Y:S04]  /*9b20*/  LDG.E R23, desc[UR6][R2.64+0x10c] ;  /* 0x00010c0602177981 */ /* 0x000f68000c1e1900 */
[----:B0-----:R-:W5:Y:S04]  /*9b30*/  LDG.E R11, desc[UR6][R2.64+0x134] ;  /* 0x00013406020b7981 */ /* 0x001f68000c1e1900 */
[----:B------:R-:W5:Y:S04]  /*9b40*/  LDG.E R12, desc[UR6][R2.64+0x15c] ;  /* 0x00015c06020c7981 */ /* 0x000f68000c1e1900 */
[----:B------:R-:W5:Y:S01]  /*9b50*/  LDG.E R25, desc[UR6][R2.64+0x184] ;  /* 0x0001840602197981 */ /* 0x000f62000c1e1900 */
[-C--:B------:R-:W-:Y:S01]  /*9b60*/  FFMA R52, R5, R24.reuse, R52 ;  /* 0x0000001805347223 */ /* 0x080fe20000000034 */
[-C--:B------:R-:W-:Y:S01]  /*9b70*/  FFMA R44, R44, R24.reuse, R20 ;  /* 0x000000182c2c7223 */ /* 0x080fe20000000014 */
[----:B------:R-:W-:Y:S01]  /*9b80*/  FMUL R20, R38, 0.03125 ;  /* 0x3d00000026147820 */ /* 0x000fe20000400000 */
[----:B------:R-:W-:Y:S01]  /*9b90*/  FMUL R30, R36, 0.03125 ;  /* 0x3d000000241e7820 */ /* 0x000fe20000400000 */
[----:B------:R-:W-:Y:S01]  /*9ba0*/  FMUL R50, R35, 0.03125 ;  /* 0x3d00000023327820 */ /* 0x000fe20000400000 */
        /* <DEDUP_REMOVED lines=33> */
[----:B------:R-:W-:Y:S01]  /*9dc0*/  FFMA R52, R15, R22, R52 ;  /* 0x000000160f347223 */ /* 0x000fe20000000034 */
[----:B0-----:R-:W-:-:S05]  /*9dd0*/  IMAD.WIDE R4, R9, 0x144, R4 ;  /* 0x0000014409047825 */ /* 0x001fca00078e0204 */
[----:B------:R0:W-:Y:S04]  /*9de0*/  STG.E desc[UR6][R4.64+0x2c], R22 ;  /* 0x00002c1604007986 */ /* 0x0001e8000c101906 */
[----:B------:R-:W0:Y:S04]  /*9df0*/  LDG.E R13, desc[UR6][R2.64+0x20] ;  /* 0x00002006020d7981 */ /* 0x000e28000c1e1900 */
[----:B------:R-:W2:Y:S04]  /*9e00*/  LDG.E R16, desc[UR6][R2.64+0x48] ;  /* 0x0000480602107981 */ /* 0x000ea8000c1e1900 */
[----:B------:R-:W3:Y:S01]  /*9e10*/  LDG.E R15, desc[UR6][R2.64+0x70] ;  /* 0x00007006020f7981 */ /* 0x000ee2000c1e1900 */
[-C--:B------:R-:W-:Y:S01]  /*9e20*/  FFMA R44, R39, R22.reuse, R44 ;  /* 0x00000016272c7223 */ /* 0x080fe2000000002c */
[----:B------:R-:W-:-:S02]  /*9e30*/  FFMA R33, R33, R22, R34 ;  /* 0x0000001621217223 */ /* 0x000fc40000000022 */
        /* <DEDUP_REMOVED lines=12> */
[----:B------:R-:W-:Y:S01]  /*9f00*/  FFMA R11, R11, R22, R45 ;  /* 0x000000160b0b7223 */ /* 0x000fe2000000002d */
[----:B0-----:R-:W-:-:S04]  /*9f10*/  FFMA R5, R13, R48, RZ ;  /* 0x000000300d057223 */ /* 0x001fc800000000ff */
[----:B--2---:R-:W-:-:S04]  /*9f20*/  FFMA R5, R46, R16, R5 ;  /* 0x000000102e057223 */ /* 0x004fc80000000005 */
        /* <DEDUP_REMOVED lines=27> */
[----:B------:R-:W2:Y:S04]  /*a0e0*/  LDG.E R44, desc[UR6][R2.64+0x74] ;  /* 0x00007406022c7981 */ /* 0x000ea8000c1e1900 */
[----:B------:R-:W3:Y:S04]  /*a0f0*/  LDG.E R49, desc[UR6][R2.64+0x9c] ;  /* 0x00009c0602317981 */ /* 0x000ee8000c1e1900 */
[----:B0-----:R-:W4:Y:S01]  /*a100*/  LDG.E R5, desc[UR6][R2.64+0x24] ;  /* 0x0000240602057981 */ /* 0x001f22000c1e1900 */
[----:B------:R-:W-:-:S03]  /*a110*/  FFMA R4, R13, R23, R52 ;  /* 0x000000170d047223 */ /* 0x000fc60000000034 */
[----:B------:R-:W5:Y:S04]  /*a120*/  LDG.E R13, desc[UR6][R2.64+0x4c] ;  /* 0x00004c06020d7981 */ /* 0x000f68000c1e1900 */
[----:B------:R-:W3:Y:S04]  /*a130*/  LDG.E R45, desc[UR6][R2.64+0xc4] ;  /* 0x0000c406022d7981 */ /* 0x000ee8000c1e1900 */
[----:B------:R-:W3:Y:S01]  /*a140*/  LDG.E R41, desc[UR6][R2.64+0xec] ;  /* 0x0000ec0602297981 */ /* 0x000ee2000c1e1900 */
[----:B------:R-:W-:-:S03]  /*a150*/  FFMA R16, R16, R23, R33 ;  /* 0x0000001710107223 */ /* 0x000fc60000000021 */
[----:B------:R-:W3:Y:S04]  /*a160*/  LDG.E R37, desc[UR6][R2.64+0x114] ;  /* 0x0001140602257981 */ /* 0x000ee8000c1e1900 */
[----:B------:R-:W3:Y:S01]  /*a170*/  LDG.E R33, desc[UR6][R2.64+0x13c] ;  /* 0x00013c0602217981 */ /* 0x000ee2000c1e1900 */
[----:B----4-:R-:W-:-:S04]  /*a180*/  FFMA R52, R5, R48, RZ ;  /* 0x0000003005347223 */ /* 0x010fc800000000ff */
[----:B-----5:R-:W-:-:S04]  /*a190*/  FFMA R52, R46, R13, R52 ;  /* 0x0000000d2e347223 */ /* 0x020fc80000000034 */
[----:B--2---:R-:W-:-:S04]  /*a1a0*/  FFMA R52, R42, R44, R52 ;  /* 0x0000002c2a347223 */ /* 0x004fc80000000034 */
[----:B---3--:R-:W-:-:S04]  /*a1b0*/  FFMA R52, R40, R49, R52 ;  /* 0x0000003128347223 */ /* 0x008fc80000000034 */
[----:B------:R-:W-:-:S04]  /*a1c0*/  FFMA R52, R20, R45, R52 ;  /* 0x0000002d14347223 */ /* 0x000fc80000000034 */
[----:B------:R-:W-:Y:S02]  /*a1d0*/  FFMA R52, R30, R41, R52 ;  /* 0x000000291e347223 */ /* 0x000fe40000000034 */
[----:B------:R-:W2:Y:S02]  /*a1e0*/  LDG.E R30, desc[UR6][R2.64+0x164] ;  /* 0x00016406021e7981 */ /* 0x000ea4000c1e1900 */
[----:B------:R-:W-:-:S04]  /*a1f0*/  FFMA R52, R50, R37, R52 ;  /* 0x0000002532347223 */ /* 0x000fc80000000034 */
[----:B------:R-:W-:Y:S02]  /*a200*/  FFMA R52, R19, R33, R52 ;  /* 0x0000002113347223 */ /* 0x000fe40000000034 */
[----:B------:R-:W3:Y:S02]  /*a210*/  LDG.E R19, desc[UR6][R2.64+0x18c] ;  /* 0x00018c0602137981 */ /* 0x000ee4000c1e1900 */
[----:B--2---:R-:W-:-:S04]  /*a220*/  FFMA R50, R29, R30, R52 ;  /* 0x0000001e1d327223 */ /* 0x004fc80000000034 */
[----:B---3--:R-:W-:-:S04]  /*a230*/  FFMA R50, R18, R19, R50 ;  /* 0x0000001312327223 */ /* 0x008fc80000000032 */
[----:B------:R-:W-:-:S06]  /*a240*/  FMUL R20, |R50|, 2.8853900432586669922 ;  /* 0x4038aa3b32147820 */ /* 0x000fcc0000400200 */
[----:B------:R-:W0:Y:S02]  /*a250*/  MUFU.EX2 R20, R20 ;  /* 0x0000001400147308 */ /* 0x000e240000000800 */
[----:B0-----:R-:W-:-:S06]  /*a260*/  FADD R52, R20, 1 ;  /* 0x3f80000014347421 */ /* 0x001fcc0000000000 */
[----:B------:R-:W0:Y:S01]  /*a270*/  MUFU.RCP R52, R52 ;  /* 0x0000003400347308 */ /* 0x000e220000001000 */
[C---:B------:R-:W-:Y:S02]  /*a280*/  FSETP.GE.AND P1, PT, |R50|.reuse, 0.60000002384185791016, PT ;  /* 0x3f19999a3200780b */ /* 0x040fe40003f26200 */
[----:B------:R-:W-:Y:S01]  /*a290*/  FSETP.GE.AND P0, PT, |R50|, 9.010913848876953125, PT ;  /* 0x41102cb43200780b */ /* 0x000fe20003f06200 */
[----:B0-----:R-:W-:Y:S01]  /*a2a0*/  FFMA R52, R52, -2, R6 ;  /* 0xc000000034347823 */ /* 0x001fe20000000006 */
[----:B------:R-:W-:-:S04]  /*a2b0*/  FMUL R6, R50, R50 ;  /* 0x0000003232067220 */ /* 0x000fc80000400000 */
[----:B------:R-:W-:-:S04]  /*a2c0*/  FFMA R7, R6, R7, -0.052303962409496307373 ;  /* 0xbd563cae06077423 */ /* 0x000fc80000000007 */
[----:B------:R-:W-:Y:S01]  /*a2d0*/  FFMA R7, R6, R7, 0.1331529766321182251 ;  /* 0x3e08594106077423 */ /* 0x000fe20000000007 */
[----:B------:R-:W-:-:S03]  /*a2e0*/  FSEL R3, R52, 1, !P0 ;  /* 0x3f80000034037808 */ /* 0x000fc60004000000 */
[----:B------:R-:W-:Y:S01]  /*a2f0*/  FFMA R2, R6, R7, -0.33332768082618713379 ;  /* 0xbeaaa9ed06027423 */ /* 0x000fe20000000007 */
[----:B------:R-:W-:-:S03]  /*a300*/  LOP3.LUT R20, R3, 0x80000000, R50, 0xb8, !PT ;  /* 0x8000000003147812 */ /* 0x000fc600078eb832 */
[----:B------:R-:W-:-:S04]  /*a310*/  FFMA R7, R6, R2, RZ ;  /* 0x0000000206077223 */ /* 0x000fc800000000ff */
[----:B------:R-:W-:Y:S02]  /*a320*/  @!P1 FFMA R20, R50, R7, R50 ;  /* 0x0000000732149223 */ /* 0x000fe40000000032 */
[----:B------:R-:W0:Y:S02]  /*a330*/  LDC.64 R6, c[0x0][0x380] ;  /* 0x0000e000ff067b82 */ /* 0x000e240000000a00 */
[----:B------:R-:W-:-:S04]  /*a340*/  FFMA R5, R5, R20, R4 ;  /* 0x0000001405057223 */ /* 0x000fc80000000004 */
[----:B------:R-:W-:Y:S02]  /*a350*/  FADD R48, -R5, R48 ;  /* 0x0000003005307221 */ /* 0x000fe40000000100 */
[----:B------:R-:W1:Y:S08]  /*a360*/  LDC.64 R4, c[0x0][0x380] ;  /* 0x0000e000ff047b82 */ /* 0x000e700000000a00 */
[----:B------:R-:W2:Y:S01]  /*a370*/  LDC.64 R2, c[0x0][0x388] ;  /* 0x0000e200ff027b82 */ /* 0x000ea20000000a00 */
[----:B------:R-:W-:-:S04]  /*a380*/  FADD R50, R48, R48 ;  /* 0x0000003030327221 */ /* 0x000fc80000000000 */
[----:B------:R-:W-:Y:S01]  /*a390*/  FMUL R53, R53, R50 ;  /* 0x0000003235357220 */ /* 0x000fe20000400000 */
[----:B0-----:R-:W-:-:S04]  /*a3a0*/  IMAD.WIDE R6, R9, 0x144, R6 ;  /* 0x0000014409067825 */ /* 0x001fc800078e0206 */
[----:B------:R-:W-:Y:S01]  /*a3b0*/  FMUL R53, R53, UR8 ;  /* 0x0000000835357c20 */ /* 0x000fe20008400000 */
[----:B------:R0:W-:Y:S01]  /*a3c0*/  STG.E desc[UR6][R6.64+0x34], R20 ;  /* 0x0000341406007986 */ /* 0x0001e2000c101906 */
[----:B-1----:R-:W-:-:S03]  /*a3d0*/  IMAD.WIDE R4, R9, 0x144, R4 ;  /* 0x0000014409047825 */ /* 0x002fc600078e0204 */
[----:B--2---:R1:W-:Y:S04]  /*a3e0*/  REDG.E.ADD.F32.FTZ.RN.STRONG.GPU desc[UR6][R2.64], R53 ;  /* 0x00000035020079a6 */ /* 0x0043e8000c12f306 */
[----:B------:R-:W2:Y:S01]  /*a3f0*/  LDG.E R52, desc[UR6][R4.64+0x14] ;  /* 0x0000140604347981 */ /* 0x000ea2000c1e1900 */
[----:B------:R-:W-:-:S04]  /*a400*/  UIADD3 UR4, UP0, UPT, UR4, 0x28, URZ ;  /* 0x0000002804047890 */ /* 0x000fc8000ff1e0ff */
[----:B------:R-:W-:Y:S02]  /*a410*/  UIADD3.X UR5, UPT, UPT, URZ, UR5, URZ, UP0, !UPT ;  /* 0x00000005ff057290 */ /* 0x000fe400087fe4ff */
[----:B0-----:R-:W-:-:S04]  /*a420*/  MOV R6, UR4 ;  /* 0x0000000400067c02 */ /* 0x001fc80008000f00 */
[----:B------:R-:W-:Y:S01]  /*a430*/  MOV R7, UR5 ;  /* 0x0000000500077c02 */ /* 0x000fe20008000f00 */
[----:B--2---:R-:W-:-:S04]  /*a440*/  FMUL R52, R50, R52 ;  /* 0x0000003432347220 */ /* 0x004fc80000400000 */
[----:B------:R-:W-:-:S05]  /*a450*/  FMUL R52, R52, UR8 ;  /* 0x0000000834347c20 */ /* 0x000fca0008400000 */
[----:B------:R0:W-:Y:S04]  /*a460*/  REDG.E.ADD.F32.FTZ.RN.STRONG.GPU desc[UR6][R6.64+-0x24], R52 ;  /* 0xffffdc34060079a6 */ /* 0x0001e8000c12f306 */
[----:B-1----:R-:W2:Y:S02]  /*a470*/  LDG.E R3, desc[UR6][R4.64+0x18] ;  /* 0x0000180604037981 */ /* 0x002ea4000c1e1900 */
[----:B--2---:R-:W-:-:S04]  /*a480*/  FMUL R3, R50, R3 ;  /* 0x0000000332037220 */ /* 0x004fc80000400000 */
[----:B------:R-:W-:-:S05]  /*a490*/  FMUL R3, R3, UR8 ;  /* 0x0000000803037c20 */ /* 0x000fca0008400000 */
[----:B------:R1:W-:Y:S04]  /*a4a0*/  REDG.E.ADD.F32.FTZ.RN.STRONG.GPU desc[UR6][R6.64+-0x20], R3 ;  /* 0xffffe003060079a6 */ /* 0x0003e8000c12f306 */
[----:B------:R-:W2:Y:S02]  /*a4b0*/  LDG.E R53, desc[UR6][R4.64+0x1c] ;  /* 0x00001c0604357981 */ /* 0x000ea4000c1e1900 */
[----:B--2---:R-:W-:-:S04]  /*a4c0*/  FMUL R53, R50, R53 ;  /* 0x0000003532357220 */ /* 0x004fc80000400000 */
[----:B------:R-:W-:-:S05]  /*a4d0*/  FMUL R53, R53, UR8 ;  /* 0x0000000835357c20 */ /* 0x000fca0008400000 */
[----:B------:R2:W-:Y:S04]  /*a4e0*/  REDG.E.ADD.F32.FTZ.RN.STRONG.GPU desc[UR6][R6.64+-0x1c], R53 ;  /* 0xffffe435060079a6 */ /* 0x0005e8000c12f306 */
[----:B------:R-:W3:Y:S02]  /*a4f0*/  LDG.E R2, desc[UR6][R4.64+0x20] ;  /* 0x0000200604027981 */ /* 0x000ee4000c1e1900 */
[----:B---3--:R-:W-:-:S04]  /*a500*/  FMUL R2, R50, R2 ;  /* 0x0000000232027220 */ /* 0x008fc80000400000 */
[----:B------:R-:W-:-:S05]  /*a510*/  FMUL R2, R2, UR8 ;  /* 0x0000000802027c20 */ /* 0x000fca0008400000 */
[----:B------:R3:W-:Y:S04]  /*a520*/  REDG.E.ADD.F32.FTZ.RN.STRONG.GPU desc[UR6][R6.64+-0x18], R2 ;  /* 0xffffe802060079a6 */ /* 0x0007e8000c12f306 */
[----:B0-----:R-:W4:Y:S02]  /*a530*/  LDG.E R52, desc[UR6][R4.64+0x24] ;  /* 0x0000240604347981 */ /* 0x001f24000c1e1900 */
[----:B----4-:R-:W-:-:S04]  /*a540*/  FMUL R52, R50, R52 ;  /* 0x0000003432347220 */ /* 0x010fc80000400000 */
[----:B-1----:R-:W-:-:S05]  /*a550*/  FMUL R3, R52, UR8 ;  /* 0x0000000834037c20 */ /* 0x002fca0008400000 */
[----:B------:R0:W-:Y:S04]  /*a560*/  REDG.E.ADD.F32.FTZ.RN.STRONG.GPU desc[UR6][R6.64+-0x14], R3 ;  /* 0xffffec03060079a6 */ /* 0x0001e8000c12f306 */
[----:B------:R-:W4:Y:S02]  /*a570*/  LDG.E R52, desc[UR6][R4.64+0x28] ;  /* 0x0000280604347981 */ /* 0x000f24000c1e1900 */
[----:B----4-:R-:W-:-:S04]  /*a580*/  FMUL R52, R50, R52 ;  /* 0x0000003432347220 */ /* 0x010fc80000400000 */
[----:B--2---:R-:W-:-:S05]  /*a590*/  FMUL R53, R52, UR8 ;  /* 0x0000000834357c20 */ /* 0x004fca0008400000 */
[----:B------:R1:W-:Y:S04]  /*a5a0*/  REDG.E.ADD.F32.FTZ.RN.STRONG.GPU desc[UR6][R6.64+-0x10], R53 ;  /* 0xfffff035060079a6 */ /* 0x0003e8000c12f306 */
[----:B------:R-:W2:Y:S02]  /*a5b0*/  LDG.E R52, desc[UR6][R4.64+0x2c] ;  /* 0x00002c0604347981 */ /* 0x000ea4000c1e1900 */
[----:B--2---:R-:W-:-:S04]  /*a5c0*/  FMUL R52, R50, R52 ;  /* 0x0000003432347220 */ /* 0x004fc80000400000 */
[----:B------:R-:W-:-:S05]  /*a5d0*/  FMUL R52, R52, UR8 ;  /* 0x0000000834347c20 */ /* 0x000fca0008400000 */
[----:B------:R-:W-:Y:S04]  /*a5e0*/  REDG.E.ADD.F32.FTZ.RN.STRONG.GPU desc[UR6][R6.64+-0xc], R52 ;  /* 0xfffff434060079a6 */ /* 0x000fe8000c12f306 */
[----:B---3--:R-:W2:Y:S02]  /*a5f0*/  LDG.E R2, desc[UR6][R4.64+0x30] ;  /* 0x0000300604027981 */ /* 0x008ea4000c1e1900 */
[----:B--2---:R-:W-:-:S04]  /*a600*/  FMUL R2, R50, R2 ;  /* 0x0000000232027220 */ /* 0x004fc80000400000 */
[----:B0-----:R-:W-:-:S05]  /*a610*/  FMUL R3, R2, UR8 ;  /* 0x0000000802037c20 */ /* 0x001fca0008400000 */
[----:B------:R0:W-:Y:S04]  /*a620*/  REDG.E.ADD.F32.FTZ.RN.STRONG.GPU desc[UR6][R6.64+-0x8], R3 ;  /* 0xfffff803060079a6 */ /* 0x0001e8000c12f306 */
[----:B------:R-:W2:Y:S01]  /*a630*/  LDG.E R2, desc[UR6][R4.64+0x34] ;  /* 0x0000340604027981 */ /* 0x000ea2000c1e1900 */
[----:B------:R-:W-:Y:S01]  /*a640*/  FFMA R13, R13, R20, R16 ;  /* 0x000000140d0d7223 */ /* 0x000fe20000000010 */
[----:B--2---:R-:W-:-:S04]  /*a650*/  FMUL R2, R50, R2 ;  /* 0x0000000232027220 */ /* 0x004fc80000400000 */
[----:B-1----:R-:W-:-:S05]  /*a660*/  FMUL R53, R2, UR8 ;  /* 0x0000000802357c20 */ /* 0x002fca0008400000 */
[----:B------:R1:W-:Y:S04]  /*a670*/  REDG.E.ADD.F32.FTZ.RN.STRONG.GPU desc[UR6][R6.64+-0x4], R53 ;  /* 0xfffffc35060079a6 */ /* 0x0003e8000c12f306 */
[----:B------:R-:W2:Y:S01]  /*a680*/  LDG.E R50, desc[UR6][R4.64+0x10] ;  /* 0x0000100604327981 */ /* 0x000ea2000c1e1900 */
[----:B------:R-:W-:-:S04]  /*a690*/  FADD R46, R46, -R13 ;  /* 0x8000000d2e2e7221 */ /* 0x000fc80000000000 */
[----:B------:R-:W-:-:S04]  /*a6a0*/  FADD R2, R46, R46 ;  /* 0x0000002e2e027221 */ /* 0x000fc80000000000 */
[----:B--2---:R-:W-:-:S04]  /*a6b0*/  FMUL R50, R2, R50 ;  /* 0x0000003202327220 */ /* 0x004fc80000400000 */
[----:B------:R-:W-:-:S05]  /*a6c0*/  FMUL R13, R50, UR8 ;  /* 0x00000008320d7c20 */ /* 0x000fca0008400000 */
[----:B------:R2:W-:Y:S04]  /*a6d0*/  REDG.E.ADD.F32.FTZ.RN.STRONG.GPU desc[UR6][R6.64], R13 ;  /* 0x0000000d060079a6 */ /* 0x0005e8000c12f306 */
[----:B0-----:R-:W3:Y:S02]  /*a6e0*/  LDG.E R3, desc[UR6][R4.64+0x14] ;  /* 0x0000140604037981 */ /* 0x001ee4000c1e1900 */
[----:B---3--:R-:W-:-:S04]  /*a6f0*/  FMUL R3, R2, R3 ;  /* 0x0000000302037220 */ /* 0x008fc80000400000 */
[----:B------:R-:W-:-:S05]  /*a700*/  FMUL R3, R3, UR8 ;  /* 0x0000000803037c20 */ /* 0x000fca0008400000 */
[----:B------:R0:W-:Y:S04]  /*a710*/  REDG.E.ADD.F32.FTZ.RN.STRONG.GPU desc[UR6][R6.64+0x4], R3 ;  /* 0x00000403060079a6 */ /* 0x0001e8000c12f306 */
[----:B-1----:R-:W3:Y:S02]  /*a720*/  LDG.E R53, desc[UR6][R4.64+0x18] ;  /* 0x0000180604357981 */ /* 0x002ee4000c1e1900 */
[----:B---3--:R-:W-:-:S04]  /*a730*/  FMUL R53, R2, R53 ;  /* 0x0000003502357220 */ /* 0x008fc80000400000 */
[----:B------:R-:W-:-:S05]  /*a740*/  FMUL R53, R53, UR8 ;  /* 0x0000000835357c20 */ /* 0x000fca0008400000 */
[----:B------:R1:W-:Y:S04]  /*a750*/  REDG.E.ADD.F32.FTZ.RN.STRONG.GPU desc[UR6][R6.64+0x8], R53 ;  /* 0x00000835060079a6 */ /* 0x0003e8000c12f306 */
[----:B------:R-:W3:Y:S02]  /*a760*/  LDG.E R16, desc[UR6][R4.64+0x1c] ;  /* 0x00001c0604107981 */ /* 0x000ee4000c1e1900 */
[----:B---3--:R-:W-:-:S04]  /*a770*/  FMUL R16, R2, R16 ;  /* 0x0000001002107220 */ /* 0x008fc80000400000 */
[----:B--2---:R-:W-:-:S05]  /*a780*/  FMUL R13, R16, UR8 ;  /* 0x00000008100d7c20 */ /* 0x004fca0008400000 */
[----:B------:R2:W-:Y:S04]  /*a790*/  REDG.E.ADD.F32.FTZ.RN.STRONG.GPU desc[UR6][R6.64+0xc], R13 ;  /* 0x00000c0d060079a6 */ /* 0x0005e8000c12f306 */
[----:B------:R-:W3:Y:S02]  /*a7a0*/  LDG.E R16, desc[UR6][R4.64+0x20] ;  /* 0x0000200604107981 */ /* 0x000ee4000c1e1900 */
[----:B---3--:R-:W-:-:S04]  /*a7b0*/  FMUL R16, R2, R16 ;  /* 0x0000001002107220 */ /* 0x008fc80000400000 */
[----:B0-----:R-:W-:-:S05]  /*a7c0*/  FMUL R3, R16, UR8 ;  /* 0x0000000810037c20 */ /* 0x001fca0008400000 */
[----:B------:R0:W-:Y:S04]  /*a7d0*/  REDG.E.ADD.F32.FTZ.RN.STRONG.GPU desc[UR6][R6.64+0x10], R3 ;  /* 0x00001003060079a6 */ /* 0x0001e8000c12f306 */
[----:B------:R-:W3:Y:S02]  /*a7e0*/  LDG.E R16, desc[UR6][R4.64+0x24] ;  /* 0x0000240604107981 */ /* 0x000ee4000c1e1900 */
[----:B---3--:R-:W-:-:S04]  /*a7f0*/  FMUL R16, R2, R16 ;  /* 0x0000001002107220 */ /* 0x008fc80000400000 */
[----:B-1----:R-:W-:-:S05]  /*a800*/  FMUL R53, R16, UR8 ;  /* 0x0000000810357c20 */ /* 0x002fca0008400000 */
        /* <DEDUP_REMOVED lines=12> */
[----:B------:R-:W-:Y:S04]  /*a8d0*/  REDG.E.ADD.F32.FTZ.RN.STRONG.GPU desc[UR6][R6.64+0x20], R53 ;  /* 0x00002035060079a6 */ /* 0x000fe8000c12f306 */
[----:B------:R-:W3:Y:S01]  /*a8e0*/  LDG.E R16, desc[UR6][R4.64+0x34] ;  /* 0x0000340604107981 */ /* 0x000ee2000c1e1900 */
[----:B------:R-:W-:Y:S01]  /*a8f0*/  FFMA R15, R44, R20, R15 ;  /* 0x000000142c0f7223 */ /* 0x000fe2000000000f */
[----:B---3--:R-:W-:-:S04]  /*a900*/  FMUL R16, R2, R16 ;  /* 0x0000001002107220 */ /* 0x008fc80000400000 */
[----:B--2---:R-:W-:-:S05]  /*a910*/  FMUL R13, R16, UR8 ;  /* 0x00000008100d7c20 */ /* 0x004fca0008400000 */
[----:B------:R1:W-:Y:S04]  /*a920*/  REDG.E.ADD.F32.FTZ.RN.STRONG.GPU desc[UR6][R6.64+0x24], R13 ;  /* 0x0000240d060079a6 */ /* 0x0003e8000c12f306 */
[----:B------:R-:W2:Y:S01]  /*a930*/  LDG.E R16, desc[UR6][R4.64+0x10] ;  /* 0x0000100604107981 */ /* 0x000ea2000c1e1900 */
[----:B------:R-:W-:-:S04]  /*a940*/  FADD R42, R42, -R15 ;  /* 0x8000000f2a2a7221 */ /* 0x000fc80000000000 */
[----:B------:R-:W-:-:S04]  /*a950*/  FADD R2, R42, R42 ;  /* 0x0000002a2a027221 */ /* 0x000fc80000000000 */
[----:B--2---:R-:W-:-:S04]  /*a960*/  FMUL R16, R2, R16 ;  /* 0x0000001002107220 */ /* 0x004fc80000400000 */
[----:B0-----:R-:W-:-:S05]  /*a970*/  FMUL R3, R16, UR8 ;  /* 0x0000000810037c20 */ /* 0x001fca0008400000 */
[----:B------:R0:W-:Y:S04]  /*a980*/  REDG.E.ADD.F32.FTZ.RN.STRONG.GPU desc[UR6][R6.64+0x28], R3 ;  /* 0x00002803060079a6 */ /* 0x0001e8000c12f306 */
[----:B------:R-:W2:Y:S02]  /*a990*/  LDG.E R15, desc[UR6][R4.64+0x14] ;  /* 0x00001406040f7981 */ /* 0x000ea4000c1e1900 */
[----:B--2---:R-:W-:-:S04]  /*a9a0*/  FMUL R15, R2, R15 ;  /* 0x0000000f020f7220 */ /* 0x004fc80000400000 */
        /* <DEDUP_REMOVED lines=12> */
[----:B------:R-:W-:-:S05]  /*aa70*/  FMUL R3, R3, UR8 ;  /* 0x0000000803037c20 */ /* 0x000fca0008400000 */
[----:B------:R0:W-:Y:S04]  /*aa80*/  REDG.E.ADD.F32.FTZ.RN.STRONG.GPU desc[UR6][R6.64+0x38], R3 ;  /* 0x00003803060079a6 */ /* 0x0001e8000c12f306 */
[----:B--2---:R-:W2:Y:S02]  /*aa90*/  LDG.E R15, desc[UR6][R4.64+0x24] ;  /* 0x00002406040f7981 */ /* 0x004ea4000c1e1900 */
[----:B--2---:R-:W-:-:S04]  /*aaa0*/  FMUL R15, R2, R15 ;  /* 0x0000000f020f7220 */ /* 0x004fc80000400000 */
[----:B------:R-:W-:-:S05]  /*aab0*/  FMUL R15, R15, UR8 ;  /* 0x000000080f0f7c20 */ /* 0x000fca0008400000 */
[----:B------:R2:W-:Y:S04]  /*aac0*/  REDG.E.ADD.F32.FTZ.RN.STRONG.GPU desc[UR6][R6.64+0x3c], R15 ;  /* 0x00003c0f060079a6 */ /* 0x0005e8000c12f306 */
[----:B-1----:R-:W4:Y:S02]  /*aad0*/  LDG.E R13, desc[UR6][R4.64+0x28] ;  /* 0x00002806040d7981 */ /* 0x002f24000c1e1900 */
[----:B----4-:R-:W-:-:S04]  /*aae0*/  FMUL R13, R2, R13 ;  /* 0x0000000d020d7220 */ /* 0x010fc80000400000 */
[----:B------:R-:W-:-:S05]  /*aaf0*/  FMUL R13, R13, UR8 ;  /* 0x000000080d0d7c20 */ /* 0x000fca0008400000 */
[----:B------:R1:W-:Y:S04]  /*ab00*/  REDG.E.ADD.F32.FTZ.RN.STRONG.GPU desc[UR6][R6.64+0x40], R13 ;  /* 0x0000400d060079a6 */ /* 0x0003e8000c12f306 */
[----:B---3--:R-:W3:Y:S02]  /*ab10*/  LDG.E R53, desc[UR6][R4.64+0x2c] ;  /* 0x00002c0604357981 */ /* 0x008ee4000c1e1900 */
[----:B---3--:R-:W-:-:S04]  /*ab20*/  FMUL R53, R2, R53 ;  /* 0x0000003502357220 */ /* 0x008fc80000400000 */
[----:B------:R-:W-:-:S05]  /*ab30*/  FMUL R53, R53, UR8 ;  /* 0x0000000835357c20 */ /* 0x000fca0008400000 */
[----:B------:R-:W-:Y:S04]  /*ab40*/  REDG.E.ADD.F32.FTZ.RN.STRONG.GPU desc[UR6][R6.64+0x44], R53 ;  /* 0x00004435060079a6 */ /* 0x000fe8000c12f306 */
[----:B0-----:R-:W3:Y:S02]  /*ab50*/  LDG.E R3, desc[UR6][R4.64+0x30] ;  /* 0x0000300604037981 */ /* 0x001ee4000c1e1900 */
[----:B---3--:R-:W-:-:S04]  /*ab60*/  FMUL R3, R2, R3 ;  /* 0x0000000302037220 */ /* 0x008fc80000400000 */
[----:B------:R-:W-:-:S05]  /*ab70*/  FMUL R3, R3, UR8 ;  /* 0x0000000803037c20 */ /* 0x000fca0008400000 */
[----:B------:R0:W-:Y:S04]  /*ab80*/  REDG.E.ADD.F32.FTZ.RN.STRONG.GPU desc[UR6][R6.64+0x48], R3 ;  /* 0x00004803060079a6 */ /* 0x0001e8000c12f306 */
[----:B--2---:R-:W2:Y:S01]  /*ab90*/  LDG.E R15, desc[UR6][R4.64+0x34] ;  /* 0x00003406040f7981 */ /* 0x004ea2000c1e1900 */
[----:B------:R-:W-:Y:S01]  /*aba0*/  FFMA R14, R51, R23, R14 ;  /* 0x00000017330e7223 */ /* 0x000fe2000000000e */
[----:B--2---:R-:W-:-:S04]  /*abb0*/  FMUL R15, R2, R15 ;  /* 0x0000000f020f7220 */ /* 0x004fc80000400000 */
[----:B------:R-:W-:-:S05]  /*abc0*/  FMUL R15, R15, UR8 ;  /* 0x000000080f0f7c20 */ /* 0x000fca0008400000 */
[----:B------:R2:W-:Y:S04]  /*abd0*/  REDG.E.ADD.F32.FTZ.RN.STRONG.GPU desc[UR6][R6.64+0x4c], R15 ;  /* 0x00004c0f060079a6 */ /* 0x0005e8000c12f306 */
[----:B-1----:R-:W3:Y:S01]  /*abe0*/  LDG.E R13, desc[UR6][R4.64+0x10] ;  /* 0x00001006040d7981 */ /* 0x002ee2000c1e1900 */
[----:B------:R-:W-:-:S04]  /*abf0*/  FFMA R49, R49, R20, R14 ;  /* 0x0000001431317223 */ /* 0x000fc8000000000e */
[----:B------:R-:W-:-:S04]  /*ac00*/  FADD R40, R40, -R49 ;  /* 0x8000003128287221 */ /* 0x000fc80000000000 */
[----:B------:R-:W-:-:S04]  /*ac10*/  FADD R2, R40, R40 ;  /* 0x0000002828027221 */ /* 0x000fc80000000000 */
[----:B---3--:R-:W-:-:S04]  /*ac20*/  FMUL R13, R2, R13 ;  /* 0x0000000d020d7220 */ /* 0x008fc80000400000 */
[----:B------:R-:W-:-:S05]  /*ac30*/  FMUL R13, R13, UR8 ;  /* 0x000000080d0d7c20 */ /* 0x000fca0008400000 */
[----:B------:R1:W-:Y:S04]  /*ac40*/  REDG.E.ADD.F32.FTZ.RN.STRONG.GPU desc[UR6][R6.64+0x50], R13 ;  /* 0x0000500d060079a6 */ /* 0x0003e8000c12f306 */
[----:B0-----:R-:W3:Y:S02]  /*ac50*/  LDG.E R3, desc[UR6][R4.64+0x14] ;  /* 0x0000140604037981 */ /* 0x001ee4000c1e1900 */
[----:B---3--:R-:W-:-:S04]  /*ac60*/  FMUL R3, R2, R3 ;  /* 0x0000000302037220 */ /* 0x008fc80000400000 */
[----:B------:R-:W-:-:S05]  /*ac70*/  FMUL R3, R3, UR8 ;  /* 0x0000000803037c20 */ /* 0x000fca0008400000 */
[----:B------:R0:W-:Y:S04]  /*ac80*/  REDG.E.ADD.F32.FTZ.RN.STRONG.GPU desc[UR6][R6.64+0x54], R3 ;  /* 0x00005403060079a6 */ /* 0x0001e8000c12f306 */
[----:B--2---:R-:W2:Y:S02]  /*ac90*/  LDG.E R15, desc[UR6][R4.64+0x18] ;  /* 0x00001806040f7981 */ /* 0x004ea4000c1e1900 */
[----:B--2---:R-:W-:-:S04]  /*aca0*/  FMUL R15, R2, R15 ;  /* 0x0000000f020f7220 */ /* 0x004fc80000400000 */
[----:B------:R-:W-:-:S05]  /*acb0*/  FMUL R15, R15, UR8 ;  /* 0x000000080f0f7c20 */ /* 0x000fca0008400000 */
[----:B------:R2:W-:Y:S04]  /*acc0*/  REDG.E.ADD.F32.FTZ.RN.STRONG.GPU desc[UR6][R6.64+0x58], R15 ;  /* 0x0000580f060079a6 */ /* 0x0005e8000c12f306 */
[----:B------:R-:W3:Y:S02]  /*acd0*/  LDG.E R49, desc[UR6][R4.64+0x1c] ;  /* 0x00001c0604317981 */ /* 0x000ee4000c1e1900 */
[----:B---3--:R-:W-:-:S04]  /*ace0*/  FMUL R49, R2, R49 ;  /* 0x0000003102317220 */ /* 0x008fc80000400000 */
[----:B------:R-:W-:-:S05]  /*acf0*/  FMUL R49, R49, UR8 ;  /* 0x0000000831317c20 */ /* 0x000fca0008400000 */
[----:B------:R3:W-:Y:S04]  /*ad00*/  REDG.E.ADD.F32.FTZ.RN.STRONG.GPU desc[UR6][R6.64+0x5c], R49 ;  /* 0x00005c31060079a6 */ /* 0x0007e8000c12f306 */
[----:B-1----:R-:W4:Y:S02]  /*ad10*/  LDG.E R13, desc[UR6][R4.64+0x20] ;  /* 0x00002006040d7981 */ /* 0x002f24000c1e1900 */
[----:B----4-:R-:W-:-:S04]  /*ad20*/  FMUL R13, R2, R13 ;  /* 0x0000000d020d7220 */ /* 0x010fc80000400000 */
        /* <DEDUP_REMOVED lines=10> */
[----:B---3--:R-:W3:Y:S02]  /*add0*/  LDG.E R49, desc[UR6][R4.64+0x2c] ;  /* 0x00002c0604317981 */ /* 0x008ee4000c1e1900 */
[----:B---3--:R-:W-:-:S04]  /*ade0*/  FMUL R49, R2, R49 ;  /* 0x0000003102317220 */ /* 0x008fc80000400000 */
[----:B------:R-:W-:-:S05]  /*adf0*/  FMUL R49, R49, UR8 ;  /* 0x0000000831317c20 */ /* 0x000fca0008400000 */
[----:B------:R-:W-:Y:S04]  /*ae00*/  REDG.E.ADD.F32.FTZ.RN.STRONG.GPU desc[UR6][R6.64+0x6c], R49 ;  /* 0x00006c31060079a6 */ /* 0x000fe8000c12f306 */
[----:B-1----:R-:W3:Y:S02]  /*ae10*/  LDG.E R13, desc[UR6][R4.64+0x30] ;  /* 0x00003006040d7981 */ /* 0x002ee4000c1e1900 */
[----:B---3--:R-:W-:-:S04]  /*ae20*/  FMUL R13, R2, R13 ;  /* 0x0000000d020d7220 */ /* 0x008fc80000400000 */
[----:B------:R-:W-:-:S05]  /*ae30*/  FMUL R13, R13, UR8 ;  /* 0x000000080d0d7c20 */ /* 0x000fca0008400000 */
[----:B------:R1:W-:Y:S04]  /*ae40*/  REDG.E.ADD.F32.FTZ.RN.STRONG.GPU desc[UR6][R6.64+0x70], R13 ;  /* 0x0000700d060079a6 */ /* 0x0003e8000c12f306 */
[----:B0-----:R-:W3:Y:S01]  /*ae50*/  LDG.E R3, desc[UR6][R4.64+0x34] ;  /* 0x0000340604037981 */ /* 0x001ee2000c1e1900 */
[----:B------:R-:W-:Y:S01]  /*ae60*/  FFMA R0, R47, R23, R0 ;  /* 0x000000172f007223 */ /* 0x000fe20000000000 */
[----:B---3--:R-:W-:-:S04]  /*ae70*/  FMUL R3, R2, R3 ;  /* 0x0000000302037220 */ /* 0x008fc80000400000 */
[----:B------:R-:W-:-:S05]  /*ae80*/  FMUL R3, R3, UR8 ;  /* 0x0000000803037c20 */ /* 0x000fca0008400000 */
[----:B------:R0:W-:Y:S04]  /*ae90*/  REDG.E.ADD.F32.FTZ.RN.STRONG.GPU desc[UR6][R6.64+0x74], R3 ;  /* 0x00007403060079a6 */ /* 0x0001e8000c12f306 */
[----:B--2---:R-:W2:Y:S01]  /*aea0*/  LDG.E R15, desc[UR6][R4.64+0x10] ;  /* 0x00001006040f7981 */ /* 0x004ea2000c1e1900 */
[----:B------:R-:W-:Y:S01]  /*aeb0*/  FFMA R0, R45, R20, R0 ;  /* 0x000000142d007223 */ /* 0x000fe20000000000 */
[----:B------:R-:W-:-:S04]  /*aec0*/  FMUL R45, R38, 0.03125 ;  /* 0x3d000000262d7820 */ /* 0x000fc80000400000 */
[----:B------:R-:W-:-:S04]  /*aed0*/  FADD R0, R45, -R0 ;  /* 0x800000002d007221 */ /* 0x000fc80000000000 */
[----:B------:R-:W-:-:S04]  /*aee0*/  FADD R2, R0, R0 ;  /* 0x0000000000027221 */ /* 0x000fc80000000000 */
[----:B--2---:R-:W-:-:S04]  /*aef0*/  FMUL R15, R2, R15 ;  /* 0x0000000f020f7220 */ /* 0x004fc80000400000 */
[----:B------:R-:W-:-:S05]  /*af00*/  FMUL R15, R15, UR8 ;  /* 0x000000080f0f7c20 */ /* 0x000fca0008400000 */
[----:B------:R2:W-:Y:S04]  /*af10*/  REDG.E.ADD.F32.FTZ.RN.STRONG.GPU desc[UR6][R6.64+0x78], R15 ;  /* 0x0000780f060079a6 */ /* 0x0005e8000c12f306 */
[----:B-1----:R-:W3:Y:S02]  /*af20*/  LDG.E R13, desc[UR6][R4.64+0x14] ;  /* 0x00001406040d7981 */ /* 0x002ee4000c1e1900 */
[----:B---3--:R-:W-:-:S04]  /*af30*/  FMUL R13, R2, R13 ;  /* 0x0000000d020d7220 */ /* 0x008fc80000400000 */
[----:B------:R-:W-:-:S05]  /*af40*/  FMUL R13, R13, UR8 ;  /* 0x000000080d0d7c20 */ /* 0x000fca0008400000 */
[----:B------:R1:W-:Y:S04]  /*af50*/  REDG.E.ADD.F32.FTZ.RN.STRONG.GPU desc[UR6][R6.64+0x7c], R13 ;  /* 0x00007c0d060079a6 */ /* 0x0003e8000c12f306 */
[----:B0-----:R-:W3:Y:S02]  /*af60*/  LDG.E R3, desc[UR6][R4.64+0x18] ;  /* 0x0000180604037981 */ /* 0x001ee4000c1e1900 */
[----:B---3--:R-:W-:-:S04]  /*af70*/  FMUL R3, R2, R3 ;  /* 0x0000000302037220 */ /* 0x008fc80000400000 */
[----:B------:R-:W-:-:S05]  /*af80*/  FMUL R3, R3, UR8 ;  /* 0x0000000803037c20 */ /* 0x000fca0008400000 */
[----:B------:R0:W-:Y:S04]  /*af90*/  REDG.E.ADD.F32.FTZ.RN.STRONG.GPU desc[UR6][R6.64+0x80], R3 ;  /* 0x00008003060079a6 */ /* 0x0001e8000c12f306 */
[----:B------:R-:W3:Y:S02]  /*afa0*/  LDG.E R45, desc[UR6][R4.64+0x1c] ;  /* 0x00001c06042d7981 */ /* 0x000ee4000c1e1900 */
[----:B---3--:R-:W-:-:S04]  /*afb0*/  FMUL R45, R2, R45 ;  /* 0x0000002d022d7220 */ /* 0x008fc80000400000 */
        /* <DEDUP_REMOVED lines=14> */
[----:B---3--:R-:W3:Y:S02]  /*b0a0*/  LDG.E R45, desc[UR6][R4.64+0x2c] ;  /* 0x00002c06042d7981 */ /* 0x008ee4000c1e1900 */
[----:B---3--:R-:W-:-:S04]  /*b0b0*/  FMUL R45, R2, R45 ;  /* 0x0000002d022d7220 */ /* 0x008fc80000400000 */
[----:B------:R-:W-:-:S05]  /*b0c0*/  FMUL R45, R45, UR8 ;  /* 0x000000082d2d7c20 */ /* 0x000fca0008400000 */
[----:B------:R-:W-:Y:S04]  /*b0d0*/  REDG.E.ADD.F32.FTZ.RN.STRONG.GPU desc[UR6][R6.64+0x94], R45 ;  /* 0x0000942d060079a6 */ /* 0x000fe8000c12f306 */
[----:B--2---:R-:W2:Y:S02]  /*b0e0*/  LDG.E R15, desc[UR6][R4.64+0x30] ;  /* 0x00003006040f7981 */ /* 0x004ea4000c1e1900 */
[----:B--2---:R-:W-:-:S04]  /*b0f0*/  FMUL R15, R2, R15 ;  /* 0x0000000f020f7220 */ /* 0x004fc80000400000 */
[----:B------:R-:W-:-:S05]  /*b100*/  FMUL R15, R15, UR8 ;  /* 0x000000080f0f7c20 */ /* 0x000fca0008400000 */
[----:B------:R2:W-:Y:S04]  /*b110*/  REDG.E.ADD.F32.FTZ.RN.STRONG.GPU desc[UR6][R6.64+0x98], R15 ;  /* 0x0000980f060079a6 */ /* 0x0005e8000c12f306 */
[----:B-1----:R-:W3:Y:S01]  /*b120*/  LDG.E R13, desc[UR6][R4.64+0x34] ;  /* 0x00003406040d7981 */ /* 0x002ee2000c1e1900 */
[----:B------:R-:W-:Y:S01]  /*b130*/  FFMA R8, R43, R23, R8 ;  /* 0x000000172b087223 */ /* 0x000fe20000000008 */
[----:B0-----:R-:W-:Y:S01]  /*b140*/  FMUL R3, R36, 0.03125 ;  /* 0x3d00000024037820 */ /* 0x001fe20000400000 */
[----:B---3--:R-:W-:-:S04]  /*b150*/  FMUL R13, R2, R13 ;  /* 0x0000000d020d7220 */ /* 0x008fc80000400000 */
[----:B------:R-:W-:-:S05]  /*b160*/  FMUL R13, R13, UR8 ;  /* 0x000000080d0d7c20 */ /* 0x000fca0008400000 */
[----:B------:R0:W-:Y:S04]  /*b170*/  REDG.E.ADD.F32.FTZ.RN.STRONG.GPU desc[UR6][R6.64+0x9c], R13 ;  /* 0x00009c0d060079a6 */ /* 0x0001e8000c12f306 */
[----:B------:R-:W3:Y:S01]  /*b180*/  LDG.E R14, desc[UR6][R4.64+0x10] ;  /* 0x00001006040e7981 */ /* 0x000ee2000c1e1900 */
[----:B------:R-:W-:-:S04]  /*b190*/  FFMA R2, R41, R20, R8 ;  /* 0x0000001429027223 */ /* 0x000fc80000000008 */
[----:B------:R-:W-:-:S04]  /*b1a0*/  FADD R2, R3, -R2 ;  /* 0x8000000203027221 */ /* 0x000fc80000000000 */
[----:B------:R-:W-:-:S04]  /*b1b0*/  FADD R3, R2, R2 ;  /* 0x0000000202037221 */ /* 0x000fc80000000000 */
[----:B---3--:R-:W-:-:S04]  /*b1c0*/  FMUL R14, R3, R14 ;  /* 0x0000000e030e7220 */ /* 0x008fc80000400000 */
[----:B--2---:R-:W-:-:S05]  /*b1d0*/  FMUL R15, R14, UR8 ;  /* 0x000000080e0f7c20 */ /* 0x004fca0008400000 */
[----:B------:R1:W-:Y:S04]  /*b1e0*/  REDG.E.ADD.F32.FTZ.RN.STRONG.GPU desc[UR6][R6.64+0xa0], R15 ;  /* 0x0000a00f060079a6 */ /* 0x0003e8000c12f306 */
[----:B------:R-:W2:Y:S02]  /*b1f0*/  LDG.E R8, desc[UR6][R4.64+0x14] ;  /* 0x0000140604087981 */ /* 0x000ea4000c1e1900 */
[----:B--2---:R-:W-:-:S04]  /*b200*/  FMUL R8, R3, R8 ;  /* 0x0000000803087220 */ /* 0x004fc80000400000 */
[----:B0-----:R-:W-:-:S05]  /*b210*/  FMUL R13, R8, UR8 ;  /* 0x00000008080d7c20 */ /* 0x001fca0008400000 */
[----:B------:R0:W-:Y:S04]  /*b220*/  REDG.E.ADD.F32.FTZ.RN.STRONG.GPU desc[UR6][R6.64+0xa4], R13 ;  /* 0x0000a40d060079a6 */ /* 0x0001e8000c12f306 */
[----:B------:R-:W2:Y:S02]  /*b230*/  LDG.E R8, desc[UR6][R4.64+0x18] ;  /* 0x0000180604087981 */ /* 0x000ea4000c1e1900 */
[----:B--2---:R-:W-:-:S04]  /*b240*/  FMUL R8, R3, R8 ;  /* 0x0000000803087220 */ /* 0x004fc80000400000 */
[----:B------:R-:W-:-:S05]  /*b250*/  FMUL R41, R8, UR8 ;  /* 0x0000000808297c20 */ /* 0x000fca0008400000 */
[----:B------:R2:W-:Y:S04]  /*b260*/  REDG.E.ADD.F32.FTZ.RN.STRONG.GPU desc[UR6][R6.64+0xa8], R41 ;  /* 0x0000a829060079a6 */ /* 0x0005e8000c12f306 */
[----:B------:R-:W3:Y:S02]  /*b270*/  LDG.E R8, desc[UR6][R4.64+0x1c] ;  /* 0x00001c0604087981 */ /* 0x000ee4000c1e1900 */
[----:B---3--:R-:W-:-:S04]  /*b280*/  FMUL R8, R3, R8 ;  /* 0x0000000803087220 */ /* 0x008fc80000400000 */
[----:B-1----:R-:W-:-:S05]  /*b290*/  FMUL R15, R8, UR8 ;  /* 0x00000008080f7c20 */ /* 0x002fca0008400000 */
[----:B------:R1:W-:Y:S04]  /*b2a0*/  REDG.E.ADD.F32.FTZ.RN.STRONG.GPU desc[UR6][R6.64+0xac], R15 ;  /* 0x0000ac0f060079a6 */ /* 0x0003e8000c12f306 */
[----:B------:R-:W3:Y:S02]  /*b2b0*/  LDG.E R8, desc[UR6][R4.64+0x20] ;  /* 0x0000200604087981 */ /* 0x000ee4000c1e1900 */
[----:B---3--:R-:W-:-:S04]  /*b2c0*/  FMUL R8, R3, R8 ;  /* 0x0000000803087220 */ /* 0x008fc80000400000 */
[----:B0-----:R-:W-:-:S05]  /*b2d0*/  FMUL R13, R8, UR8 ;  /* 0x00000008080d7c20 */ /* 0x001fca0008400000 */
[----:B------:R0:W-:Y:S04]  /*b2e0*/  REDG.E.ADD.F32.FTZ.RN.STRONG.GPU desc[UR6][R6.64+0xb0], R13 ;  /* 0x0000b00d060079a6 */ /* 0x0001e8000c12f306 */
[----:B------:R-:W3:Y:S02]  /*b2f0*/  LDG.E R8, desc[UR6][R4.64+0x24] ;  /* 0x0000240604087981 */ /* 0x000ee4000c1e1900 */
[----:B---3--:R-:W-:-:S04]  /*b300*/  FMUL R8, R3, R8 ;  /* 0x0000000803087220 */ /* 0x008fc80000400000 */
[----:B--2---:R-:W-:-:S05]  /*b310*/  FMUL R41, R8, UR8 ;  /* 0x0000000808297c20 */ /* 0x004fca0008400000 */
        /* <DEDUP_REMOVED lines=12> */
[----:B------:R-:W-:Y:S04]  /*b3e0*/  REDG.E.ADD.F32.FTZ.RN.STRONG.GPU desc[UR6][R6.64+0xc0], R41 ;  /* 0x0000c029060079a6 */ /* 0x000fe8000c12f306 */
[----:B------:R-:W2:Y:S01]  /*b3f0*/  LDG.E R8, desc[UR6][R4.64+0x34] ;  /* 0x0000340604087981 */ /* 0x000ea2000c1e1900 */
[----:B------:R-:W-:Y:S01]  /*b400*/  FFMA R10, R39, R23, R10 ;  /* 0x00000017270a7223 */ /* 0x000fe2000000000a */
[----:B--2---:R-:W-:-:S04]  /*b410*/  FMUL R8, R3, R8 ;  /* 0x0000000803087220 */ /* 0x004fc80000400000 */
[----:B-1----:R-:W-:-:S05]  /*b420*/  FMUL R15, R8, UR8 ;  /* 0x00000008080f7c20 */ /* 0x002fca0008400000 */
[----:B------:R1:W-:Y:S04]  /*b430*/  REDG.E.ADD.F32.FTZ.RN.STRONG.GPU desc[UR6][R6.64+0xc4], R15 ;  /* 0x0000c40f060079a6 */ /* 0x0003e8000c12f306 */
[----:B------:R-:W2:Y:S01]  /*b440*/  LDG.E R43, desc[UR6][R4.64+0x10] ;  /* 0x00001006042b7981 */ /* 0x000ea2000c1e1900 */
[----:B------:R-:W-:Y:S01]  /*b450*/  FFMA R3, R37, R20, R10 ;  /* 0x0000001425037223 */ /* 0x000fe2000000000a */
[----:B------:R-:W-:-:S04]  /*b460*/  FMUL R8, R35, 0.03125 ;  /* 0x3d00000023087820 */ /* 0x000fc80000400000 */
[----:B------:R-:W-:-:S04]  /*b470*/  FADD R3, R8, -R3 ;  /* 0x8000000308037221 */ /* 0x000fc80000000000 */
[----:B------:R-:W-:-:S04]  /*b480*/  FADD R8, R3, R3 ;  /* 0x0000000303087221 */ /* 0x000fc80000000000 */
[----:B--2---:R-:W-:-:S04]  /*b490*/  FMUL R43, R8, R43 ;  /* 0x0000002b082b7220 */ /* 0x004fc80000400000 */
[----:B------:R-:W-:-:S05]  /*b4a0*/  FMUL R43, R43, UR8 ;  /* 0x000000082b2b7c20 */ /* 0x000fca0008400000 */
[----:B------:R-:W-:Y:S04]  /*b4b0*/  REDG.E.ADD.F32.FTZ.RN.STRONG.GPU desc[UR6][R6.64+0xc8], R43 ;  /* 0x0000c82b060079a6 */ /* 0x000fe8000c12f306 */
[----:B0-----:R-:W2:Y:S02]  /*b4c0*/  LDG.E R13, desc[UR6][R4.64+0x14] ;  /* 0x00001406040d7981 */ /* 0x001ea4000c1e1900 */
        /* <DEDUP_REMOVED lines=19> */
[----:B-1----:R-:W4:Y:S02]  /*b600*/  LDG.E R15, desc[UR6][R4.64+0x28] ;  /* 0x00002806040f7981 */ /* 0x002f24000c1e1900 */
[----:B----4-:R-:W-:-:S04]  /*b610*/  FMUL R15, R8, R15 ;  /* 0x0000000f080f7220 */ /* 0x010fc80000400000 */
[----:B------:R-:W-:-:S05]  /*b620*/  FMUL R15, R15, UR8 ;  /* 0x000000080f0f7c20 */ /* 0x000fca0008400000 */
[----:B------:R1:W-:Y:S04]  /*b630*/  REDG.E.ADD.F32.FTZ.RN.STRONG.GPU desc[UR6][R6.64+0xe0], R15 ;  /* 0x0000e00f060079a6 */ /* 0x0003e8000c12f306 */
[----:B--2---:R-:W2:Y:S02]  /*b640*/  LDG.E R35, desc[UR6][R4.64+0x2c] ;  /* 0x00002c0604237981 */ /* 0x004ea4000c1e1900 */
[----:B--2---:R-:W-:-:S04]  /*b650*/  FMUL R35, R8, R35 ;  /* 0x0000002308237220 */ /* 0x004fc80000400000 */
[----:B------:R-:W-:-:S05]  /*b660*/  FMUL R35, R35, UR8 ;  /* 0x0000000823237c20 */ /* 0x000fca0008400000 */
[----:B------:R-:W-:Y:S04]  /*b670*/  REDG.E.ADD.F32.FTZ.RN.STRONG.GPU desc[UR6][R6.64+0xe4], R35 ;  /* 0x0000e423060079a6 */ /* 0x000fe8000c12f306 */
[----:B---3--:R-:W2:Y:S02]  /*b680*/  LDG.E R37, desc[UR6][R4.64+0x30] ;  /* 0x0000300604257981 */ /* 0x008ea4000c1e1900 */
[----:B--2---:R-:W-:-:S04]  /*b690*/  FMUL R37, R8, R37 ;  /* 0x0000002508257220 */ /* 0x004fc80000400000 */
[----:B------:R-:W-:-:S05]  /*b6a0*/  FMUL R37, R37, UR8 ;  /* 0x0000000825257c20 */ /* 0x000fca0008400000 */
[----:B------:R-:W-:Y:S04]  /*b6b0*/  REDG.E.ADD.F32.FTZ.RN.STRONG.GPU desc[UR6][R6.64+0xe8], R37 ;  /* 0x0000e825060079a6 */ /* 0x000fe8000c12f306 */
[----:B0-----:R-:W2:Y:S01]  /*b6c0*/  LDG.E R13, desc[UR6][R4.64+0x34] ;  /* 0x00003406040d7981 */ /* 0x001ea2000c1e1900 */
[----:B------:R-:W-:Y:S01]  /*b6d0*/  FFMA R34, R34, R23, R11 ;  /* 0x0000001722227223 */ /* 0x000fe2000000000b */
[----:B------:R-:W-:Y:S01]  /*b6e0*/  FMUL R11, R32, 0.03125 ;  /* 0x3d000000200b7820 */ /* 0x000fe20000400000 */
[----:B--2---:R-:W-:-:S04]  /*b6f0*/  FMUL R13, R8, R13 ;  /* 0x0000000d080d7220 */ /* 0x004fc80000400000 */
[----:B------:R-:W-:-:S05]  /*b700*/  FMUL R13, R13, UR8 ;  /* 0x000000080d0d7c20 */ /* 0x000fca0008400000 */
[----:B------:R0:W-:Y:S04]  /*b710*/  REDG.E.ADD.F32.FTZ.RN.STRONG.GPU desc[UR6][R6.64+0xec], R13 ;  /* 0x0000ec0d060079a6 */ /* 0x0001e8000c12f306 */
[----:B-1----:R-:W2:Y:S01]  /*b720*/  LDG.E R15, desc[UR6][R4.64+0x10] ;  /* 0x00001006040f7981 */ /* 0x002ea2000c1e1900 */
[----:B------:R-:W-:-:S04]  /*b730*/  FFMA R8, R33, R20, R34 ;  /* 0x0000001421087223 */ /* 0x000fc80000000022 */
[----:B------:R-:W-:-:S04]  /*b740*/  FADD R8, R11, -R8 ;  /* 0x800000080b087221 */ /* 0x000fc80000000000 */
[----:B------:R-:W-:-:S04]  /*b750*/  FADD R10, R8, R8 ;  /* 0x00000008080a7221 */ /* 0x000fc80000000000 */
[----:B--2---:R-:W-:-:S04]  /*b760*/  FMUL R15, R10, R15 ;  /* 0x0000000f0a0f7220 */ /* 0x004fc80000400000 */
[----:B------:R-:W-:-:S05]  /*b770*/  FMUL R15, R15, UR8 ;  /* 0x000000080f0f7c20 */ /* 0x000fca0008400000 */
[----:B------:R1:W-:Y:S04]  /*b780*/  REDG.E.ADD.F32.FTZ.RN.STRONG.GPU desc[UR6][R6.64+0xf0], R15 ;  /* 0x0000f00f060079a6 */ /* 0x0003e8000c12f306 */
[----:B------:R-:W2:Y:S02]  /*b790*/  LDG.E R11, desc[UR6][R4.64+0x14] ;  /* 0x00001406040b7981 */ /* 0x000ea4000c1e1900 */
[----:B--2---:R-:W-:-:S04]  /*b7a0*/  FMUL R11, R10, R11 ;  /* 0x0000000b0a0b7220 */ /* 0x004fc80000400000 */
        /* <DEDUP_REMOVED lines=35> */
[----:B0-----:R-:W3:Y:S01]  /*b9e0*/  LDG.E R13, desc[UR6][R4.64+0x10] ;  /* 0x00001006040d7981 */ /* 0x001ee2000c1e1900 */
[----:B------:R-:W-:-:S04]  /*b9f0*/  FFMA R30, R30, R20, R31 ;  /* 0x000000141e1e7223 */ /* 0x000fc8000000001f */
[----:B------:R-:W-:-:S04]  /*ba00*/  FADD R29, R29, -R30 ;  /* 0x8000001e1d1d7221 */ /* 0x000fc80000000000 */
[----:B------:R-:W-:-:S04]  /*ba10*/  FADD R10, R29, R29 ;  /* 0x0000001d1d0a7221 */ /* 0x000fc80000000000 */
[----:B---3--:R-:W-:-:S04]  /*ba20*/  FMUL R13, R10, R13 ;  /* 0x0000000d0a0d7220 */ /* 0x008fc80000400000 */
[----:B------:R-:W-:-:S05]  /*ba30*/  FMUL R13, R13, UR8 ;  /* 0x000000080d0d7c20 */ /* 0x000fca0008400000 */
[----:B------:R0:W-:Y:S04]  /*ba40*/  REDG.E.ADD.F32.FTZ.RN.STRONG.GPU desc[UR6][R6.64+0x118], R13 ;  /* 0x0001180d060079a6 */ /* 0x0001e8000c12f306 */
[----:B-1----:R-:W3:Y:S02]  /*ba50*/  LDG.E R15, desc[UR6][R4.64+0x14] ;  /* 0x00001406040f7981 */ /* 0x002ee4000c1e1900 */
        /* <DEDUP_REMOVED lines=31> */
[----:B-1----:R-:W3:Y:S01]  /*bc50*/  LDG.E R15, desc[UR6][R4.64+0x34] ;  /* 0x00003406040f7981 */ /* 0x002ee2000c1e1900 */
[----:B------:R-:W-:-:S04]  /*bc60*/  FFMA R26, R26, R28, R17 ;  /* 0x0000001c1a1a7223 */ /* 0x000fc80000000011 */
[----:B------:R-:W-:-:S04]  /*bc70*/  FFMA R26, R27, R24, R26 ;  /* 0x000000181b1a7223 */ /* 0x000fc8000000001a */
[----:B------:R-:W-:Y:S01]  /*bc80*/  FFMA R26, R25, R22, R26 ;  /* 0x00000016191a7223 */ /* 0x000fe2000000001a */
[----:B---3--:R-:W-:-:S04]  /*bc90*/  FMUL R15, R10, R15 ;  /* 0x0000000f0a0f7220 */ /* 0x008fc80000400000 */
[----:B------:R-:W-:-:S05]  /*bca0*/  FMUL R15, R15, UR8 ;  /* 0x000000080f0f7c20 */ /* 0x000fca0008400000 */
[----:B------:R1:W-:Y:S04]  /*bcb0*/  REDG.E.ADD.F32.FTZ.RN.STRONG.GPU desc[UR6][R6.64+0x13c], R15 ;  /* 0x00013c0f060079a6 */ /* 0x0003e8000c12f306 */
[----:B--2---:R-:W2:Y:S01]  /*bcc0*/  LDG.E R11, desc[UR6][R4.64+0x10] ;  /* 0x00001006040b7981 */ /* 0x004ea2000c1e1900 */
[----:B------:R-:W-:-:S04]  /*bcd0*/  FFMA R26, R21, R23, R26 ;  /* 0x00000017151a7223 */ /* 0x000fc8000000001a */
[----:B------:R-:W-:-:S04]  /*bce0*/  FFMA R19, R19, R20, R26 ;  /* 0x0000001413137223 */ /* 0x000fc8000000001a */
        /* <DEDUP_REMOVED lines=32> */
[----:B------:R3:W-:Y:S04]  /*bef0*/  REDG.E.ADD.F32.FTZ.RN.STRONG.GPU desc[UR6][R6.64+0x15c], R17 ;  /* 0x00015c11060079a6 */ /* 0x0007e8000c12f306 */
[----:B--2---:R-:W2:Y:S02]  /*bf00*/  LDG.E R11, desc[UR6][R4.64+0x30] ;  /* 0x00003006040b7981 */ /* 0x004ea4000c1e1900 */
[----:B--2---:R-:W-:-:S04]  /*bf10*/  FMUL R11, R10, R11 ;  /* 0x0000000b0a0b7220 */ /* 0x004fc80000400000 */
[----:B0-----:R-:W-:-:S05]  /*bf20*/  FMUL R13, R11, UR8 ;  /* 0x000000080b0d7c20 */ /* 0x001fca0008400000 */
[----:B------:R3:W-:Y:S04]  /*bf30*/  REDG.E.ADD.F32.FTZ.RN.STRONG.GPU desc[UR6][R6.64+0x160], R13 ;  /* 0x0001600d060079a6 */ /* 0x0007e8000c12f306 */
[----:B------:R-:W2:Y:S01]  /*bf40*/  LDG.E R11, desc[UR6][R4.64+0x34] ;  /* 0x00003406040b7981 */ /* 0x000ea2000c1e1900 */
[----:B------:R-:W-:Y:S01]  /*bf50*/  ISETP.GT.AND P0, PT, R9, 0x9, PT ;  /* 0x000000090900780c */ /* 0x000fe20003f04270 */
[----:B--2---:R-:W-:-:S04]  /*bf60*/  FMUL R11, R10, R11 ;  /* 0x0000000b0a0b7220 */ /* 0x004fc80000400000 */
[----:B-1----:R-:W-:Y:S01]  /*bf70*/  FMUL R15, R11, UR8 ;  /* 0x000000080b0f7c20 */ /* 0x002fe20008400000 */
[----:B------:R-:W-:-:S04]  /*bf80*/  FFMA R11, R48, R48, RZ ;  /* 0x00000030300b7223 */ /* 0x000fc800000000ff */
[----:B------:R-:W-:Y:S01]  /*bf90*/  FFMA R11, R46, R46, R11 ;  /* 0x0000002e2e0b7223 */ /* 0x000fe2000000000b */
[----:B------:R3:W-:Y:S03]  /*bfa0*/  REDG.E.ADD.F32.FTZ.RN.STRONG.GPU desc[UR6][R6.64+0x164], R15 ;  /* 0x0001640f060079a6 */ /* 0x0007e6000c12f306 */
[----:B------:R-:W-:-:S04]  /*bfb0*/  FFMA R11, R42, R42, R11 ;  /* 0x0000002a2a0b7223 */ /* 0x000fc8000000000b */
[----:B------:R-:W-:Y:S01]  /*bfc0*/  FFMA R11, R40, R40, R11 ;  /* 0x00000028280b7223 */ /* 0x000fe2000000000b */
[----:B------:R-:W-:Y:S06]  /*bfd0*/  @P0 EXIT ;  /* 0x000000000000094d */ /* 0x000fec0003800000 */
[----:B------:R-:W0:Y:S01]  /*bfe0*/  LDC.64 R4, c[0x0][0x390] ;  /* 0x0000e400ff047b82 */ /* 0x000e220000000a00 */
[----:B------:R-:W-:-:S04]  /*bff0*/  FFMA R11, R0, R0, R11 ;  /* 0x00000000000b7223 */ /* 0x000fc8000000000b */
[----:B------:R-:W-:-:S04]  /*c000*/  FFMA R2, R2, R2, R11 ;  /* 0x0000000202027223 */ /* 0x000fc8000000000b */
[----:B------:R-:W-:-:S04]  /*c010*/  FFMA R3, R3, R3, R2 ;  /* 0x0000000303037223 */ /* 0x000fc80000000002 */
[----:B------:R-:W-:-:S04]  /*c020*/  FFMA R8, R8, R8, R3 ;  /* 0x0000000808087223 */ /* 0x000fc80000000003 */
[----:B------:R-:W-:-:S04]  /*c030*/  FFMA R29, R29, R29, R8 ;  /* 0x0000001d1d1d7223 */ /* 0x000fc80000000008 */
[----:B------:R-:W-:Y:S01]  /*c040*/  FFMA R29, R18, R18, R29 ;  /* 0x00000012121d7223 */ /* 0x000fe2000000001d */
[----:B0-----:R-:W-:-:S05]  /*c050*/  IMAD.WIDE R2, R9, 0x4, R4 ;  /* 0x0000000409027825 */ /* 0x001fca00078e0204 */
[----:B------:R-:W-:Y:S01]  /*c060*/  STG.E desc[UR6][R2.64], R29 ;  /* 0x0000001d02007986 */ /* 0x000fe2000c101906 */
[----:B------:R-:W-:Y:S05]  /*c070*/  EXIT ;  /* 0x000000000000794d */ /* 0x000fea0003800000 */
        .weak           $__internal_1_$__cuda_sm20_sqrt_rn_f32_slowpath
        .type           $__internal_1_$__cuda_sm20_sqrt_rn_f32_slowpath,@function
        .size           $__internal_1_$__cuda_sm20_sqrt_rn_f32_slowpath,(.L_x_291 - $__internal_1_$__cuda_sm20_sqrt_rn_f32_slowpath)
$__internal_1_$__cuda_sm20_sqrt_rn_f32_slowpath:
[----:B------:R-:W-:-:S13]  /*c080*/  LOP3.LUT P0, RZ, R0, 0x7fffffff, RZ, 0xc0, !PT ;  /* 0x7fffffff00ff7812 */ /* 0x000fda000780c0ff */
[----:B------:R-:W-:Y:S01]  /*c090*/  @!P0 MOV R11, R0 ;  /* 0x00000000000b8202 */ /* 0x000fe20000000f00 */
[----:B------:R-:W-:Y:S06]  /*c0a0*/  @!P0 BRA `(.L_x_184) ;  /* 0x0000000000408947 */ /* 0x000fec0003800000 */
[----:B------:R-:W-:-:S13]  /*c0b0*/  FSETP.GEU.FTZ.AND P0, PT, R0, RZ, PT ;  /* 0x000000ff0000720b */ /* 0x000fda0003f1e000 */
[----:B------:R-:W-:Y:S01]  /*c0c0*/  @!P0 MOV R11, 0x7fffffff ;  /* 0x7fffffff000b8802 */ /* 0x000fe20000000f00 */
        /* <DEDUP_REMOVED lines=8> */
[----:B------:R-:W-:-:S03]  /*c150*/  @P0 FMUL.FTZ R10, R19, 0.5 ;  /* 0x3f000000130a0820 */ /* 0x000fc60000410000 */
[----:B------:R-:W-:-:S04]  /*c160*/  @P0 FADD.FTZ R11, -R9, -RZ ;  /* 0x800000ff090b0221 */ /* 0x000fc80000010100 */
[----:B------:R-:W-:Y:S01]  /*c170*/  @P0 FFMA R18, R9, R11, R12 ;  /* 0x0000000b09120223 */ /* 0x000fe2000000000c */
[----:B------:R-:W-:-:S03]  /*c180*/  @!P0 MOV R11, R0 ;  /* 0x00000000000b8202 */ /* 0x000fc60000000f00 */
[----:B------:R-:W-:-:S04]  /*c190*/  @P0 FFMA R10, R18, R10, R9 ;  /* 0x0000000a120a0223 */ /* 0x000fc80000000009 */
[----:B------:R-:W-:-:S07]  /*c1a0*/  @P0 FMUL.FTZ R11, R10, 2.3283064365386962891e-10 ;  /* 0x2f8000000a0b0820 */ /* 0x000fce0000410000 */
.L_x_184:
[----:B------:R-:W-:-:S04]  /*c1b0*/  HFMA2 R9, -RZ, RZ, 0, 0 ;  /* 0x00000000ff097431 */ /* 0x000fc800000001ff */
[----:B------:R-:W-:Y:S05]  /*c1c0*/  RET.REL.NODEC R8 `(_Z34update_behavioral_embedding_kernelP15BehavioralStatePfS1_if) ;  /* 0xffffff3c088c7950 */ /* 0x000fea0003c3ffff */
.L_x_185:
        /* <DEDUP_REMOVED lines=11> */
.L_x_291:


//--------------------- .text._Z24create_attractors_kernelPfS_S_ii --------------------------
	.section	.text._Z24create_attractors_kernelPfS_S_ii,"ax",@progbits
	.align	128
        .global         _Z24create_attractors_kernelPfS_S_ii
        .type           _Z24create_attractors_kernelPfS_S_ii,@function
        .size           _Z24create_attractors_kernelPfS_S_ii,(.L_x_292 - _Z24create_attractors_kernelPfS_S_ii)
        .other          _Z24create_attractors_kernelPfS_S_ii,@"STO_CUDA_ENTRY STV_DEFAULT"
_Z24create_attractors_kernelPfS_S_ii:
.text._Z24create_attractors_kernelPfS_S_ii:
[----:B------:R-:W-:Y:S01]  /*0000*/  LDC R1, c[0x0][0x37c] ;  /* 0x0000df00ff017b82 */ /* 0x000fe20000000800 */
[----:B------:R-:W0:Y:S07]  /*0010*/  S2R R0, SR_TID.X ;  /* 0x0000000000007919 */ /* 0x000e2e0000002100 */
[----:B------:R-:W0:Y:S01]  /*0020*/  LDC R5, c[0x0][0x360] ;  /* 0x0000d800ff057b82 */ /* 0x000e220000000800 */
[----:B------:R-:W1:Y:S01]  /*0030*/  LDCU UR6, c[0x0][0x398] ;  /* 0x00007300ff0677ac */ /* 0x000e620008000800 */
[----:B------:R-:W2:Y:S06]  /*0040*/  S2R R3, SR_TID.Y ;  /* 0x0000000000037919 */ /* 0x000eac0000002200 */
[----:B------:R-:W0:Y:S08]  /*0050*/  S2UR UR4, SR_CTAID.X ;  /* 0x00000000000479c3 */ /* 0x000e300000002500 */
[----:B------:R-:W2:Y:S08]  /*0060*/  S2UR UR5, SR_CTAID.Y ;  /* 0x00000000000579c3 */ /* 0x000eb00000002600 */
[----:B------:R-:W2:Y:S01]  /*0070*/  LDC R4, c[0x0][0x364] ;  /* 0x0000d900ff047b82 */ /* 0x000ea20000000800 */
[----:B0-----:R-:W-:-:S02]  /*0080*/  IMAD R5, R5, UR4, R0 ;  /* 0x0000000405057c24 */ /* 0x001fc4000f8e0200 */
[----:B--2---:R-:W-:-:S05]  /*0090*/  IMAD R4, R4, UR5, R3 ;  /* 0x0000000504047c24 */ /* 0x004fca000f8e0203 */
[----:B------:R-:W-:-:S04]  /*00a0*/  VIMNMX R0, PT, PT, R5, R4, !PT ;  /* 0x0000000405007248 */ /* 0x000fc80007fe0100 */
[----:B-1----:R-:W-:-:S13]  /*00b0*/  ISETP.GE.AND P0, PT, R0, UR6, PT ;  /* 0x0000000600007c0c */ /* 0x002fda000bf06270 */
[----:B------:R-:W-:Y:S05]  /*00c0*/  @P0 EXIT ;  /* 0x000000000000094d */ /* 0x000fea0003800000 */
[----:B------:R-:W-:Y:S01]  /*00d0*/  I2FP.F32.U32 R2, UR6 ;  /* 0x0000000600027c45 */ /* 0x000fe20008201000 */
[----:B------:R-:W-:Y:S01]  /*00e0*/  BSSY.RECONVERGENT B0, `(.L_x_186) ;  /* 0x000000f000007945 */ /* 0x000fe20003800200 */
[----:B------:R-:W-:Y:S01]  /*00f0*/  I2FP.F32.S32 R3, R5 ;  /* 0x0000000500037245 */ /* 0x000fe20000201400 */
[----:B------:R-:W-:Y:S01]  /*0100*/  IMAD R6, R4, UR6, R5 ;  /* 0x0000000604067c24 */ /* 0x000fe2000f8e0205 */
[----:B------:R-:W0:Y:S08]  /*0110*/  MUFU.RCP R7, R2 ;  /* 0x0000000200077308 */ /* 0x000e300000001000 */
[----:B------:R-:W1:Y:S01]  /*0120*/  FCHK P0, R3, R2 ;  /* 0x0000000203007302 */ /* 0x000e620000000000 */
[----:B0-----:R-:W-:-:S04]  /*0130*/  FFMA R0, -R2, R7, 1 ;  /* 0x3f80000002007423 */ /* 0x001fc80000000107 */
[----:B------:R-:W-:-:S04]  /*0140*/  FFMA R0, R7, R0, R7 ;  /* 0x0000000007007223 */ /* 0x000fc80000000007 */
[----:B------:R-:W-:-:S04]  /*0150*/  FFMA R7, R3, R0, RZ ;  /* 0x0000000003077223 */ /* 0x000fc800000000ff */
[----:B------:R-:W-:-:S04]  /*0160*/  FFMA R8, -R2, R7, R3 ;  /* 0x0000000702087223 */ /* 0x000fc80000000103 */
[----:B------:R-:W-:Y:S01]  /*0170*/  FFMA R5, R0, R8, R7 ;  /* 0x0000000800057223 */ /* 0x000fe20000000007 */
[----:B-1----:R-:W-:Y:S06]  /*0180*/  @!P0 BRA `(.L_x_187) ;  /* 0x0000000000108947 */ /* 0x002fec0003800000 */
[----:B------:R-:W-:Y:S02]  /*0190*/  MOV R0, R2 ;  /* 0x0000000200007202 */ /* 0x000fe40000000f00 */
[----:B------:R-:W-:-:S07]  /*01a0*/  MOV R8, 0x1c0 ;  /* 0x000001c000087802 */ /* 0x000fce0000000f00 */
[----:B------:R-:W-:Y:S05]  /*01b0*/  CALL.REL.NOINC `($__internal_2_$__cuda_sm3x_div_rn_noftz_f32_slowpath) ;  /* 0x0000001400247944 */ /* 0x000fea0003c00000 */
[----:B------:R-:W-:-:S07]  /*01c0*/  MOV R5, R0 ;  /* 0x0000000000057202 */ /* 0x000fce0000000f00 */
.L_x_187:
[----:B------:R-:W-:Y:S05]  /*01d0*/  BSYNC.RECONVERGENT B0 ;  /* 0x0000000000007941 */ /* 0x000fea0003800200 */
.L_x_186:
[----:B------:R-:W0:Y:S01]  /*01e0*/  MUFU.RCP R7, R2 ;  /* 0x0000000200077308 */ /* 0x000e220000001000 */
[----:B------:R-:W-:Y:S01]  /*01f0*/  I2FP.F32.U32 R3, R4 ;  /* 0x0000000400037245 */ /* 0x000fe20000201000 */
[----:B------:R-:W-:Y:S06]  /*0200*/  BSSY.RECONVERGENT B0, `(.L_x_188) ;  /* 0x000000c000007945 */ /* 0x000fec0003800200 */
        /* <DEDUP_REMOVED lines=11> */
.L_x_189:
[----:B------:R-:W-:Y:S05]  /*02c0*/  BSYNC.RECONVERGENT B0 ;  /* 0x0000000000007941 */ /* 0x000fea0003800200 */
.L_x_188:
[----:B------:R-:W0:Y:S01]  /*02d0*/  LDCU UR4, c[0x0][0x39c] ;  /* 0x00007380ff0477ac */ /* 0x000e220008000800 */
[----:B------:R-:W-:Y:S01]  /*02e0*/  HFMA2 R10, -RZ, RZ, 0, 0 ;  /* 0x00000000ff0a7431 */ /* 0x000fe200000001ff */
[----:B------:R-:W1:Y:S01]  /*02f0*/  LDCU.64 UR14, c[0x0][0x358] ;  /* 0x00006b00ff0e77ac */ /* 0x000e620008000a00 */
[----:B0-----:R-:W-:-:S09]  /*0300*/  UISETP.GE.AND UP0, UPT, UR4, 0x1, UPT ;  /* 0x000000010400788c */ /* 0x001fd2000bf06270 */
[----:B-1----:R-:W-:Y:S05]  /*0310*/  BRA.U !UP0, `(.L_x_190) ;  /* 0x0000001108bc7547 */ /* 0x002fea000b800000 */
[----:B------:R-:W-:Y:S01]  /*0320*/  UISETP.GE.U32.AND UP0, UPT, UR4, 0x4, UPT ;  /* 0x000000040400788c */ /* 0x000fe2000bf06070 */
[----:B------:R-:W-:Y:S01]  /*0330*/  MOV R10, RZ ;  /* 0x000000ff000a7202 */ /* 0x000fe20000000f00 */
[----:B------:R-:W-:Y:S01]  /*0340*/  ULOP3.LUT UR12, UR4, 0x3, URZ, 0xc0, !UPT ;  /* 0x00000003040c7892 */ /* 0x000fe2000f8ec0ff */
[----:B------:R-:W-:-:S06]  /*0350*/  MOV R2, RZ ;  /* 0x000000ff00027202 */ /* 0x000fcc0000000f00 */
[----:B------:R-:W-:Y:S05]  /*0360*/  BRA.U !UP0, `(.L_x_191) ;  /* 0x0000000908a07547 */ /* 0x000fea000b800000 */
[----:B------:R-:W0:Y:S01]  /*0370*/  LDCU.64 UR8, c[0x0][0x388] ;  /* 0x00007100ff0877ac */ /* 0x000e220008000a00 */
[----:B------:R-:W-:Y:S01]  /*0380*/  MOV R10, RZ ;  /* 0x000000ff000a7202 */ /* 0x000fe20000000f00 */
[----:B------:R-:W1:Y:S01]  /*0390*/  LDCU.64 UR10, c[0x0][0x390] ;  /* 0x00007200ff0a77ac */ /* 0x000e620008000a00 */
[----:B------:R-:W-:-:S06]  /*03a0*/  ULOP3.LUT UR4, UR4, 0x7ffffffc, URZ, 0xc0, !UPT ;  /* 0x7ffffffc04047892 */ /* 0x000fcc000f8ec0ff */
[----:B------:R-:W-:Y:S01]  /*03b0*/  MOV R2, UR4 ;  /* 0x0000000400027c02 */ /* 0x000fe20008000f00 */
[----:B0-----:R-:W-:Y:S02]  /*03c0*/  UIADD3 UR7, UP0, UPT, UR8, 0x10, URZ ;  /* 0x0000001008077890 */ /* 0x001fe4000ff1e0ff */
[----:B-1----:R-:W-:Y:S02]  /*03d0*/  UIADD3 UR5, UP1, UPT, UR10, 0x8, URZ ;  /* 0x000000080a057890 */ /* 0x002fe4000ff3e0ff */
[----:B------:R-:W-:Y:S02]  /*03e0*/  UIADD3.X UR8, UPT, UPT, URZ, UR9, URZ, UP0, !UPT ;  /* 0x00000009ff087290 */ /* 0x000fe400087fe4ff */
[----:B------:R-:W-:Y:S01]  /*03f0*/  MOV R14, UR7 ;  /* 0x00000007000e7c02 */ /* 0x000fe20008000f00 */
[----:B------:R-:W-:Y:S01]  /*0400*/  UIADD3.X UR6, UPT, UPT, URZ, UR11, URZ, UP1, !UPT ;  /* 0x0000000bff067290 */ /* 0x000fe20008ffe4ff */
[----:B------:R-:W-:Y:S01]  /*0410*/  MOV R12, UR5 ;  /* 0x00000005000c7c02 */ /* 0x000fe20008000f00 */
[----:B------:R-:W-:Y:S01]  /*0420*/  UIADD3 UR9, UPT, UPT, -UR4, URZ, URZ ;  /* 0x000000ff04097290 */ /* 0x000fe2000fffe1ff */
[----:B------:R-:W-:-:S03]  /*0430*/  MOV R15, UR8 ;  /* 0x00000008000f7c02 */ /* 0x000fc60008000f00 */
[----:B------:R-:W-:-:S08]  /*0440*/  MOV R13, UR6 ;  /* 0x00000006000d7c02 */ /* 0x000fd00008000f00 */
.L_x_200:
[----:B------:R-:W2:Y:S04]  /*0450*/  LDG.E.CONSTANT R3, desc[UR14][R14.64+-0xc] ;  /* 0xfffff40e0e037981 */ /* 0x000ea8000c1e9900 */
[----:B------:R-:W3:Y:S04]  /*0460*/  LDG.E.CONSTANT R0, desc[UR14][R14.64+-0x10] ;  /* 0xfffff00e0e007981 */ /* 0x000ee8000c1e9900 */
[----:B------:R0:W5:Y:S01]  /*0470*/  LDG.E.CONSTANT R19, desc[UR14][R12.64+-0x8] ;  /* 0xfffff80e0c137981 */ /* 0x000162000c1e9900 */
[----:B------:R-:W-:Y:S01]  /*0480*/  HFMA2 R16, -RZ, RZ, 0.95458984375, -112.6875 ;  /* 0x3ba3d70bff107431 */ /* 0x000fe200000001ff */
[----:B------:R-:W-:Y:S01]  /*0490*/  BSSY.RECONVERGENT B0, `(.L_x_192) ;  /* 0x0000014000007945 */ /* 0x000fe20003800200 */
[----:B--2---:R-:W-:Y:S01]  /*04a0*/  FADD R7, -R3, R4 ;  /* 0x0000000403077221 */ /* 0x004fe20000000100 */
[----:B---3--:R-:W-:-:S03]  /*04b0*/  FADD R0, -R0, R5 ;  /* 0x0000000500007221 */ /* 0x008fc60000000100 */
[----:B------:R-:W-:Y:S01]  /*04c0*/  FADD R8, -|R7|, 1 ;  /* 0x3f80000007087421 */ /* 0x000fe20000000300 */
[----:B------:R-:W-:-:S04]  /*04d0*/  FADD R3, -|R0|, 1 ;  /* 0x3f80000000037421 */ /* 0x000fc80000000300 */
[----:B------:R-:W-:Y:S02]  /*04e0*/  FMNMX R8, |R7|, R8, PT ;  /* 0x0000000807087209 */ /* 0x000fe40003800200 */
[----:B------:R-:W-:Y:S02]  /*04f0*/  MOV R7, 0x4347ffff ;  /* 0x4347ffff00077802 */ /* 0x000fe40000000f00 */
[----:B------:R-:W-:Y:S01]  /*0500*/  FMNMX R3, |R0|, R3, PT ;  /* 0x0000000300037209 */ /* 0x000fe20003800200 */
[----:B------:R-:W-:Y:S02]  /*0510*/  FMUL R8, R8, R8 ;  /* 0x0000000808087220 */ /* 0x000fe40000400000 */
[----:B------:R-:W-:Y:S02]  /*0520*/  FFMA R0, -R7, R16, 1 ;  /* 0x3f80000007007423 */ /* 0x000fe40000000110 */
[----:B------:R-:W-:Y:S02]  /*0530*/  FFMA R3, R3, R3, R8 ;  /* 0x0000000303037223 */ /* 0x000fe40000000008 */
[----:B------:R-:W-:-:S02]  /*0540*/  FFMA R0, R0, -R7, -199.9999847412109375 ;  /* 0xc347ffff00007423 */ /* 0x000fc40000000807 */
[----:B------:R-:W1:Y:S02]  /*0550*/  FCHK P0, R3, -0.0050000003539025783539 ;  /* 0xbba3d70b03007902 */ /* 0x000e640000000000 */
[----:B------:R-:W-:-:S04]  /*0560*/  FFMA R7, R3, R0, RZ ;  /* 0x0000000003077223 */ /* 0x000fc800000000ff */
[----:B------:R-:W-:-:S04]  /*0570*/  FFMA R8, R7, 0.0050000003539025783539, R3 ;  /* 0x3ba3d70b07087823 */ /* 0x000fc80000000003 */
[----:B------:R-:W-:Y:S01]  /*0580*/  FFMA R0, R0, R8, R7 ;  /* 0x0000000800007223 */ /* 0x000fe20000000007 */
[----:B01----:R-:W-:Y:S06]  /*0590*/  @!P0 BRA `(.L_x_193) ;  /* 0x00000000000c8947 */ /* 0x003fec0003800000 */
[----:B------:R-:W-:Y:S02]  /*05a0*/  MOV R0, 0xbba3d70b ;  /* 0xbba3d70b00007802 */ /* 0x000fe40000000f00 */
[----:B------:R-:W-:-:S07]  /*05b0*/  MOV R8, 0x5d0 ;  /* 0x000005d000087802 */ /* 0x000fce0000000f00 */
[----:B-----5:R-:W-:Y:S05]  /*05c0*/  CALL.REL.NOINC `($__internal_2_$__cuda_sm3x_div_rn_noftz_f32_slowpath) ;  /* 0x0000001000207944 */ /* 0x020fea0003c00000 */
.L_x_193:
[----:B------:R-:W-:Y:S05]  /*05d0*/  BSYNC.RECONVERGENT B0 ;  /* 0x0000000000007941 */ /* 0x000fea0003800200 */
.L_x_192:
[----:B------:R-:W2:Y:S04]  /*05e0*/  LDG.E.CONSTANT R7, desc[UR14][R14.64+-0x4] ;  /* 0xfffffc0e0e077981 */ /* 0x000ea8000c1e9900 */
[----:B------:R-:W3:Y:S04]  /*05f0*/  LDG.E.CONSTANT R8, desc[UR14][R14.64+-0x8] ;  /* 0xfffff80e0e087981 */ /* 0x000ee8000c1e9900 */
[----:B------:R0:W5:Y:S01]  /*0600*/  LDG.E.CONSTANT R18, desc[UR14][R12.64+-0x4] ;  /* 0xfffffc0e0c127981 */ /* 0x000162000c1e9900 */
[----:B------:R-:W-:Y:S01]  /*0610*/  HFMA2 R16, -RZ, RZ, 3.7421875, 0 ;  /* 0x437c0000ff107431 */ /* 0x000fe200000001ff */
[----:B------:R-:W-:Y:S01]  /*0620*/  MOV R3, 0x3bbb989d ;  /* 0x3bbb989d00037802 */ /* 0x000fe20000000f00 */
[----:B------:R-:W-:Y:S01]  /*0630*/  HFMA2 R20, -RZ, RZ, 0.95458984375, -112.6875 ;  /* 0x3ba3d70bff147431 */ /* 0x000fe200000001ff */
[----:B------:R-:W-:Y:S03]  /*0640*/  BSSY.RECONVERGENT B0, `(.L_x_194) ;  /* 0x000001e000007945 */ /* 0x000fe60003800200 */
[----:B------:R-:W-:-:S04]  /*0650*/  FFMA.SAT R3, R0, R3, 0.5 ;  /* 0x3f00000000037423 */ /* 0x000fc80000002003 */
[----:B------:R-:W-:Y:S01]  /*0660*/  FFMA.RM R3, R3, R16, 12582913 ;  /* 0x4b40000103037423 */ /* 0x000fe20000004010 */
[----:B--2---:R-:W-:-:S03]  /*0670*/  FADD R11, -R7, R4 ;  /* 0x00000004070b7221 */ /* 0x004fc60000000100 */
[C---:B------:R-:W-:Y:S01]  /*0680*/  FADD R7, R3.reuse, -12583039 ;  /* 0xcb40007f03077421 */ /* 0x040fe20000000000 */
[----:B------:R-:W-:Y:S01]  /*0690*/  SHF.L.U32 R3, R3, 0x17, RZ ;  /* 0x0000001703037819 */ /* 0x000fe200000006ff */
[----:B------:R-:W-:Y:S02]  /*06a0*/  FADD R16, -|R11|, 1 ;  /* 0x3f8000000b107421 */ /* 0x000fe40000000300 */
[----:B------:R-:W-:Y:S01]  /*06b0*/  FFMA R7, R0, 1.4426950216293334961, -R7 ;  /* 0x3fb8aa3b00077823 */ /* 0x000fe20000000807 */
[----:B---3--:R-:W-:-:S03]  /*06c0*/  FADD R9, -R8, R5 ;  /* 0x0000000508097221 */ /* 0x008fc60000000100 */
[----:B------:R-:W-:Y:S01]  /*06d0*/  FFMA R7, R0, 1.925963033500011079e-08, R7 ;  /* 0x32a5706000077823 */ /* 0x000fe20000000007 */
[----:B------:R-:W-:Y:S01]  /*06e0*/  FADD R0, -|R9|, 1 ;  /* 0x3f80000009007421 */ /* 0x000fe20000000300 */
[----:B------:R-:W-:Y:S02]  /*06f0*/  FMNMX R16, |R11|, R16, PT ;  /* 0x000000100b107209 */ /* 0x000fe40003800200 */
[----:B------:R-:W-:Y:S01]  /*0700*/  MOV R11, 0x4347ffff ;  /* 0x4347ffff000b7802 */ /* 0x000fe20000000f00 */
[----:B------:R1:W2:Y:S01]  /*0710*/  MUFU.EX2 R8, R7 ;  /* 0x0000000700087308 */ /* 0x0002a20000000800 */
[----:B------:R-:W-:Y:S01]  /*0720*/  FMNMX R0, |R9|, R0, PT ;  /* 0x0000000009007209 */ /* 0x000fe20003800200 */
[----:B------:R-:W-:Y:S02]  /*0730*/  FMUL R9, R16, R16 ;  /* 0x0000001010097220 */ /* 0x000fe40000400000 */
[----:B------:R-:W-:Y:S02]  /*0740*/  FFMA R20, -R11, R20, 1 ;  /* 0x3f8000000b147423 */ /* 0x000fe40000000114 */
[----:B------:R-:W-:-:S02]  /*0750*/  FFMA R16, R0, R0, R9 ;  /* 0x0000000000107223 */ /* 0x000fc40000000009 */
[----:B------:R-:W-:Y:S02]  /*0760*/  FFMA R0, R20, -R11, -199.9999847412109375 ;  /* 0xc347ffff14007423 */ /* 0x000fe4000000080b */
[----:B------:R-:W3:Y:S02]  /*0770*/  FCHK P0, R16, -0.0050000003539025783539 ;  /* 0xbba3d70b10007902 */ /* 0x000ee40000000000 */
[----:B------:R-:W-:-:S04]  /*0780*/  FFMA R9, R0, R16, RZ ;  /* 0x0000001000097223 */ /* 0x000fc800000000ff */
[----:B-1----:R-:W-:Y:S01]  /*0790*/  FFMA R7, R9, 0.0050000003539025783539, R16 ;  /* 0x3ba3d70b09077823 */ /* 0x002fe20000000010 */
[----:B--2---:R-:W-:-:S03]  /*07a0*/  FMUL R3, R3, R8 ;  /* 0x0000000803037220 */ /* 0x004fc60000400000 */
[----:B------:R-:W-:Y:S01]  /*07b0*/  FFMA R0, R0, R7, R9 ;  /* 0x0000000700007223 */ /* 0x000fe20000000009 */
[----:B-----5:R-:W-:Y:S01]  /*07c0*/  FFMA R19, R19, R3, R10 ;  /* 0x0000000313137223 */ /* 0x020fe2000000000a */
[----:B0--3--:R-:W-:Y:S06]  /*07d0*/  @!P0 BRA `(.L_x_195) ;  /* 0x0000000000108947 */ /* 0x009fec0003800000 */
[----:B------:R-:W-:Y:S02]  /*07e0*/  MOV R3, R16 ;  /* 0x0000001000037202 */ /* 0x000fe40000000f00 */
[----:B------:R-:W-:Y:S02]  /*07f0*/  MOV R0, 0xbba3d70b ;  /* 0xbba3d70b00007802 */ /* 0x000fe40000000f00 */
[----:B------:R-:W-:-:S07]  /*0800*/  MOV R8, 0x820 ;  /* 0x0000082000087802 */ /* 0x000fce0000000f00 */
[----:B------:R-:W-:Y:S05]  /*0810*/  CALL.REL.NOINC `($__internal_2_$__cuda_sm3x_div_rn_noftz_f32_slowpath) ;  /* 0x0000000c008c7944 */ /* 0x000fea0003c00000 */
.L_x_195:
[----:B------:R-:W-:Y:S05]  /*0820*/  BSYNC.RECONVERGENT B0 ;  /* 0x0000000000007941 */ /* 0x000fea0003800200 */
.L_x_194:
        /* <DEDUP_REMOVED lines=30> */
[----:B------:R-:W-:Y:S01]  /*0a10*/  FFMA R19, R18, R3, R19 ;  /* 0x0000000312137223 */ /* 0x000fe20000000013 */
[----:B0--3--:R-:W-:Y:S06]  /*0a20*/  @!P0 BRA `(.L_x_197) ;  /* 0x0000000000108947 */ /* 0x009fec0003800000 */
[----:B------:R-:W-:Y:S02]  /*0a30*/  MOV R3, R16 ;  /* 0x0000001000037202 */ /* 0x000fe40000000f00 */
[----:B------:R-:W-:Y:S02]  /*0a40*/  MOV R0, 0xbba3d70b ;  /* 0xbba3d70b00007802 */ /* 0x000fe40000000f00 */
[----:B------:R-:W-:-:S07]  /*0a50*/  MOV R8, 0xa70 ;  /* 0x00000a7000087802 */ /* 0x000fce0000000f00 */
[----:B-----5:R-:W-:Y:S05]  /*0a60*/  CALL.REL.NOINC `($__internal_2_$__cuda_sm3x_div_rn_noftz_f32_slowpath) ;  /* 0x0000000800f87944 */ /* 0x020fea0003c00000 */
.L_x_197:
[----:B------:R-:W-:Y:S05]  /*0a70*/  BSYNC.RECONVERGENT B0 ;  /* 0x0000000000007941 */ /* 0x000fea0003800200 */
.L_x_196:
        /* <DEDUP_REMOVED lines=36> */
.L_x_199:
[----:B------:R-:W-:Y:S05]  /*0cc0*/  BSYNC.RECONVERGENT B0 ;  /* 0x0000000000007941 */ /* 0x000fea0003800200 */
.L_x_198:
[----:B------:R-:W-:Y:S01]  /*0cd0*/  HFMA2 R8, -RZ, RZ, 3.7421875, 0 ;  /* 0x437c0000ff087431 */ /* 0x000fe200000001ff */
[----:B------:R-:W-:Y:S01]  /*0ce0*/  MOV R3, 0x3bbb989d ;  /* 0x3bbb989d00037802 */ /* 0x000fe20000000f00 */
[----:B------:R-:W-:Y:S01]  /*0cf0*/  UIADD3 UR9, UPT, UPT, UR9, 0x4, URZ ;  /* 0x0000000409097890 */ /* 0x000fe2000fffe0ff */
[----:B------:R-:W-:Y:S02]  /*0d00*/  IADD3 R14, P0, PT, R14, 0x20, RZ ;  /* 0x000000200e0e7810 */ /* 0x000fe40007f1e0ff */
[----:B------:R-:W-:Y:S01]  /*0d10*/  IADD3 R12, P1, PT, R12, 0x10, RZ ;  /* 0x000000100c0c7810 */ /* 0x000fe20007f3e0ff */
[----:B------:R-:W-:Y:S01]  /*0d20*/  FFMA.SAT R3, R0, R3, 0.5 ;  /* 0x3f00000000037423 */ /* 0x000fe20000002003 */
[----:B------:R-:W-:Y:S01]  /*0d30*/  UISETP.NE.AND UP0, UPT, UR9, URZ, UPT ;  /* 0x000000ff0900728c */ /* 0x000fe2000bf05270 */
[----:B------:R-:W-:Y:S02]  /*0d40*/  IADD3.X R15, PT, PT, RZ, R15, RZ, P0, !PT ;  /* 0x0000000fff0f7210 */ /* 0x000fe400007fe4ff */
[----:B------:R-:W-:Y:S01]  /*0d50*/  FFMA.RM R3, R3, R8, 12582913 ;  /* 0x4b40000103037423 */ /* 0x000fe20000004008 */
[----:B------:R-:W-:-:S03]  /*0d60*/  IADD3.X R13, PT, PT, RZ, R13, RZ, P1, !PT ;  /* 0x0000000dff0d7210 */ /* 0x000fc60000ffe4ff */
[C---:B------:R-:W-:Y:S01]  /*0d70*/  FADD R7, R3.reuse, -12583039 ;  /* 0xcb40007f03077421 */ /* 0x040fe20000000000 */
[----:B------:R-:W-:-:S03]  /*0d80*/  SHF.L.U32 R3, R3, 0x17, RZ ;  /* 0x0000001703037819 */ /* 0x000fc600000006ff */
[----:B------:R-:W-:-:S04]  /*0d90*/  FFMA R7, R0, 1.4426950216293334961, -R7 ;  /* 0x3fb8aa3b00077823 */ /* 0x000fc80000000807 */
[----:B------:R-:W-:-:S04]  /*0da0*/  FFMA R7, R0, 1.925963033500011079e-08, R7 ;  /* 0x32a5706000077823 */ /* 0x000fc80000000007 */
[----:B------:R-:W0:Y:S02]  /*0db0*/  MUFU.EX2 R0, R7 ;  /* 0x0000000700007308 */ /* 0x000e240000000800 */
[----:B0-----:R-:W-:-:S04]  /*0dc0*/  FMUL R0, R3, R0 ;  /* 0x0000000003007220 */ /* 0x001fc80000400000 */
[----:B------:R-:W-:Y:S01]  /*0dd0*/  FFMA R10, R18, R0, R19 ;  /* 0x00000000120a7223 */ /* 0x000fe20000000013 */
[----:B------:R-:W-:Y:S06]  /*0de0*/  BRA.U UP0, `(.L_x_200) ;  /* 0xfffffff500987547 */ /* 0x000fec000b83ffff */
.L_x_191:
[----:B------:R-:W-:-:S09]  /*0df0*/  UISETP.NE.AND UP0, UPT, UR12, URZ, UPT ;  /* 0x000000ff0c00728c */ /* 0x000fd2000bf05270 */
[----:B------:R-:W-:Y:S05]  /*0e00*/  BRA.U !UP0, `(.L_x_190) ;  /* 0x0000000908007547 */ /* 0x000fea000b800000 */
[----:B------:R-:W-:-:S09]  /*0e10*/  UISETP.NE.AND UP0, UPT, UR12, 0x1, UPT ;  /* 0x000000010c00788c */ /* 0x000fd2000bf05270 */
[----:B------:R-:W-:Y:S05]  /*0e20*/  BRA.U !UP0, `(.L_x_201) ;  /* 0x0000000508407547 */ /* 0x000fea000b800000 */
[----:B------:R-:W0:Y:S01]  /*0e30*/  LDC.64 R14, c[0x0][0x388] ;  /* 0x0000e200ff0e7b82 */ /* 0x000e220000000a00 */
[----:B------:R-:W-:-:S07]  /*0e40*/  SHF.L.U32 R3, R2, 0x1, RZ ;  /* 0x0000000102037819 */ /* 0x000fce00000006ff */
[----:B------:R-:W1:Y:S01]  /*0e50*/  LDC.64 R12, c[0x0][0x390] ;  /* 0x0000e400ff0c7b82 */ /* 0x000e620000000a00 */
[----:B0-----:R-:W-:-:S05]  /*0e60*/  IMAD.WIDE.U32 R14, R3, 0x4, R14 ;  /* 0x00000004030e7825 */ /* 0x001fca00078e000e */
[----:B------:R-:W2:Y:S04]  /*0e70*/  LDG.E.CONSTANT R3, desc[UR14][R14.64+0x4] ;  /* 0x0000040e0e037981 */ /* 0x000ea8000c1e9900 */
[----:B------:R-:W3:Y:S01]  /*0e80*/  LDG.E.CONSTANT R0, desc[UR14][R14.64] ;  /* 0x0000000e0e007981 */ /* 0x000ee2000c1e9900 */
[----:B-1----:R-:W-:-:S05]  /*0e90*/  IMAD.WIDE.U32 R12, R2, 0x4, R12 ;  /* 0x00000004020c7825 */ /* 0x002fca00078e000c */
        /* <DEDUP_REMOVED lines=19> */
[----:B------:R-:W-:Y:S02]  /*0fd0*/  MOV R3, R16 ;  /* 0x0000001000037202 */ /* 0x000fe40000000f00 */
[----:B------:R-:W-:Y:S02]  /*0fe0*/  MOV R0, 0xbba3d70b ;  /* 0xbba3d70b00007802 */ /* 0x000fe40000000f00 */
[----:B------:R-:W-:-:S07]  /*0ff0*/  MOV R8, 0x1010 ;  /* 0x0000101000087802 */ /* 0x000fce0000000f00 */
[----:B-----5:R-:W-:Y:S05]  /*1000*/  CALL.REL.NOINC `($__internal_2_$__cuda_sm3x_div_rn_noftz_f32_slowpath) ;  /* 0x0000000400907944 */ /* 0x020fea0003c00000 */
.L_x_203:
[----:B------:R-:W-:Y:S05]  /*1010*/  BSYNC.RECONVERGENT B0 ;  /* 0x0000000000007941 */ /* 0x000fea0003800200 */
.L_x_202:
[----:B------:R-:W2:Y:S04]  /*1020*/  LDG.E.CONSTANT R7, desc[UR14][R14.64+0xc] ;  /* 0x00000c0e0e077981 */ /* 0x000ea8000c1e9900 */
[----:B------:R0:W3:Y:S04]  /*1030*/  LDG.E.CONSTANT R8, desc[UR14][R14.64+0x8] ;  /* 0x0000080e0e087981 */ /* 0x0000e8000c1e9900 */
[----:B------:R1:W5:Y:S01]  /*1040*/  LDG.E.CONSTANT R12, desc[UR14][R12.64+0x4] ;  /* 0x0000040e0c0c7981 */ /* 0x000362000c1e9900 */
[----:B------:R-:W-:Y:S01]  /*1050*/  HFMA2 R16, -RZ, RZ, 3.7421875, 0 ;  /* 0x437c0000ff107431 */ /* 0x000fe200000001ff */
[----:B------:R-:W-:Y:S01]  /*1060*/  MOV R3, 0x3bbb989d ;  /* 0x3bbb989d00037802 */ /* 0x000fe20000000f00 */
[----:B------:R-:W-:Y:S01]  /*1070*/  BSSY.RECONVERGENT B0, `(.L_x_204) ;  /* 0x000001f000007945 */ /* 0x000fe20003800200 */
[----:B0-----:R-:W-:-:S03]  /*1080*/  HFMA2 R14, -RZ, RZ, 0.95458984375, -112.6875 ;  /* 0x3ba3d70bff0e7431 */ /* 0x001fc600000001ff */
        /* <DEDUP_REMOVED lines=20> */
[----:B0-----:R-:W-:Y:S01]  /*11d0*/  FFMA R7, R9, 0.0050000003539025783539, R14 ;  /* 0x3ba3d70b09077823 */ /* 0x001fe2000000000e */
[----:B--2---:R-:W-:-:S03]  /*11e0*/  FMUL R3, R3, R8 ;  /* 0x0000000803037220 */ /* 0x004fc60000400000 */
[----:B------:R-:W-:Y:S01]  /*11f0*/  FFMA R0, R0, R7, R9 ;  /* 0x0000000700007223 */ /* 0x000fe20000000009 */
[----:B-----5:R-:W-:Y:S01]  /*1200*/  FFMA R19, R19, R3, R10 ;  /* 0x0000000313137223 */ /* 0x020fe2000000000a */
[----:B-1-3--:R-:W-:Y:S06]  /*1210*/  @!P0 BRA `(.L_x_205) ;  /* 0x0000000000108947 */ /* 0x00afec0003800000 */
[----:B------:R-:W-:Y:S02]  /*1220*/  MOV R3, R14 ;  /* 0x0000000e00037202 */ /* 0x000fe40000000f00 */
[----:B------:R-:W-:Y:S02]  /*1230*/  MOV R0, 0xbba3d70b ;  /* 0xbba3d70b00007802 */ /* 0x000fe40000000f00 */
[----:B------:R-:W-:-:S07]  /*1240*/  MOV R8, 0x1260 ;  /* 0x0000126000087802 */ /* 0x000fce0000000f00 */
[----:B------:R-:W-:Y:S05]  /*1250*/  CALL.REL.NOINC `($__internal_2_$__cuda_sm3x_div_rn_noftz_f32_slowpath) ;  /* 0x0000000000fc7944 */ /* 0x000fea0003c00000 */
.L_x_205:
[----:B------:R-:W-:Y:S05]  /*1260*/  BSYNC.RECONVERGENT B0 ;  /* 0x0000000000007941 */ /* 0x000fea0003800200 */
.L_x_204:
[----:B------:R-:W-:Y:S01]  /*1270*/  HFMA2 R8, -RZ, RZ, 3.7421875, 0 ;  /* 0x437c0000ff087431 */ /* 0x000fe200000001ff */
[----:B------:R-:W-:Y:S02]  /*1280*/  MOV R3, 0x3bbb989d ;  /* 0x3bbb989d00037802 */ /* 0x000fe40000000f00 */
[----:B------:R-:W-:-:S03]  /*1290*/  IADD3 R2, PT, PT, R2, 0x2, RZ ;  /* 0x0000000202027810 */ /* 0x000fc60007ffe0ff */
[----:B------:R-:W-:-:S04]  /*12a0*/  FFMA.SAT R3, R0, R3, 0.5 ;  /* 0x3f00000000037423 */ /* 0x000fc80000002003 */
[----:B------:R-:W-:-:S04]  /*12b0*/  FFMA.RM R3, R3, R8, 12582913 ;  /* 0x4b40000103037423 */ /* 0x000fc80000004008 */
[C---:B------:R-:W-:Y:S01]  /*12c0*/  FADD R7, R3.reuse, -12583039 ;  /* 0xcb40007f03077421 */ /* 0x040fe20000000000 */
[----:B------:R-:W-:-:S03]  /*12d0*/  SHF.L.U32 R3, R3, 0x17, RZ ;  /* 0x0000001703037819 */ /* 0x000fc600000006ff */
[----:B------:R-:W-:-:S04]  /*12e0*/  FFMA R7, R0, 1.4426950216293334961, -R7 ;  /* 0x3fb8aa3b00077823 */ /* 0x000fc80000000807 */
[----:B------:R-:W-:-:S04]  /*12f0*/  FFMA R7, R0, 1.925963033500011079e-08, R7 ;  /* 0x32a5706000077823 */ /* 0x000fc80000000007 */
[----:B------:R-:W0:Y:S02]  /*1300*/  MUFU.EX2 R0, R7 ;  /* 0x0000000700007308 */ /* 0x000e240000000800 */
[----:B0-----:R-:W-:-:S04]  /*1310*/  FMUL R0, R3, R0 ;  /* 0x0000000003007220 */ /* 0x001fc80000400000 */
[----:B------:R-:W-:-:S07]  /*1320*/  FFMA R10, R12, R0, R19 ;  /* 0x000000000c0a7223 */ /* 0x000fce0000000013 */
.L_x_201:
[----:B------:R-:W0:Y:S02]  /*1330*/  LDCU UR4, c[0x0][0x39c] ;  /* 0x00007380ff0477ac */ /* 0x000e240008000800 */
[----:B0-----:R-:W-:-:S04]  /*1340*/  ULOP3.LUT UR4, UR4, 0x1, URZ, 0xc0, !UPT ;  /* 0x0000000104047892 */ /* 0x001fc8000f8ec0ff */
[----:B------:R-:W-:-:S09]  /*1350*/  UISETP.NE.U32.AND UP0, UPT, UR4, 0x1, UPT ;  /* 0x000000010400788c */ /* 0x000fd2000bf05070 */
[----:B------:R-:W-:Y:S05]  /*1360*/  BRA.U UP0, `(.L_x_190) ;  /* 0x0000000100a87547 */ /* 0x000fea000b800000 */
[----:B------:R-:W0:Y:S01]  /*1370*/  LDC.64 R8, c[0x0][0x388] ;  /* 0x0000e200ff087b82 */ /* 0x000e220000000a00 */
[----:B------:R-:W-:-:S07]  /*1380*/  SHF.L.U32 R3, R2, 0x1, RZ ;  /* 0x0000000102037819 */ /* 0x000fce00000006ff */
[----:B------:R-:W1:Y:S01]  /*1390*/  LDC.64 R12, c[0x0][0x390] ;  /* 0x0000e400ff0c7b82 */ /* 0x000e620000000a00 */
[----:B0-----:R-:W-:-:S05]  /*13a0*/  IMAD.WIDE.U32 R8, R3, 0x4, R8 ;  /* 0x0000000403087825 */ /* 0x001fca00078e0008 */
[----:B------:R-:W2:Y:S04]  /*13b0*/  LDG.E.CONSTANT R7, desc[UR14][R8.64+0x4] ;  /* 0x0000040e08077981 */ /* 0x000ea8000c1e9900 */
[----:B------:R-:W3:Y:S01]  /*13c0*/  LDG.E.CONSTANT R0, desc[UR14][R8.64] ;  /* 0x0000000e08007981 */ /* 0x000ee2000c1e9900 */
[----:B-1----:R-:W-:-:S04]  /*13d0*/  IMAD.WIDE.U32 R2, R2, 0x4, R12 ;  /* 0x0000000402027825 */ /* 0x002fc800078e000c */
[----:B------:R-:W-:Y:S01]  /*13e0*/  HFMA2 R12, -RZ, RZ, 0.95458984375, -112.6875 ;  /* 0x3ba3d70bff0c7431 */ /* 0x000fe200000001ff */
[----:B------:R0:W5:Y:S01]  /*13f0*/  LDG.E.CONSTANT R13, desc[UR14][R2.64] ;  /* 0x0000000e020d7981 */ /* 0x000162000c1e9900 */
        /* <DEDUP_REMOVED lines=13> */
[----:B0-----:R-:W-:-:S04]  /*14d0*/  FFMA R3, R0, R4, RZ ;  /* 0x0000000400037223 */ /* 0x001fc800000000ff */
[----:B------:R-:W-:-:S04]  /*14e0*/  FFMA R2, R3, 0.0050000003539025783539, R4 ;  /* 0x3ba3d70b03027823 */ /* 0x000fc80000000004 */
[----:B------:R-:W-:Y:S01]  /*14f0*/  FFMA R0, R0, R2, R3 ;  /* 0x0000000200007223 */ /* 0x000fe20000000003 */
[----:B-1----:R-:W-:Y:S06]  /*1500*/  @!P0 BRA `(.L_x_207) ;  /* 0x0000000000108947 */ /* 0x002fec0003800000 */
[----:B------:R-:W-:Y:S02]  /*1510*/  MOV R3, R4 ;  /* 0x0000000400037202 */ /* 0x000fe40000000f00 */
[----:B------:R-:W-:Y:S02]  /*1520*/  MOV R0, 0xbba3d70b ;  /* 0xbba3d70b00007802 */ /* 0x000fe40000000f00 */
[----:B------:R-:W-:-:S07]  /*1530*/  MOV R8, 0x1550 ;  /* 0x0000155000087802 */ /* 0x000fce0000000f00 */
[----:B-----5:R-:W-:Y:S05]  /*1540*/  CALL.REL.NOINC `($__internal_2_$__cuda_sm3x_div_rn_noftz_f32_slowpath) ;  /* 0x0000000000407944 */ /* 0x020fea0003c00000 */
.L_x_207:
[----:B------:R-:W-:Y:S05]  /*1550*/  BSYNC.RECONVERGENT B0 ;  /* 0x0000000000007941 */ /* 0x000fea0003800200 */
.L_x_206:
[----:B------:R-:W-:Y:S01]  /*1560*/  HFMA2 R5, -RZ, RZ, 3.7421875, 0 ;  /* 0x437c0000ff057431 */ /* 0x000fe200000001ff */
[----:B------:R-:W-:-:S05]  /*1570*/  MOV R3, 0x3bbb989d ;  /* 0x3bbb989d00037802 */ /* 0x000fca0000000f00 */
[----:B------:R-:W-:-:S04]  /*1580*/  FFMA.SAT R2, R0, R3, 0.5 ;  /* 0x3f00000000027423 */ /* 0x000fc80000002003 */
[----:B------:R-:W-:-:S04]  /*1590*/  FFMA.RM R2, R2, R5, 12582913 ;  /* 0x4b40000102027423 */ /* 0x000fc80000004005 */
[C---:B------:R-:W-:Y:S01]  /*15a0*/  FADD R3, R2.reuse, -12583039 ;  /* 0xcb40007f02037421 */ /* 0x040fe20000000000 */
[----:B------:R-:W-:-:S03]  /*15b0*/  SHF.L.U32 R2, R2, 0x17, RZ ;  /* 0x0000001702027819 */ /* 0x000fc600000006ff */
[----:B------:R-:W-:-:S04]  /*15c0*/  FFMA R3, R0, 1.4426950216293334961, -R3 ;  /* 0x3fb8aa3b00037823 */ /* 0x000fc80000000803 */
[----:B------:R-:W-:-:S06]  /*15d0*/  FFMA R3, R0, 1.925963033500011079e-08, R3 ;  /* 0x32a5706000037823 */ /* 0x000fcc0000000003 */
[----:B------:R-:W0:Y:S02]  /*15e0*/  MUFU.EX2 R3, R3 ;  /* 0x0000000300037308 */ /* 0x000e240000000800 */
[----:B0-----:R-:W-:-:S04]  /*15f0*/  FMUL R2, R2, R3 ;  /* 0x0000000302027220 */ /* 0x001fc80000400000 */
[----:B-----5:R-:W-:-:S07]  /*1600*/  FFMA R10, R13, R2, R10 ;  /* 0x000000020d0a7223 */ /* 0x020fce000000000a */
.L_x_190:
[----:B------:R-:W0:Y:S02]  /*1610*/  LDC.64 R2, c[0x0][0x380] ;  /* 0x0000e000ff027b82 */ /* 0x000e240000000a00 */
[----:B0-----:R-:W-:-:S05]  /*1620*/  IMAD.WIDE R6, R6, 0x4, R2 ;  /* 0x0000000406067825 */ /* 0x001fca00078e0202 */
[----:B------:R-:W-:Y:S01]  /*1630*/  STG.E desc[UR14][R6.64], R10 ;  /* 0x0000000a06007986 */ /* 0x000fe2000c10190e */
[----:B------:R-:W-:Y:S05]  /*1640*/  EXIT ;  /* 0x000000000000794d */ /* 0x000fea0003800000 */
        .weak           $__internal_2_$__cuda_sm3x_div_rn_noftz_f32_slowpath
        .type           $__internal_2_$__cuda_sm3x_div_rn_noftz_f32_slowpath,@function
        .size           $__internal_2_$__cuda_sm3x_div_rn_noftz_f32_slowpath,(.L_x_292 - $__internal_2_$__cuda_sm3x_div_rn_noftz_f32_slowpath)
$__internal_2_$__cuda_sm3x_div_rn_noftz_f32_slowpath:
[----:B------:R-:W-:Y:S01]  /*1650*/  SHF.R.U32.HI R7, RZ, 0x17, R0 ;  /* 0x00000017ff077819 */ /* 0x000fe20000011600 */
[----:B------:R-:W-:Y:S01]  /*1660*/  BSSY.RECONVERGENT B1, `(.L_x_208) ;  /* 0x0000062000017945 */ /* 0x000fe20003800200 */
[----:B------:R-:W-:Y:S02]  /*1670*/  SHF.R.U32.HI R11, RZ, 0x17, R3 ;  /* 0x00000017ff0b7819 */ /* 0x000fe40000011603 */
[----:B------:R-:W-:Y:S02]  /*1680*/  LOP3.LUT R7, R7, 0xff, RZ, 0xc0, !PT ;  /* 0x000000ff07077812 */ /* 0x000fe400078ec0ff */
[----:B------:R-:W-:Y:S02]  /*1690*/  LOP3.LUT R11, R11, 0xff, RZ, 0xc0, !PT ;  /* 0x000000ff0b0b7812 */ /* 0x000fe400078ec0ff */
[----:B------:R-:W-:Y:S02]  /*16a0*/  IADD3 R16, PT, PT, R7, -0x1, RZ ;  /* 0xffffffff07107810 */ /* 0x000fe40007ffe0ff */
[----:B------:R-:W-:-:S02]  /*16b0*/  IADD3 R17, PT, PT, R11, -0x1, RZ ;  /* 0xffffffff0b117810 */ /* 0x000fc40007ffe0ff */
[----:B------:R-:W-:-:S04]  /*16c0*/  ISETP.GT.U32.AND P0, PT, R16, 0xfd, PT ;  /* 0x000000fd1000780c */ /* 0x000fc80003f04070 */
[----:B------:R-:W-:-:S13]  /*16d0*/  ISETP.GT.U32.OR P0, PT, R17, 0xfd, P0 ;  /* 0x000000fd1100780c */ /* 0x000fda0000704470 */
[----:B------:R-:W-:Y:S01]  /*16e0*/  @!P0 MOV R9, RZ ;  /* 0x000000ff00098202 */ /* 0x000fe20000000f00 */
[----:B------:R-:W-:Y:S06]  /*16f0*/  @!P0 BRA `(.L_x_209) ;  /* 0x00000000005c8947 */ /* 0x000fec0003800000 */
[----:B------:R-:W-:Y:S02]  /*1700*/  FSETP.GTU.FTZ.AND P0, PT, |R3|, +INF , PT ;  /* 0x7f8000000300780b */ /* 0x000fe40003f1c200 */
[----:B------:R-:W-:-:S04]  /*1710*/  FSETP.GTU.FTZ.AND P1, PT, |R0|, +INF , PT ;  /* 0x7f8000000000780b */ /* 0x000fc80003f3c200 */
[----:B------:R-:W-:-:S13]  /*1720*/  PLOP3.LUT P0, PT, P0, P1, PT, 0xf8, 0x8f ;  /* 0x00000000008f781c */ /* 0x000fda0000703f70 */
[----:B------:R-:W-:Y:S05]  /*1730*/  @P0 BRA `(.L_x_210) ;  /* 0x00000004004c0947 */ /* 0x000fea0003800000 */
[----:B------:R-:W-:-:S13]  /*1740*/  LOP3.LUT P0, RZ, R0, 0x7fffffff, R3, 0xc8, !PT ;  /* 0x7fffffff00ff7812 */ /* 0x000fda000780c803 */
[----:B------:R-:W-:Y:S05]  /*1750*/  @!P0 BRA `(.L_x_211) ;  /* 0x00000004003c8947 */ /* 0x000fea0003800000 */
[C---:B------:R-:W-:Y:S02]  /*1760*/  FSETP.NEU.FTZ.AND P2, PT, |R3|.reuse, +INF , PT ;  /* 0x7f8000000300780b */ /* 0x040fe40003f5d200 */
[----:B------:R-:W-:Y:S02]  /*1770*/  FSETP.NEU.FTZ.AND P1, PT, |R0|, +INF , PT ;  /* 0x7f8000000000780b */ /* 0x000fe40003f3d200 */
[----:B------:R-:W-:-:S11]  /*1780*/  FSETP.NEU.FTZ.AND P0, PT, |R3|, +INF , PT ;  /* 0x7f8000000300780b */ /* 0x000fd60003f1d200 */
[----:B------:R-:W-:Y:S05]  /*1790*/  @!P1 BRA !P2, `(.L_x_211) ;  /* 0x00000004002c9947 */ /* 0x000fea0005000000 */
[----:B------:R-:W-:-:S04]  /*17a0*/  LOP3.LUT P2, RZ, R3, 0x7fffffff, RZ, 0xc0, !PT ;  /* 0x7fffffff03ff7812 */ /* 0x000fc8000784c0ff */
[----:B------:R-:W-:-:S13]  /*17b0*/  PLOP3.LUT P1, PT, P1, P2, PT, 0x2f, 0xf2 ;  /* 0x0000000000f2781c */ /* 0x000fda0000f24577 */
[----:B------:R-:W-:Y:S05]  /*17c0*/  @P1 BRA `(.L_x_212) ;  /* 0x0000000400181947 */ /* 0x000fea0003800000 */
[----:B------:R-:W-:-:S04]  /*17d0*/  LOP3.LUT P1, RZ, R0, 0x7fffffff, RZ, 0xc0, !PT ;  /* 0x7fffffff00ff7812 */ /* 0x000fc8000782c0ff */
[----:B------:R-:W-:-:S13]  /*17e0*/  PLOP3.LUT P0, PT, P0, P1, PT, 0x2f, 0xf2 ;  /* 0x0000000000f2781c */ /* 0x000fda0000702577 */
[----:B------:R-:W-:Y:S05]  /*17f0*/  @P0 BRA `(.L_x_213) ;  /* 0x0000000400000947 */ /* 0x000fea0003800000 */
[----:B------:R-:W-:Y:S02]  /*1800*/  ISETP.GE.AND P0, PT, R17, RZ, PT ;  /* 0x000000ff1100720c */ /* 0x000fe40003f06270 */
[----:B------:R-:W-:-:S11]  /*1810*/  ISETP.GE.AND P1, PT, R16, RZ, PT ;  /* 0x000000ff1000720c */ /* 0x000fd60003f26270 */
[----:B------:R-:W-:Y:S01]  /*1820*/  @P0 MOV R9, RZ ;  /* 0x000000ff00090202 */ /* 0x000fe20000000f00 */
[----:B------:R-:W-:Y:S01]  /*1830*/  @!P0 FFMA R3, R3, 1.84467440737095516160e+19, RZ ;  /* 0x5f80000003038823 */ /* 0x000fe200000000ff */
[----:B------:R-:W-:Y:S01]  /*1840*/  @!P0 MOV R9, 0xffffffc0 ;  /* 0xffffffc000098802 */ /* 0x000fe20000000f00 */
[----:B------:R-:W-:-:S03]  /*1850*/  @!P1 FFMA R0, R0, 1.84467440737095516160e+19, RZ ;  /* 0x5f80000000009823 */ /* 0x000fc600000000ff */
[----:B------:R-:W-:-:S07]  /*1860*/  @!P1 IADD3 R9, PT, PT, R9, 0x40, RZ ;  /* 0x0000004009099810 */ /* 0x000fce0007ffe0ff */
.L_x_209:
[----:B------:R-:W-:Y:S01]  /*1870*/  LEA R21, R7, 0xc0800000, 0x17 ;  /* 0xc080000007157811 */ /* 0x000fe200078eb8ff */
[----:B------:R-:W-:Y:S01]  /*1880*/  BSSY.RECONVERGENT B2, `(.L_x_214) ;  /* 0x0000036000027945 */ /* 0x000fe20003800200 */
[----:B------:R-:W-:Y:S02]  /*1890*/  IADD3 R20, PT, PT, R11, -0x7f, RZ ;  /* 0xffffff810b147810 */ /* 0x000fe40007ffe0ff */
[----:B------:R-:W-:-:S03]  /*18a0*/  IADD3 R21, PT, PT, -R21, R0, RZ ;  /* 0x0000000015157210 */ /* 0x000fc60007ffe1ff */
[C---:B------:R-:W-:Y:S01]  /*18b0*/  IMAD R0, R20.reuse, -0x800000, R3 ;  /* 0xff80000014007824 */ /* 0x040fe200078e0203 */
[----:B------:R-:W0:Y:S01]  /*18c0*/  MUFU.RCP R16, R21 ;  /* 0x0000001500107308 */ /* 0x000e220000001000 */
[----:B------:R-:W-:Y:S01]  /*18d0*/  FADD.FTZ R17, -R21, -RZ ;  /* 0x800000ff15117221 */ /* 0x000fe20000010100 */
[----:B------:R-:W-:-:S04]  /*18e0*/  IADD3 R20, PT, PT, R20, 0x7f, -R7 ;  /* 0x0000007f14147810 */ /* 0x000fc80007ffe807 */
[----:B------:R-:W-:Y:S01]  /*18f0*/  IADD3 R9, PT, PT, R20, R9, RZ ;  /* 0x0000000914097210 */ /* 0x000fe20007ffe0ff */
[----:B0-----:R-:W-:-:S04]  /*1900*/  FFMA R11, R16, R17, 1 ;  /* 0x3f800000100b7423 */ /* 0x001fc80000000011 */
[----:B------:R-:W-:-:S04]  /*1910*/  FFMA R11, R16, R11, R16 ;  /* 0x0000000b100b7223 */ /* 0x000fc80000000010 */
[----:B------:R-:W-:-:S04]  /*1920*/  FFMA R16, R0, R11, RZ ;  /* 0x0000000b00107223 */ /* 0x000fc800000000ff */
[----:B------:R-:W-:-:S04]  /*1930*/  FFMA R3, R17, R16, R0 ;  /* 0x0000001011037223 */ /* 0x000fc80000000000 */
[----:B------:R-:W-:-:S04]  /*1940*/  FFMA R16, R11, R3, R16 ;  /* 0x000000030b107223 */ /* 0x000fc80000000010 */
[----:B------:R-:W-:-:S04]  /*1950*/  FFMA R17, R17, R16, R0 ;  /* 0x0000001011117223 */ /* 0x000fc80000000000 */
[----:B------:R-:W-:-:S05]  /*1960*/  FFMA R0, R11, R17, R16 ;  /* 0x000000110b007223 */ /* 0x000fca0000000010 */
[----:B------:R-:W-:-:S04]  /*1970*/  SHF.R.U32.HI R3, RZ, 0x17, R0 ;  /* 0x00000017ff037819 */ /* 0x000fc80000011600 */
[----:B------:R-:W-:-:S04]  /*1980*/  LOP3.LUT R20, R3, 0xff, RZ, 0xc0, !PT ;  /* 0x000000ff03147812 */ /* 0x000fc800078ec0ff */
[----:B------:R-:W-:-:S04]  /*1990*/  IADD3 R3, PT, PT, R20, R9, RZ ;  /* 0x0000000914037210 */ /* 0x000fc80007ffe0ff */
[----:B------:R-:W-:-:S04]  /*19a0*/  IADD3 R7, PT, PT, R3, -0x1, RZ ;  /* 0xffffffff03077810 */ /* 0x000fc80007ffe0ff */
[----:B------:R-:W-:-:S13]  /*19b0*/  ISETP.GE.U32.AND P0, PT, R7, 0xfe, PT ;  /* 0x000000fe0700780c */ /* 0x000fda0003f06070 */
[----:B------:R-:W-:Y:S05]  /*19c0*/  @!P0 BRA `(.L_x_215) ;  /* 0x0000000000808947 */ /* 0x000fea0003800000 */
[----:B------:R-:W-:-:S13]  /*19d0*/  ISETP.GT.AND P0, PT, R3, 0xfe, PT ;  /* 0x000000fe0300780c */ /* 0x000fda0003f04270 */
[----:B------:R-:W-:Y:S05]  /*19e0*/  @P0 BRA `(.L_x_216) ;  /* 0x00000000006c0947 */ /* 0x000fea0003800000 */
[----:B------:R-:W-:-:S13]  /*19f0*/  ISETP.GE.AND P0, PT, R3, 0x1, PT ;  /* 0x000000010300780c */ /* 0x000fda0003f06270 */
[----:B------:R-:W-:Y:S05]  /*1a00*/  @P0 BRA `(.L_x_217) ;  /* 0x0000000000740947 */ /* 0x000fea0003800000 */
[----:B------:R-:W-:Y:S02]  /*1a10*/  ISETP.GE.AND P0, PT, R3, -0x18, PT ;  /* 0xffffffe80300780c */ /* 0x000fe40003f06270 */
[----:B------:R-:W-:-:S11]  /*1a20*/  LOP3.LUT R0, R0, 0x80000000, RZ, 0xc0, !PT ;  /* 0x8000000000007812 */ /* 0x000fd600078ec0ff */
[----:B------:R-:W-:Y:S05]  /*1a30*/  @!P0 BRA `(.L_x_217) ;  /* 0x0000000000688947 */ /* 0x000fea0003800000 */
[CCC-:B------:R-:W-:Y:S01]  /*1a40*/  FFMA.RZ R7, R11.reuse, R17.reuse, R16.reuse ;  /* 0x000000110b077223 */ /* 0x1c0fe2000000c010 */
[CCC-:B------:R-:W-:Y:S01]  /*1a50*/  FFMA.RP R9, R11.reuse, R17.reuse, R16.reuse ;  /* 0x000000110b097223 */ /* 0x1c0fe20000008010 */
[----:B------:R-:W-:Y:S01]  /*1a60*/  FFMA.RM R16, R11, R17, R16 ;  /* 0x000000110b107223 */ /* 0x000fe20000004010 */
[----:B------:R-:W-:Y:S02]  /*1a70*/  IADD3 R11, PT, PT, R3, 0x20, RZ ;  /* 0x00000020030b7810 */ /* 0x000fe40007ffe0ff */
[----:B------:R-:W-:Y:S02]  /*1a80*/  LOP3.LUT R7, R7, 0x7fffff, RZ, 0xc0, !PT ;  /* 0x007fffff07077812 */ /* 0x000fe400078ec0ff */
[----:B------:R-:W-:Y:S02]  /*1a90*/  ISETP.NE.AND P2, PT, R3, RZ, PT ;  /* 0x000000ff0300720c */ /* 0x000fe40003f45270 */
[----:B------:R-:W-:Y:S02]  /*1aa0*/  LOP3.LUT R20, R7, 0x800000, RZ, 0xfc, !PT ;  /* 0x0080000007147812 */ /* 0x000fe400078efcff */
[----:B------:R-:W-:-:S02]  /*1ab0*/  ISETP.NE.AND P1, PT, R3, RZ, PT ;  /* 0x000000ff0300720c */ /* 0x000fc40003f25270 */
[----:B------:R-:W-:Y:S02]  /*1ac0*/  IADD3 R3, PT, PT, -R3, RZ, RZ ;  /* 0x000000ff03037210 */ /* 0x000fe40007ffe1ff */
[----:B------:R-:W-:Y:S02]  /*1ad0*/  SHF.L.U32 R11, R20, R11, RZ ;  /* 0x0000000b140b7219 */ /* 0x000fe400000006ff */
[----:B------:R-:W-:Y:S02]  /*1ae0*/  FSETP.NEU.FTZ.AND P0, PT, R9, R16, PT ;  /* 0x000000100900720b */ /* 0x000fe40003f1d000 */
[----:B------:R-:W-:Y:S02]  /*1af0*/  SEL R3, R3, RZ, P2 ;  /* 0x000000ff03037207 */ /* 0x000fe40001000000 */
[----:B------:R-:W-:Y:S02]  /*1b00*/  ISETP.NE.AND P1, PT, R11, RZ, P1 ;  /* 0x000000ff0b00720c */ /* 0x000fe40000f25270 */
[----:B------:R-:W-:-:S02]  /*1b10*/  SHF.R.U32.HI R20, RZ, R3, R20 ;  /* 0x00000003ff147219 */ /* 0x000fc40000011614 */
[----:B------:R-:W-:Y:S02]  /*1b20*/  PLOP3.LUT P0, PT, P0, P1, PT, 0xf8, 0x8f ;  /* 0x00000000008f781c */ /* 0x000fe40000703f70 */
[----:B------:R-:W-:Y:S02]  /*1b30*/  SHF.R.U32.HI R7, RZ, 0x1, R20 ;  /* 0x00000001ff077819 */ /* 0x000fe40000011614 */
[----:B------:R-:W-:-:S04]  /*1b40*/  SEL R16, RZ, 0x1, !P0 ;  /* 0x00000001ff107807 */ /* 0x000fc80004000000 */
[----:B------:R-:W-:-:S04]  /*1b50*/  LOP3.LUT R3, R16, 0x1, R7, 0xf8, !PT ;  /* 0x0000000110037812 */ /* 0x000fc800078ef807 */
[----:B------:R-:W-:-:S04]  /*1b60*/  LOP3.LUT R20, R3, R20, RZ, 0xc0, !PT ;  /* 0x0000001403147212 */ /* 0x000fc800078ec0ff */
[----:B------:R-:W-:-:S04]  /*1b70*/  IADD3 R7, PT, PT, R7, R20, RZ ;  /* 0x0000001407077210 */ /* 0x000fc80007ffe0ff */
[----:B------:R-:W-:Y:S01]  /*1b80*/  LOP3.LUT R0, R7, R0, RZ, 0xfc, !PT ;  /* 0x0000000007007212 */ /* 0x000fe200078efcff */
[----:B------:R-:W-:Y:S06]  /*1b90*/  BRA `(.L_x_217) ;  /* 0x0000000000107947 */ /* 0x000fec0003800000 */
.L_x_216:
[----:B------:R-:W-:-:S04]  /*1ba0*/  LOP3.LUT R0, R0, 0x80000000, RZ, 0xc0, !PT ;  /* 0x8000000000007812 */ /* 0x000fc800078ec0ff */
[----:B------:R-:W-:Y:S01]  /*1bb0*/  LOP3.LUT R0, R0, 0x7f800000, RZ, 0xfc, !PT ;  /* 0x7f80000000007812 */ /* 0x000fe200078efcff */
[----:B------:R-:W-:Y:S06]  /*1bc0*/  BRA `(.L_x_217) ;  /* 0x0000000000047947 */ /* 0x000fec0003800000 */
.L_x_215:
[----:B------:R-:W-:-:S07]  /*1bd0*/  LEA R0, R9, R0, 0x17 ;  /* 0x0000000009007211 */ /* 0x000fce00078eb8ff */
.L_x_217:
[----:B------:R-:W-:Y:S05]  /*1be0*/  BSYNC.RECONVERGENT B2 ;  /* 0x0000000000027941 */ /* 0x000fea0003800200 */
.L_x_214:
[----:B------:R-:W-:Y:S05]  /*1bf0*/  BRA `(.L_x_218) ;  /* 0x0000000000207947 */ /* 0x000fea0003800000 */
.L_x_213:
[----:B------:R-:W-:-:S04]  /*1c00*/  LOP3.LUT R0, R0, 0x80000000, R3, 0x48, !PT ;  /* 0x8000000000007812 */ /* 0x000fc800078e4803 */
[----:B------:R-:W-:Y:S01]  /*1c10*/  LOP3.LUT R0, R0, 0x7f800000, RZ, 0xfc, !PT ;  /* 0x7f80000000007812 */ /* 0x000fe200078efcff */
[----:B------:R-:W-:Y:S06]  /*1c20*/  BRA `(.L_x_218) ;  /* 0x0000000000147947 */ /* 0x000fec0003800000 */
.L_x_212:
[----:B------:R-:W-:Y:S01]  /*1c30*/  LOP3.LUT R0, R0, 0x80000000, R3, 0x48, !PT ;  /* 0x8000000000007812 */ /* 0x000fe200078e4803 */
[----:B------:R-:W-:Y:S06]  /*1c40*/  BRA `(.L_x_218) ;  /* 0x00000000000c7947 */ /* 0x000fec0003800000 */
.L_x_211:
[----:B------:R-:W0:Y:S01]  /*1c50*/  MUFU.RSQ R0, -QNAN ;  /* 0xffc0000000007908 */ /* 0x000e220000001400 */
[----:B------:R-:W-:Y:S05]  /*1c60*/  BRA `(.L_x_218) ;  /* 0x0000000000047947 */ /* 0x000fea0003800000 */
.L_x_210:
[----:B------:R-:W-:-:S07]  /*1c70*/  FADD.FTZ R0, R3, R0 ;  /* 0x0000000003007221 */ /* 0x000fce0000010000 */
.L_x_218:
[----:B------:R-:W-:Y:S05]  /*1c80*/  BSYNC.RECONVERGENT B1 ;  /* 0x0000000000017941 */ /* 0x000fea0003800200 */
.L_x_208:
[----:B------:R-:W-:-:S04]  /*1c90*/  HFMA2 R9, -RZ, RZ, 0, 0 ;  /* 0x00000000ff097431 */ /* 0x000fc800000001ff */
[----:B0-----:R-:W-:Y:S05]  /*1ca0*/  RET.REL.NODEC R8 `(_Z24create_attractors_kernelPfS_S_ii) ;  /* 0xffffffe008d47950 */ /* 0x001fea0003c3ffff */
.L_x_219:
        /* <DEDUP_REMOVED lines=13> */
.L_x_292:


//--------------------- .text._Z29chemotactic_navigation_kernelP15BehavioralStatePfS1_S1_S1_iif --------------------------
	.section	.text._Z29chemotactic_navigation_kernelP15BehavioralStatePfS1_S1_S1_iif,"ax",@progbits
	.align	128
        .global         _Z29chemotactic_navigation_kernelP15BehavioralStatePfS1_S1_S1_iif
        .type           _Z29chemotactic_navigation_kernelP15BehavioralStatePfS1_S1_S1_iif,@function
        .size           _Z29chemotactic_navigation_kernelP15BehavioralStatePfS1_S1_S1_iif,(.L_x_294 - _Z29chemotactic_navigation_kernelP15BehavioralStatePfS1_S1_S1_iif)
        .other          _Z29chemotactic_navigation_kernelP15BehavioralStatePfS1_S1_S1_iif,@"STO_CUDA_ENTRY STV_DEFAULT"
_Z29chemotactic_navigation_kernelP15BehavioralStatePfS1_S1_S1_iif:
.text._Z29chemotactic_navigation_kernelP15BehavioralStatePfS1_S1_S1_iif:
        /* <DEDUP_REMOVED lines=10> */
[----:B------:R-:W2:Y:S06]  /*00a0*/  LDCU UR5, c[0x0][0x3ac] ;  /* 0x00007580ff0577ac */ /* 0x000eac0008000800 */
[----:B------:R-:W3:Y:S08]  /*00b0*/  LDC.64 R6, c[0x0][0x3a0] ;  /* 0x0000e800ff067b82 */ /* 0x000ef00000000a00 */
[----:B------:R-:W4:Y:S01]  /*00c0*/  LDC.64 R16, c[0x0][0x390] ;  /* 0x0000e400ff107b82 */ /* 0x000f220000000a00 */
[----:B0-----:R-:W-:-:S07]  /*00d0*/  IMAD.WIDE R12, R3, 0x144, R12 ;  /* 0x00000144030c7825 */ /* 0x001fce00078e020c */
[----:B------:R-:W0:Y:S01]  /*00e0*/  LDC.64 R14, c[0x0][0x398] ;  /* 0x0000e600ff0e7b82 */ /* 0x000e220000000a00 */
[----:B-1----:R-:W3:Y:S04]  /*00f0*/  LDG.E R0, desc[UR6][R12.64] ;  /* 0x000000060c007981 */ /* 0x002ee8000c1e1900 */
[----:B------:R-:W4:Y:S01]  /*0100*/  LDG.E R2, desc[UR6][R12.64+0x4] ;  /* 0x000004060c027981 */ /* 0x000f22000c1e1900 */
[----:B--2---:R-:W-:Y:S01]  /*0110*/  I2FP.F32.S32 R5, UR5 ;  /* 0x0000000500057c45 */ /* 0x004fe20008201400 */
[----:B------:R-:W-:Y:S02]  /*0120*/  UIADD3 UR4, UPT, UPT, UR5, -0x1, URZ ;  /* 0xffffffff05047890 */ /* 0x000fe4000fffe0ff */
[----:B------:R-:W2:Y:S04]  /*0130*/  LDG.E R8, desc[UR6][R12.64+0x14] ;  /* 0x000014060c087981 */ /* 0x000ea8000c1e1900 */
[----:B------:R-:W2:Y:S01]  /*0140*/  LDG.E R22, desc[UR6][R12.64+0x34] ;  /* 0x000034060c167981 */ /* 0x000ea2000c1e1900 */
[----:B---3--:R-:W-:Y:S01]  /*0150*/  FMUL R0, R0, R5 ;  /* 0x0000000500007220 */ /* 0x008fe20000400000 */
[----:B----4-:R-:W-:-:S05]  /*0160*/  FMUL R2, R5, R2 ;  /* 0x0000000205027220 */ /* 0x010fca0000400000 */
[----:B------:R-:W1:Y:S08]  /*0170*/  F2I.TRUNC.NTZ R0, R0 ;  /* 0x0000000000007305 */ /* 0x000e70000020f100 */
[----:B------:R-:W3:Y:S01]  /*0180*/  F2I.TRUNC.NTZ R2, R2 ;  /* 0x0000000200027305 */ /* 0x000ee2000020f100 */
[----:B-1----:R-:W-:Y:S02]  /*0190*/  VIMNMX R4, PT, PT, RZ, R0, !PT ;  /* 0x00000000ff047248 */ /* 0x002fe40007fe0100 */
[----:B------:R-:W4:Y:S02]  /*01a0*/  LDG.E R0, desc[UR6][R12.64+0x10] ;  /* 0x000010060c007981 */ /* 0x000f24000c1e1900 */
[----:B------:R-:W-:-:S02]  /*01b0*/  VIMNMX R4, PT, PT, R4, UR4, PT ;  /* 0x0000000404047c48 */ /* 0x000fc4000bfe0100 */
[----:B---3--:R-:W-:Y:S02]  /*01c0*/  VIMNMX R5, PT, PT, RZ, R2, !PT ;  /* 0x00000002ff057248 */ /* 0x008fe40007fe0100 */
[----:B------:R-:W3:Y:S02]  /*01d0*/  LDG.E R2, desc[UR6][R12.64+0x1c] ;  /* 0x00001c060c027981 */ /* 0x000ee4000c1e1900 */
[----:B------:R-:W-:-:S05]  /*01e0*/  VIMNMX R5, PT, PT, R5, UR4, PT ;  /* 0x0000000405057c48 */ /* 0x000fca000bfe0100 */
[----:B------:R-:W-:Y:S02]  /*01f0*/  IMAD R23, R5, UR5, R4 ;  /* 0x0000000505177c24 */ /* 0x000fe4000f8e0204 */
[----:B------:R-:W3:Y:S02]  /*0200*/  LDG.E R4, desc[UR6][R12.64+0x18] ;  /* 0x000018060c047981 */ /* 0x000ee4000c1e1900 */
[----:B------:R-:W-:-:S04]  /*0210*/  IMAD R5, R23, 0x14, RZ ;  /* 0x0000001417057824 */ /* 0x000fc800078e02ff */
[----:B------:R-:W-:-:S05]  /*0220*/  IMAD.WIDE R6, R5, 0x4, R6 ;  /* 0x0000000405067825 */ /* 0x000fca00078e0206 */
[----:B------:R-:W4:Y:S04]  /*0230*/  LDG.E.CONSTANT R27, desc[UR6][R6.64] ;  /* 0x00000006061b7981 */ /* 0x000f28000c1e9900 */
[----:B------:R-:W2:Y:S04]  /*0240*/  LDG.E.CONSTANT R5, desc[UR6][R6.64+0x4] ;  /* 0x0000040606057981 */ /* 0x000ea8000c1e9900 */
[----:B------:R-:W3:Y:S04]  /*0250*/  LDG.E.CONSTANT R18, desc[UR6][R6.64+0x8] ;  /* 0x0000080606127981 */ /* 0x000ee8000c1e9900 */
[----:B------:R-:W3:Y:S04]  /*0260*/  LDG.E.CONSTANT R25, desc[UR6][R6.64+0xc] ;  /* 0x00000c0606197981 */ /* 0x000ee8000c1e9900 */
[----:B------:R-:W3:Y:S04]  /*0270*/  LDG.E.CONSTANT R21, desc[UR6][R6.64+0x10] ;  /* 0x0000100606157981 */ /* 0x000ee8000c1e9900 */
[----:B------:R-:W3:Y:S04]  /*0280*/  LDG.E.CONSTANT R19, desc[UR6][R6.64+0x14] ;  /* 0x0000140606137981 */ /* 0x000ee8000c1e9900 */
[----:B------:R-:W3:Y:S04]  /*0290*/  LDG.E.CONSTANT R11, desc[UR6][R6.64+0x18] ;  /* 0x00001806060b7981 */ /* 0x000ee8000c1e9900 */
[----:B------:R-:W3:Y:S01]  /*02a0*/  LDG.E.CONSTANT R9, desc[UR6][R6.64+0x1c] ;  /* 0x00001c0606097981 */ /* 0x000ee2000c1e9900 */
[----:B------:R-:W-:-:S03]  /*02b0*/  IMAD.WIDE R16, R23, 0x4, R16 ;  /* 0x0000000417107825 */ /* 0x000fc600078e0210 */
[----:B------:R-:W3:Y:S04]  /*02c0*/  LDG.E.CONSTANT R20, desc[UR6][R6.64+0x38] ;  /* 0x0000380606147981 */ /* 0x000ee8000c1e9900 */
[----:B------:R1:W5:Y:S01]  /*02d0*/  LDG.E.CONSTANT R10, desc[UR6][R16.64] ;  /* 0x00000006100a7981 */ /* 0x000362000c1e9900 */
[----:B0-----:R-:W-:-:S03]  /*02e0*/  IMAD.WIDE R14, R23, 0x4, R14 ;  /* 0x00000004170e7825 */ /* 0x001fc600078e020e */
[----:B------:R-:W3:Y:S04]  /*02f0*/  LDG.E.CONSTANT R23, desc[UR6][R6.64+0x3c] ;  /* 0x00003c0606177981 */ /* 0x000ee8000c1e9900 */
[----:B------:R-:W3:Y:S04]  /*0300*/  LDG.E.CONSTANT R24, desc[UR6][R6.64+0x4c] ;  /* 0x00004c0606187981 */ /* 0x000ee8000c1e9900 */
[----:B------:R-:W1:Y:S04]  /*0310*/  LDG.E.CONSTANT R17, desc[UR6][R6.64+0x34] ;  /* 0x0000340606117981 */ /* 0x000e68000c1e9900 */
[----:B------:R-:W3:Y:S04]  /*0320*/  LDG.E R16, desc[UR6][R12.64+0x2c] ;  /* 0x00002c060c107981 */ /* 0x000ee8000c1e1900 */
[----:B------:R0:W5:Y:S01]  /*0330*/  LDG.E.CONSTANT R14, desc[UR6][R14.64] ;  /* 0x000000060e0e7981 */ /* 0x000162000c1e9900 */
[C---:B----4-:R-:W-:Y:S01]  /*0340*/  FFMA R27, R0.reuse, R27, RZ ;  /* 0x0000001b001b7223 */ /* 0x050fe200000000ff */
[----:B--2---:R-:W-:-:S02]  /*0350*/  FFMA R0, R0, R5, RZ ;  /* 0x0000000500007223 */ /* 0x004fc400000000ff */
[----:B------:R-:W2:Y:S01]  /*0360*/  LDG.E R5, desc[UR6][R12.64+0x20] ;  /* 0x000020060c057981 */ /* 0x000ea2000c1e1900 */
[----:B---3--:R-:W-:-:S03]  /*0370*/  FFMA R27, R8, R18, R27 ;  /* 0x00000012081b7223 */ /* 0x008fc6000000001b */
[----:B------:R-:W3:Y:S01]  /*0380*/  LDG.E R18, desc[UR6][R12.64+0x24] ;  /* 0x000024060c127981 */ /* 0x000ee2000c1e1900 */
[----:B------:R-:W-:-:S03]  /*0390*/  FFMA R25, R8, R25, R0 ;  /* 0x0000001908197223 */ /* 0x000fc60000000000 */
[----:B------:R-:W2:Y:S01]  /*03a0*/  LDG.E.CONSTANT R0, desc[UR6][R6.64+0x24] ;  /* 0x0000240606007981 */ /* 0x000ea2000c1e9900 */
[----:B------:R-:W-:-:S03]  /*03b0*/  FFMA R27, R4, R21, R27 ;  /* 0x00000015041b7223 */ /* 0x000fc6000000001b */
[----:B------:R-:W4:Y:S01]  /*03c0*/  LDG.E.CONSTANT R8, desc[UR6][R6.64+0x20] ;  /* 0x0000200606087981 */ /* 0x000f22000c1e9900 */
[----:B------:R-:W-:-:S03]  /*03d0*/  FFMA R29, R4, R19, R25 ;  /* 0x00000013041d7223 */ /* 0x000fc60000000019 */
[----:B------:R-:W3:Y:S04]  /*03e0*/  LDG.E.CONSTANT R21, desc[UR6][R6.64+0x2c] ;  /* 0x00002c0606157981 */ /* 0x000ee8000c1e9900 */
[----:B------:R-:W3:Y:S04]  /*03f0*/  LDG.E.CONSTANT R19, desc[UR6][R6.64+0x28] ;  /* 0x0000280606137981 */ /* 0x000ee8000c1e9900 */
[----:B------:R-:W1:Y:S04]  /*0400*/  LDG.E R4, desc[UR6][R12.64+0x28] ;  /* 0x000028060c047981 */ /* 0x000e68000c1e1900 */
[----:B------:R-:W3:Y:S01]  /*0410*/  LDG.E.CONSTANT R25, desc[UR6][R6.64+0x30] ;  /* 0x0000300606197981 */ /* 0x000ee2000c1e9900 */
[C---:B------:R-:W-:Y:S01]  /*0420*/  FFMA R11, R2.reuse, R11, R27 ;  /* 0x0000000b020b7223 */ /* 0x040fe2000000001b */
[----:B------:R-:W-:-:S02]  /*0430*/  FFMA R26, R2, R9, R29 ;  /* 0x00000009021a7223 */ /* 0x000fc4000000001d */
[----:B------:R-:W3:Y:S04]  /*0440*/  LDG.E R2, desc[UR6][R12.64+0x30] ;  /* 0x000030060c027981 */ /* 0x000ee8000c1e1900 */
[----:B------:R-:W3:Y:S04]  /*0450*/  LDG.E.CONSTANT R29, desc[UR6][R6.64+0x44] ;  /* 0x00004406061d7981 */ /* 0x000ee8000c1e9900 */
[----:B------:R-:W3:Y:S04]  /*0460*/  LDG.E.CONSTANT R27, desc[UR6][R6.64+0x40] ;  /* 0x00004006061b7981 */ /* 0x000ee8000c1e9900 */
[----:B------:R-:W3:Y:S01]  /*0470*/  LDG.E.CONSTANT R9, desc[UR6][R6.64+0x48] ;  /* 0x0000480606097981 */ /* 0x000ee2000c1e9900 */
[----:B------:R-:W-:Y:S01]  /*0480*/  BSSY.RECONVERGENT B0, `(.L_x_220) ;  /* 0x000001b000007945 */ /* 0x000fe20003800200 */
[C---:B--2---:R-:W-:Y:S01]  /*0490*/  FFMA R0, R5.reuse, R0, R26 ;  /* 0x0000000005007223 */ /* 0x044fe2000000001a */
[----:B----4-:R-:W-:-:S03]  /*04a0*/  FFMA R8, R5, R8, R11 ;  /* 0x0000000805087223 */ /* 0x010fc6000000000b */
[C---:B---3--:R-:W-:Y:S01]  /*04b0*/  FFMA R21, R18.reuse, R21, R0 ;  /* 0x0000001512157223 */ /* 0x048fe20000000000 */
[----:B------:R-:W-:-:S03]  /*04c0*/  FFMA R8, R18, R19, R8 ;  /* 0x0000001312087223 */ /* 0x000fc60000000008 */
[C---:B-1----:R-:W-:Y:S01]  /*04d0*/  FFMA R17, R4.reuse, R17, R21 ;  /* 0x0000001104117223 */ /* 0x042fe20000000015 */
[----:B------:R-:W-:-:S03]  /*04e0*/  FFMA R25, R4, R25, R8 ;  /* 0x0000001904197223 */ /* 0x000fc60000000008 */
[C---:B------:R-:W-:Y:S01]  /*04f0*/  FFMA R17, R16.reuse, R23, R17 ;  /* 0x0000001710117223 */ /* 0x040fe20000000011 */
[----:B------:R-:W-:-:S03]  /*0500*/  FFMA R20, R16, R20, R25 ;  /* 0x0000001410147223 */ /* 0x000fc60000000019 */
[C---:B------:R-:W-:Y:S01]  /*0510*/  FFMA R17, R2.reuse, R29, R17 ;  /* 0x0000001d02117223 */ /* 0x040fe20000000011 */
[----:B------:R-:W-:-:S03]  /*0520*/  FFMA R0, R2, R27, R20 ;  /* 0x0000001b02007223 */ /* 0x000fc60000000014 */
[C---:B------:R-:W-:Y:S01]  /*0530*/  FFMA R2, R22.reuse, R24, R17 ;  /* 0x0000001816027223 */ /* 0x040fe20000000011 */
[----:B------:R-:W-:-:S03]  /*0540*/  FFMA R0, R22, R9, R0 ;  /* 0x0000000916007223 */ /* 0x000fc60000000000 */
[----:B------:R-:W-:-:S04]  /*0550*/  FMUL R5, R2, R2 ;  /* 0x0000000202057220 */ /* 0x000fc80000400000 */
[----:B------:R-:W-:-:S05]  /*0560*/  FFMA R4, R0, R0, R5 ;  /* 0x0000000000047223 */ /* 0x000fca0000000005 */
[----:B------:R-:W-:Y:S01]  /*0570*/  IADD3 R6, PT, PT, R4, -0xd000000, RZ ;  /* 0xf300000004067810 */ /* 0x000fe20007ffe0ff */
[----:B------:R0:W1:Y:S03]  /*0580*/  MUFU.RSQ R5, R4 ;  /* 0x0000000400057308 */ /* 0x0000660000001400 */
[----:B------:R-:W-:-:S13]  /*0590*/  ISETP.GT.U32.AND P0, PT, R6, 0x727fffff, PT ;  /* 0x727fffff0600780c */ /* 0x000fda0003f04070 */
[----:B0-----:R-:W-:Y:S05]  /*05a0*/  @!P0 BRA `(.L_x_221) ;  /* 0x0000000000108947 */ /* 0x001fea0003800000 */
[----:B------:R-:W-:-:S07]  /*05b0*/  MOV R16, 0x5d0 ;  /* 0x000005d000107802 */ /* 0x000fce0000000f00 */
[----:B-1---5:R-:W-:Y:S05]  /*05c0*/  CALL.REL.NOINC `($__internal_3_$__cuda_sm20_sqrt_rn_f32_slowpath) ;  /* 0x0000003800747944 */ /* 0x022fea0003c00000 */
[----:B------:R-:W-:Y:S01]  /*05d0*/  MOV R15, R9 ;  /* 0x00000009000f7202 */ /* 0x000fe20000000f00 */
[----:B------:R-:W-:Y:S06]  /*05e0*/  BRA `(.L_x_222) ;  /* 0x0000000000107947 */ /* 0x000fec0003800000 */
.L_x_221:
[----:B-1----:R-:W-:Y:S01]  /*05f0*/  FMUL.FTZ R15, R4, R5 ;  /* 0x00000005040f7220 */ /* 0x002fe20000410000 */
[----:B------:R-:W-:-:S03]  /*0600*/  FMUL.FTZ R5, R5, 0.5 ;  /* 0x3f00000005057820 */ /* 0x000fc60000410000 */
[----:B------:R-:W-:-:S04]  /*0610*/  FFMA R4, -R15, R15, R4 ;  /* 0x0000000f0f047223 */ /* 0x000fc80000000104 */
[----:B------:R-:W-:-:S07]  /*0620*/  FFMA R15, R4, R5, R15 ;  /* 0x00000005040f7223 */ /* 0x000fce000000000f */
.L_x_222:
[----:B------:R-:W-:Y:S05]  /*0630*/  BSYNC.RECONVERGENT B0 ;  /* 0x0000000000007941 */ /* 0x000fea0003800200 */
.L_x_220:
[----:B------:R-:W-:Y:S01]  /*0640*/  FADD R15, R15, 9.9999999392252902908e-09 ;  /* 0x322bcc770f0f7421 */ /* 0x000fe20000000000 */
[----:B------:R-:W-:Y:S03]  /*0650*/  BSSY.RECONVERGENT B0, `(.L_x_223) ;  /* 0x000000d000007945 */ /* 0x000fe60003800200 */
        /* <DEDUP_REMOVED lines=10> */
[----:B-----5:R-:W-:Y:S05]  /*0700*/  CALL.REL.NOINC `($__internal_4_$__cuda_sm3x_div_rn_noftz_f32_slowpath) ;  /* 0x00000038007c7944 */ /* 0x020fea0003c00000 */
[----:B------:R-:W-:-:S07]  /*0710*/  MOV R17, R0 ;  /* 0x0000000000117202 */ /* 0x000fce0000000f00 */
.L_x_224:
[----:B------:R-:W-:Y:S05]  /*0720*/  BSYNC.RECONVERGENT B0 ;  /* 0x0000000000007941 */ /* 0x000fea0003800200 */
.L_x_223:
[----:B------:R-:W0:Y:S01]  /*0730*/  MUFU.RCP R0, R15 ;  /* 0x0000000f00007308 */ /* 0x000e220000001000 */
[----:B------:R-:W-:Y:S07]  /*0740*/  BSSY.RECONVERGENT B0, `(.L_x_225) ;  /* 0x000000c000007945 */ /* 0x000fee0003800200 */
        /* <DEDUP_REMOVED lines=8> */
[----:B------:R-:W-:Y:S02]  /*07d0*/  MOV R18, R15 ;  /* 0x0000000f00127202 */ /* 0x000fe40000000f00 */
[----:B------:R-:W-:-:S07]  /*07e0*/  MOV R16, 0x800 ;  /* 0x0000080000107802 */ /* 0x000fce0000000f00 */
[----:B-----5:R-:W-:Y:S05]  /*07f0*/  CALL.REL.NOINC `($__internal_4_$__cuda_sm3x_div_rn_noftz_f32_slowpath) ;  /* 0x0000003800407944 */ /* 0x020fea0003c00000 */
.L_x_226:
[----:B------:R-:W-:Y:S05]  /*0800*/  BSYNC.RECONVERGENT B0 ;  /* 0x0000000000007941 */ /* 0x000fea0003800200 */
.L_x_225:
[----:B------:R-:W2:Y:S01]  /*0810*/  LDG.E R5, desc[UR6][R12.64+0x140] ;  /* 0x000140060c057981 */ /* 0x000ea2000c1e1900 */
[----:B------:R-:W-:Y:S01]  /*0820*/  FMUL R17, R17, 0.5 ;  /* 0x3f00000011117820 */ /* 0x000fe20000400000 */
[----:B------:R-:W-:-:S03]  /*0830*/  FMUL R7, R0, 0.5 ;  /* 0x3f00000000077820 */ /* 0x000fc60000400000 */
[----:B-----5:R-:W-:Y:S01]  /*0840*/  FFMA R19, R10, 0.5, R17 ;  /* 0x3f0000000a137823 */ /* 0x020fe20000000011 */
[----:B------:R-:W-:Y:S01]  /*0850*/  FFMA R21, R14, 0.5, R7 ;  /* 0x3f0000000e157823 */ /* 0x000fe20000000007 */
[----:B------:R-:W-:Y:S02]  /*0860*/  HFMA2 R2, -RZ, RZ, 3.7421875, 0 ;  /* 0x437c0000ff027431 */ /* 0x000fe400000001ff */
[----:B------:R-:W-:-:S05]  /*0870*/  HFMA2 R25, -RZ, RZ, 1.75, 0 ;  /* 0x3f000000ff197431 */ /* 0x000fca00000001ff */
[----:B------:R-:W-:-:S04]  /*0880*/  FFMA.RM R4, R25, R2, 12582913 ;  /* 0x4b40000119047423 */ /* 0x000fc80000004002 */
[----:B------:R-:W-:Y:S01]  /*0890*/  FADD R0, R4, -12583039 ;  /* 0xcb40007f04007421 */ /* 0x000fe20000000000 */
[----:B------:R-:W-:-:S05]  /*08a0*/  HFMA2 R14, -RZ, RZ, 1.5, 0 ;  /* 0x3e000000ff0e7431 */ /* 0x000fca00000001ff */
[----:B------:R-:W0:Y:S01]  /*08b0*/  MUFU.EX2 R0, -R0 ;  /* 0x8000000000007308 */ /* 0x000e220000000800 */
[----:B------:R-:W-:Y:S02]  /*08c0*/  MOV R22, 0x3e400000 ;  /* 0x3e40000000167802 */ /* 0x000fe40000000f00 */
[----:B------:R-:W-:Y:S02]  /*08d0*/  MOV R24, 0x3e800000 ;  /* 0x3e80000000187802 */ /* 0x000fe40000000f00 */
[----:B------:R-:W-:Y:S01]  /*08e0*/  MOV R26, 0x3ea00000 ;  /* 0x3ea00000001a7802 */ /* 0x000fe20000000f00 */
[----:B--2---:R-:W-:-:S05]  /*08f0*/  IMAD.WIDE R16, R5, 0x8, R12 ;  /* 0x0000000805107825 */ /* 0x004fca00078e020c */
[----:B------:R1:W-:Y:S04]  /*0900*/  STG.E desc[UR6][R16.64+0x38], R19 ;  /* 0x0000381310007986 */ /* 0x0003e8000c101906 */
[----:B------:R2:W-:Y:S04]  /*0910*/  STG.E desc[UR6][R16.64+0x3c], R21 ;  /* 0x00003c1510007986 */ /* 0x0005e8000c101906 */
[----:B------:R-:W3:Y:S04]  /*0920*/  LDG.E R15, desc[UR6][R12.64+0x38] ;  /* 0x000038060c0f7981 */ /* 0x000ee8000c1e1900 */
[----:B------:R-:W4:Y:S04]  /*0930*/  LDG.E R11, desc[UR6][R12.64+0x40] ;  /* 0x000040060c0b7981 */ /* 0x000f28000c1e1900 */
[----:B------:R-:W4:Y:S04]  /*0940*/  LDG.E R29, desc[UR6][R12.64+0x3c] ;  /* 0x00003c060c1d7981 */ /* 0x000f28000c1e1900 */
[----:B------:R-:W4:Y:S04]  /*0950*/  LDG.E R27, desc[UR6][R12.64+0x44] ;  /* 0x000044060c1b7981 */ /* 0x000f28000c1e1900 */
[----:B------:R-:W4:Y:S04]  /*0960*/  LDG.E R7, desc[UR6][R12.64+0x48] ;  /* 0x000048060c077981 */ /* 0x000f28000c1e1900 */
[----:B------:R-:W4:Y:S01]  /*0970*/  LDG.E R9, desc[UR6][R12.64+0x4c] ;  /* 0x00004c060c097981 */ /* 0x000f22000c1e1900 */
[----:B-1----:R-:W-:-:S03]  /*0980*/  MOV R19, 0x3effd11a ;  /* 0x3effd11a00137802 */ /* 0x002fc60000000f00 */
[----:B------:R-:W4:Y:S02]  /*0990*/  LDG.E R10, desc[UR6][R12.64+0x50] ;  /* 0x000050060c0a7981 */ /* 0x000f24000c1e1900 */
[----:B------:R-:W-:Y:S01]  /*09a0*/  FFMA.RM R6, R2, R19, 12582913 ;  /* 0x4b40000102067423 */ /* 0x000fe20000004013 */
[----:B------:R-:W-:Y:S01]  /*09b0*/  HFMA2 R19, -RZ, RZ, 1.7490234375, -0.012115478515625 ;  /* 0x3effa234ff137431 */ /* 0x000fe200000001ff */
[----:B--2---:R-:W-:Y:S01]  /*09c0*/  MOV R17, 0x3d800000 ;  /* 0x3d80000000117802 */ /* 0x004fe20000000f00 */
[----:B------:R-:W2:Y:S01]  /*09d0*/  LDG.E R18, desc[UR6][R12.64+0x54] ;  /* 0x000054060c127981 */ /* 0x000ea2000c1e1900 */
[----:B------:R-:W-:Y:S01]  /*09e0*/  FADD R8, R6, -12583039 ;  /* 0xcb40007f06087421 */ /* 0x000fe20000000000 */
[----:B------:R-:W-:-:S03]  /*09f0*/  MOV R21, 0x3eff734e ;  /* 0x3eff734e00157802 */ /* 0x000fc60000000f00 */
[C---:B------:R-:W-:Y:S01]  /*0a00*/  FFMA R8, -R17.reuse, 1.4426950216293334961, -R8 ;  /* 0x3fb8aa3b11087823 */ /* 0x040fe20000000908 */
[----:B------:R-:W-:Y:S01]  /*0a10*/  FFMA.RM R16, R2, R19, 12582913 ;  /* 0x4b40000102107423 */ /* 0x000fe20000004013 */
[----:B------:R-:W-:Y:S02]  /*0a20*/  SHF.L.U32 R19, R4, 0x17, RZ ;  /* 0x0000001704137819 */ /* 0x000fe400000006ff */
[----:B------:R-:W-:Y:S01]  /*0a30*/  FFMA R17, -R17, 1.925963033500011079e-08, R8 ;  /* 0x32a5706011117823 */ /* 0x000fe20000000108 */
[----:B------:R-:W-:Y:S02]  /*0a40*/  HFMA2 R4, -RZ, RZ, 1.7490234375, 4.40234375 ;  /* 0x3eff4467ff047431 */ /* 0x000fe400000001ff */
[----:B------:R-:W-:Y:S01]  /*0a50*/  FFMA.RM R8, R2, R21, 12582913 ;  /* 0x4b40000102087423 */ /* 0x000fe20000004015 */
[----:B------:R-:W-:Y:S01]  /*0a60*/  FADD R21, R16, -12583039 ;  /* 0xcb40007f10157421 */ /* 0x000fe20000000000 */
[----:B0-----:R-:W-:Y:S02]  /*0a70*/  FMUL R0, R19, R0 ;  /* 0x0000000013007220 */ /* 0x001fe40000400000 */
[----:B------:R-:W-:Y:S01]  /*0a80*/  FADD R23, R8, -12583039 ;  /* 0xcb40007f08177421 */ /* 0x000fe20000000000 */
[----:B------:R-:W-:Y:S01]  /*0a90*/  FFMA R21, -R14, 1.4426950216293334961, -R21 ;  /* 0x3fb8aa3b0e157823 */ /* 0x000fe20000000915 */
[----:B------:R-:W0:Y:S02]  /*0aa0*/  MUFU.EX2 R17, R17 ;  /* 0x0000001100117308 */ /* 0x000e240000000800 */
[----:B------:R-:W-:Y:S01]  /*0ab0*/  FFMA R23, -R22, 1.4426950216293334961, -R23 ;  /* 0x3fb8aa3b16177823 */ /* 0x000fe20000000917 */
[----:B------:R-:W-:Y:S01]  /*0ac0*/  FFMA.RM R4, R2, R4, 12582913 ;  /* 0x4b40000102047423 */ /* 0x000fe20000004004 */
[----:B------:R-:W-:-:S02]  /*0ad0*/  FFMA R19, -R14, 1.925963033500011079e-08, R21 ;  /* 0x32a570600e137823 */ /* 0x000fc40000000115 */
[----:B------:R-:W2:Y:S01]  /*0ae0*/  LDG.E R14, desc[UR6][R12.64+0x58] ;  /* 0x000058060c0e7981 */ /* 0x000ea2000c1e1900 */
[----:B------:R-:W-:Y:S01]  /*0af0*/  FFMA R22, -R22, 1.925963033500011079e-08, R23 ;  /* 0x32a5706016167823 */ /* 0x000fe20000000117 */
[----:B------:R-:W-:Y:S01]  /*0b00*/  FADD R23, R4, -12583039 ;  /* 0xcb40007f04177421 */ /* 0x000fe20000000000 */
[----:B------:R-:W1:Y:S01]  /*0b10*/  MUFU.EX2 R20, R19 ;  /* 0x0000001300147308 */ /* 0x000e620000000800 */
[----:B------:R-:W2:Y:S02]  /*0b20*/  LDG.E R21, desc[UR6][R12.64+0x5c] ;  /* 0x00005c060c157981 */ /* 0x000ea4000c1e1900 */
[----:B------:R-:W-:Y:S01]  /*0b30*/  FFMA R23, -R24, 1.4426950216293334961, -R23 ;  /* 0x3fb8aa3b18177823 */ /* 0x000fe20000000917 */
[----:B------:R-:W-:-:S03]  /*0b40*/  SHF.L.U32 R6, R6, 0x17, RZ ;  /* 0x0000001706067819 */ /* 0x000fc600000006ff */
[----:B------:R-:W-:Y:S01]  /*0b50*/  FFMA R24, -R24, 1.925963033500011079e-08, R23 ;  /* 0x32a5706018187823 */ /* 0x000fe20000000117 */
[----:B------:R-:W-:Y:S02]  /*0b60*/  HFMA2 R23, -RZ, RZ, 1.7490234375, 0.00134372711181640625 ;  /* 0x3eff1581ff177431 */ /* 0x000fe400000001ff */
[----:B0-----:R-:W-:Y:S01]  /*0b70*/  FMUL R6, R6, R17 ;  /* 0x0000001106067220 */ /* 0x001fe20000400000 */
[----:B------:R-:W-:Y:S01]  /*0b80*/  SHF.L.U32 R17, R16, 0x17, RZ ;  /* 0x0000001710117819 */ /* 0x000fe200000006ff */
[----:B------:R0:W0:Y:S04]  /*0b90*/  MUFU.EX2 R19, R22 ;  /* 0x0000001600137308 */ /* 0x0000280000000800 */
[----:B-1----:R-:W-:Y:S01]  /*0ba0*/  FMUL R20, R17, R20 ;  /* 0x0000001411147220 */ /* 0x002fe20000400000 */
[----:B------:R-:W-:-:S04]  /*0bb0*/  FFMA.RM R17, R2, R23, 12582913 ;  /* 0x4b40000102117423 */ /* 0x000fc80000004017 */
[----:B------:R-:W-:-:S04]  /*0bc0*/  FADD R16, R17, -12583039 ;  /* 0xcb40007f11107421 */ /* 0x000fc80000000000 */
[C---:B------:R-:W-:Y:S01]  /*0bd0*/  FFMA R16, -R26.reuse, 1.4426950216293334961, -R16 ;  /* 0x3fb8aa3b1a107823 */ /* 0x040fe20000000910 */
[----:B0-----:R-:W-:Y:S02]  /*0be0*/  SHF.L.U32 R22, R17, 0x17, RZ ;  /* 0x0000001711167819 */ /* 0x001fe400000006ff */
[----:B------:R-:W2:Y:S01]  /*0bf0*/  LDG.E R17, desc[UR6][R12.64+0x64] ;  /* 0x000064060c117981 */ /* 0x000ea2000c1e1900 */
[----:B------:R-:W-:Y:S01]  /*0c00*/  FFMA R26, -R26, 1.925963033500011079e-08, R16 ;  /* 0x32a570601a1a7823 */ /* 0x000fe20000000110 */
[----:B------:R-:W-:Y:S01]  /*0c10*/  SHF.L.U32 R16, R8, 0x17, RZ ;  /* 0x0000001708107819 */ /* 0x000fe200000006ff */
[----:B------:R-:W0:Y:S04]  /*0c20*/  MUFU.EX2 R23, R24 ;  /* 0x0000001800177308 */ /* 0x000e280000000800 */
[----:B------:R-:W-:-:S02]  /*0c30*/  FMUL R19, R16, R19 ;  /* 0x0000001310137220 */ /* 0x000fc40000400000 */
[----:B------:R-:W2:Y:S01]  /*0c40*/  LDG.E R16, desc[UR6][R12.64+0x60] ;  /* 0x000060060c107981 */ /* 0x000ea2000c1e1900 */
[----:B------:R-:W-:Y:S01]  /*0c50*/  SHF.L.U32 R4, R4, 0x17, RZ ;  /* 0x0000001704047819 */ /* 0x000fe200000006ff */
[----:B------:R-:W1:Y:S04]  /*0c60*/  MUFU.EX2 R8, R26 ;  /* 0x0000001a00087308 */ /* 0x000e680000000800 */
[----:B0-----:R-:W-:Y:S01]  /*0c70*/  FMUL R23, R4, R23 ;  /* 0x0000001704177220 */ /* 0x001fe20000400000 */
[----:B------:R-:W-:Y:S02]  /*0c80*/  HFMA2 R4, -RZ, RZ, 1.748046875, -1691 ;  /* 0x3efee69bff047431 */ /* 0x000fe400000001ff */
[----:B-1----:R-:W-:-:S03]  /*0c90*/  FMUL R22, R22, R8 ;  /* 0x0000000816167220 */ /* 0x002fc60000400000 */
[----:B------:R-:W-:-:S04]  /*0ca0*/  FFMA.RM R4, R2, R4, 12582913 ;  /* 0x4b40000102047423 */ /* 0x000fc80000004004 */
[C---:B------:R-:W-:Y:S01]  /*0cb0*/  FADD R8, R4.reuse, -12583039 ;  /* 0xcb40007f04087421 */ /* 0x040fe20000000000 */
[----:B------:R-:W-:Y:S01]  /*0cc0*/  SHF.L.U32 R4, R4, 0x17, RZ ;  /* 0x0000001704047819 */ /* 0x000fe200000006ff */
[----:B---3--:R-:W-:-:S04]  /*0cd0*/  FFMA R15, R0, R15, RZ ;  /* 0x0000000f000f7223 */ /* 0x008fc800000000ff */
[----:B----4-:R-:W-:Y:S01]  /*0ce0*/  FFMA R24, R6, R11, R15 ;  /* 0x0000000b06187223 */ /* 0x010fe2000000000f */
[----:B------:R-:W-:Y:S01]  /*0cf0*/  MOV R11, 0x3ec00000 ;  /* 0x3ec00000000b7802 */ /* 0x000fe20000000f00 */
[----:B------:R-:W3:Y:S04]  /*0d00*/  LDG.E R15, desc[UR6][R12.64+0x68] ;  /* 0x000068060c0f7981 */ /* 0x000ee8000c1e1900 */
[----:B------:R-:W-:-:S04]  /*0d10*/  FFMA R8, -R11, 1.4426950216293334961, -R8 ;  /* 0x3fb8aa3b0b087823 */ /* 0x000fc80000000908 */
[----:B------:R-:W-:-:S04]  /*0d20*/  FFMA R8, -R11, 1.925963033500011079e-08, R8 ;  /* 0x32a570600b087823 */ /* 0x000fc80000000108 */
[----:B------:R0:W1:Y:S01]  /*0d30*/  MUFU.EX2 R11, R8 ;  /* 0x00000008000b7308 */ /* 0x0000620000000800 */
[----:B------:R-:W-:-:S04]  /*0d40*/  FFMA R29, R0, R29, RZ ;  /* 0x0000001d001d7223 */ /* 0x000fc800000000ff */
[----:B------:R-:W-:Y:S01]  /*0d50*/  FFMA R27, R6, R27, R29 ;  /* 0x0000001b061b7223 */ /* 0x000fe2000000001d */
[----:B------:R-:W-:Y:S01]  /*0d60*/  FADD R29, RZ, R0 ;  /* 0x00000000ff1d7221 */ /* 0x000fe20000000000 */
[----:B------:R-:W-:Y:S02]  /*0d70*/  HFMA2 R0, -RZ, RZ, 1.748046875, -0.481689453125 ;  /* 0x3efeb7b5ff007431 */ /* 0x000fe400000001ff */
[----:B------:R-:W-:Y:S01]  /*0d80*/  FFMA R24, R20, R7, R24 ;  /* 0x0000000714187223 */ /* 0x000fe20000000018 */
[----:B------:R-:W-:Y:S01]  /*0d90*/  MOV R7, 0x3ee00000 ;  /* 0x3ee0000000077802 */ /* 0x000fe20000000f00 */
[----:B------:R-:W-:Y:S01]  /*0da0*/  FADD R29, R29, R6 ;  /* 0x000000061d1d7221 */ /* 0x000fe20000000000 */
[----:B0-----:R-:W4:Y:S01]  /*0db0*/  LDG.E R8, desc[UR6][R12.64+0x74] ;  /* 0x000074060c087981 */ /* 0x001f22000c1e1900 */
[----:B-1----:R-:W-:-:S03]  /*0dc0*/  FMUL R4, R4, R11 ;  /* 0x0000000b04047220 */ /* 0x002fc60000400000 */
[----:B------:R-:W4:Y:S01]  /*0dd0*/  LDG.E R11, desc[UR6][R12.64+0x6c] ;  /* 0x00006c060c0b7981 */ /* 0x000f22000c1e1900 */
[----:B------:R-:W-:-:S04]  /*0de0*/  FFMA.RM R0, R2, R0, 12582913 ;  /* 0x4b40000102007423 */ /* 0x000fc80000004000 */
[----:B------:R-:W-:-:S04]  /*0df0*/  FADD R6, R0, -12583039 ;  /* 0xcb40007f00067421 */ /* 0x000fc80000000000 */
[----:B------:R-:W-:-:S04]  /*0e00*/  FFMA R6, -R7, 1.4426950216293334961, -R6 ;  /* 0x3fb8aa3b07067823 */ /* 0x000fc80000000906 */
[----:B------:R-:W-:Y:S02]  /*0e10*/  FFMA R28, -R7, 1.925963033500011079e-08, R6 ;  /* 0x32a57060071c7823 */ /* 0x000fe40000000106 */
[----:B------:R-:W4:Y:S01]  /*0e20*/  LDG.E R6, desc[UR6][R12.64+0x70] ;  /* 0x000070060c067981 */ /* 0x000f22000c1e1900 */
[----:B------:R-:W-:Y:S01]  /*0e30*/  FFMA R27, R20, R9, R27 ;  /* 0x00000009141b7223 */ /* 0x000fe2000000001b */
[----:B------:R-:W-:Y:S01]  /*0e40*/  HFMA2 R9, -RZ, RZ, 1.748046875, -0.00014674663543701171875 ;  /* 0x3efe88cfff097431 */ /* 0x000fe200000001ff */
[----:B------:R-:W-:Y:S01]  /*0e50*/  SHF.L.U32 R7, R0, 0x17, RZ ;  /* 0x0000001700077819 */ /* 0x000fe200000006ff */
[----:B------:R-:W-:-:S03]  /*0e60*/  FADD R26, R29, R20 ;  /* 0x000000141d1a7221 */ /* 0x000fc60000000000 */
[----:B------:R-:W-:-:S04]  /*0e70*/  FFMA.RM R0, R2, R9, 12582913 ;  /* 0x4b40000102007423 */ /* 0x000fc80000004009 */
[----:B------:R-:W-:-:S04]  /*0e80*/  FADD R20, R0, -12583039 ;  /* 0xcb40007f00147421 */ /* 0x000fc80000000000 */
[----:B------:R-:W-:-:S04]  /*0e90*/  FFMA R20, -R25, 1.4426950216293334961, -R20 ;  /* 0x3fb8aa3b19147823 */ /* 0x000fc80000000914 */
[----:B------:R-:W-:-:S04]  /*0ea0*/  FFMA R25, -R25, 1.925963033500011079e-08, R20 ;  /* 0x32a5706019197823 */ /* 0x000fc80000000114 */
[----:B------:R-:W0:Y:S01]  /*0eb0*/  MUFU.EX2 R20, R25 ;  /* 0x0000001900147308 */ /* 0x000e220000000800 */
[----:B------:R-:W-:-:S07]  /*0ec0*/  SHF.L.U32 R9, R0, 0x17, RZ ;  /* 0x0000001700097819 */ /* 0x000fce00000006ff */
[----:B------:R-:W1:Y:S01]  /*0ed0*/  MUFU.EX2 R28, R28 ;  /* 0x0000001c001c7308 */ /* 0x000e620000000800 */
[----:B------:R-:W-:Y:S01]  /*0ee0*/  MOV R29, 0x3efe59e9 ;  /* 0x3efe59e9001d7802 */ /* 0x000fe20000000f00 */
[----:B------:R-:W4:Y:S01]  /*0ef0*/  LDG.E R0, desc[UR6][R12.64+0x78] ;  /* 0x000078060c007981 */ /* 0x000f22000c1e1900 */
[----:B------:R-:W-:-:S03]  /*0f00*/  FFMA R24, R19, R10, R24 ;  /* 0x0000000a13187223 */ /* 0x000fc60000000018 */
[----:B------:R-:W-:Y:S01]  /*0f10*/  FFMA.RM R10, R2, R29, 12582913 ;  /* 0x4b400001020a7423 */ /* 0x000fe2000000401d */
[----:B------:R-:W-:Y:S02]  /*0f20*/  HFMA2 R29, -RZ, RZ, 1.765625, 0 ;  /* 0x3f100000ff1d7431 */ /* 0x000fe400000001ff */
[----:B0-----:R-:W-:Y:S02]  /*0f30*/  FMUL R9, R9, R20 ;  /* 0x0000001409097220 */ /* 0x001fe40000400000 */
[----:B------:R-:W4:Y:S01]  /*0f40*/  LDG.E R20, desc[UR6][R12.64+0x7c] ;  /* 0x00007c060c147981 */ /* 0x000f22000c1e1900 */
[----:B-1----:R-:W-:Y:S01]  /*0f50*/  FMUL R7, R7, R28 ;  /* 0x0000001c07077220 */ /* 0x002fe20000400000 */
[----:B--2---:R-:W-:Y:S01]  /*0f60*/  FFMA R28, R19, R18, R27 ;  /* 0x00000012131c7223 */ /* 0x004fe2000000001b */
[----:B------:R-:W-:-:S04]  /*0f70*/  FADD R18, R10, -12583039 ;  /* 0xcb40007f0a127421 */ /* 0x000fc80000000000 */
[----:B------:R-:W-:-:S04]  /*0f80*/  FFMA R18, -R29, 1.4426950216293334961, -R18 ;  /* 0x3fb8aa3b1d127823 */ /* 0x000fc80000000912 */
[----:B------:R-:W-:Y:S01]  /*0f90*/  FFMA R29, -R29, 1.925963033500011079e-08, R18 ;  /* 0x32a570601d1d7823 */ /* 0x000fe20000000112 */
[----:B------:R-:W-:-:S03]  /*0fa0*/  MOV R27, 0x3efe2b02 ;  /* 0x3efe2b02001b7802 */ /* 0x000fc60000000f00 */
[----:B------:R-:W0:Y:S01]  /*0fb0*/  MUFU.EX2 R18, R29 ;  /* 0x0000001d00127308 */ /* 0x000e220000000800 */
[C---:B------:R-:W-:Y:S01]  /*0fc0*/  FFMA R25, R23.reuse, R14, R24 ;  /* 0x0000000e17197223 */ /* 0x040fe20000000018 */
[----:B------:R-:W-:Y:S02]  /*0fd0*/  HFMA2 R24, -RZ, RZ, 1.78125, 0 ;  /* 0x3f200000ff187431 */ /* 0x000fe400000001ff */
[----:B------:R-:W-:Y:S01]  /*0fe0*/  FFMA.RM R14, R2, R27, 12582913 ;  /* 0x4b400001020e7423 */ /* 0x000fe2000000401b */
[----:B------:R-:W-:Y:S01]  /*0ff0*/  FFMA R28, R23, R21, R28 ;  /* 0x00000015171c7223 */ /* 0x000fe2000000001c */
[----:B------:R-:W-:Y:S02]  /*1000*/  FADD R26, R26, R19 ;  /* 0x000000131a1a7221 */ /* 0x000fe40000000000 */
[----:B------:R-:W-:Y:S01]  /*1010*/  FADD R21, R14, -12583039 ;  /* 0xcb40007f0e157421 */ /* 0x000fe20000000000 */
[----:B------:R-:W-:Y:S02]  /*1020*/  SHF.L.U32 R19, R10, 0x17, RZ ;  /* 0x000000170a137819 */ /* 0x000fe400000006ff */
[----:B------:R-:W2:Y:S01]  /*1030*/  LDG.E R10, desc[UR6][R12.64+0x80] ;  /* 0x000080060c0a7981 */ /* 0x000ea2000c1e1900 */
[----:B------:R-:W-:Y:S01]  /*1040*/  FFMA R21, -R24, 1.4426950216293334961, -R21 ;  /* 0x3fb8aa3b18157823 */ /* 0x000fe20000000915 */
[----:B------:R-:W-:-:S03]  /*1050*/  FADD R27, R26, R23 ;  /* 0x000000171a1b7221 */ /* 0x000fc60000000000 */
[----:B------:R-:W-:Y:S01]  /*1060*/  FFMA R24, -R24, 1.925963033500011079e-08, R21 ;  /* 0x32a5706018187823 */ /* 0x000fe20000000115 */
[----:B0-----:R-:W-:Y:S01]  /*1070*/  FMUL R19, R19, R18 ;  /* 0x0000001213137220 */ /* 0x001fe20000400000 */
[----:B------:R-:W-:Y:S01]  /*1080*/  SHF.L.U32 R14, R14, 0x17, RZ ;  /* 0x000000170e0e7819 */ /* 0x000fe200000006ff */
[----:B------:R-:W2:Y:S01]  /*1090*/  LDG.E R18, desc[UR6][R12.64+0x84] ;  /* 0x000084060c127981 */ /* 0x000ea2000c1e1900 */
[----:B------:R-:W0:Y:S03]  /*10a0*/  MUFU.EX2 R23, R24 ;  /* 0x0000001800177308 */ /* 0x000e260000000800 */
[----:B------:R-:W2:Y:S01]  /*10b0*/  LDG.E R21, desc[UR6][R12.64+0x88] ;  /* 0x000088060c157981 */ /* 0x000ea2000c1e1900 */
[----:B------:R-:W-:Y:S01]  /*10c0*/  MOV R29, 0x3efdfc1c ;  /* 0x3efdfc1c001d7802 */ /* 0x000fe20000000f00 */
[----:B------:R-:W-:Y:S01]  /*10d0*/  FFMA R28, R22, R17, R28 ;  /* 0x00000011161c7223 */ /* 0x000fe2000000001c */
[----:B------:R-:W-:Y:S01]  /*10e0*/  FADD R17, R27, R22 ;  /* 0x000000161b117221 */ /* 0x000fe20000000000 */
[----:B------:R-:W-:-:S02]  /*10f0*/  HFMA2 R27, -RZ, RZ, 1.796875, 0 ;  /* 0x3f300000ff1b7431 */ /* 0x000fc400000001ff */
[----:B------:R-:W-:Y:S01]  /*1100*/  FFMA R25, R22, R16, R25 ;  /* 0x0000001016197223 */ /* 0x000fe20000000019 */
[----:B------:R-:W-:Y:S02]  /*1110*/  FFMA.RM R16, R2, R29, 12582913 ;  /* 0x4b40000102107423 */ /* 0x000fe4000000401d */
[----:B------:R-:W2:Y:S01]  /*1120*/  LDG.E R29, desc[UR6][R12.64+0x94] ;  /* 0x000094060c1d7981 */ /* 0x000ea2000c1e1900 */
[----:B0-----:R-:W-:-:S03]  /*1130*/  FMUL R14, R14, R23 ;  /* 0x000000170e0e7220 */ /* 0x001fc60000400000 */
[----:B------:R-:W2:Y:S01]  /*1140*/  LDG.E R23, desc[UR6][R12.64+0x8c] ;  /* 0x00008c060c177981 */ /* 0x000ea2000c1e1900 */
[----:B------:R-:W-:-:S04]  /*1150*/  FADD R22, R16, -12583039 ;  /* 0xcb40007f10167421 */ /* 0x000fc80000000000 */
[----:B------:R-:W-:-:S04]  /*1160*/  FFMA R22, -R27, 1.4426950216293334961, -R22 ;  /* 0x3fb8aa3b1b167823 */ /* 0x000fc80000000916 */
[----:B------:R-:W-:-:S04]  /*1170*/  FFMA R26, -R27, 1.925963033500011079e-08, R22 ;  /* 0x32a570601b1a7823 */ /* 0x000fc80000000116 */
[----:B------:R-:W0:Y:S01]  /*1180*/  MUFU.EX2 R27, R26 ;  /* 0x0000001a001b7308 */ /* 0x000e220000000800 */
[----:B------:R-:W-:-:S05]  /*1190*/  SHF.L.U32 R16, R16, 0x17, RZ ;  /* 0x0000001710107819 */ /* 0x000fca00000006ff */
[----:B0-----:R-:W-:Y:S02]  /*11a0*/  FMUL R16, R16, R27 ;  /* 0x0000001b10107220 */ /* 0x001fe40000400000 */
[----:B------:R-:W2:Y:S01]  /*11b0*/  LDG.E R27, desc[UR6][R12.64+0x90] ;  /* 0x000090060c1b7981 */ /* 0x000ea2000c1e1900 */
[----:B------:R-:W-:-:S03]  /*11c0*/  FADD R24, R17, R4 ;  /* 0x0000000411187221 */ /* 0x000fc60000000000 */
[----:B------:R-:W2:Y:S01]  /*11d0*/  LDG.E R17, desc[UR6][R12.64+0x9c] ;  /* 0x00009c060c117981 */ /* 0x000ea2000c1e1900 */
[----:B------:R-:W-:Y:S01]  /*11e0*/  FADD R24, R24, R7 ;  /* 0x0000000718187221 */ /* 0x000fe20000000000 */
[C---:B---3--:R-:W-:Y:S01]  /*11f0*/  FFMA R22, R4.reuse, R15, R25 ;  /* 0x0000000f04167223 */ /* 0x048fe20000000019 */
[----:B------:R-:W-:Y:S01]  /*1200*/  MOV R25, 0x3efdcd36 ;  /* 0x3efdcd3600197802 */ /* 0x000fe20000000f00 */
[----:B----4-:R-:W-:-:S04]  /*1210*/  FFMA R15, R4, R11, R28 ;  /* 0x0000000b040f7223 */ /* 0x010fc8000000001c */
[----:B------:R-:W-:Y:S01]  /*1220*/  FFMA.RM R11, R2, R25, 12582913 ;  /* 0x4b400001020b7423 */ /* 0x000fe20000004019 */
[----:B------:R-:W-:-:S03]  /*1230*/  HFMA2 R25, -RZ, RZ, 1.8125, 0 ;  /* 0x3f400000ff197431 */ /* 0x000fc600000001ff */
[----:B------:R-:W-:-:S04]  /*1240*/  FADD R4, R11, -12583039 ;  /* 0xcb40007f0b047421 */ /* 0x000fc80000000000 */
[----:B------:R-:W-:Y:S01]  /*1250*/  FFMA R4, -R25, 1.4426950216293334961, -R4 ;  /* 0x3fb8aa3b19047823 */ /* 0x000fe20000000904 */
[----:B------:R-:W-:-:S03]  /*1260*/  FFMA R22, R7, R6, R22 ;  /* 0x0000000607167223 */ /* 0x000fc60000000016 */
[----:B------:R-:W-:Y:S01]  /*1270*/  FFMA R25, -R25, 1.925963033500011079e-08, R4 ;  /* 0x32a5706019197823 */ /* 0x000fe20000000104 */
[----:B------:R-:W-:Y:S02]  /*1280*/  SHF.L.U32 R4, R11, 0x17, RZ ;  /* 0x000000170b047819 */ /* 0x000fe400000006ff */
[----:B------:R-:W-:Y:S01]  /*1290*/  MOV R6, 0x3efd9e50 ;  /* 0x3efd9e5000067802 */ /* 0x000fe20000000f00 */
[----:B------:R-:W3:Y:S01]  /*12a0*/  LDG.E R11, desc[UR6][R12.64+0x98] ;  /* 0x000098060c0b7981 */ /* 0x000ee2000c1e1900 */
[----:B------:R-:W-:Y:S01]  /*12b0*/  FFMA R15, R7, R8, R15 ;  /* 0x00000008070f7223 */ /* 0x000fe2000000000f */
[----:B------:R-:W-:Y:S02]  /*12c0*/  HFMA2 R7, -RZ, RZ, 1.828125, 0 ;  /* 0x3f500000ff077431 */ /* 0x000fe400000001ff */
[----:B------:R-:W-:-:S04]  /*12d0*/  FFMA.RM R8, R2, R6, 12582913 ;  /* 0x4b40000102087423 */ /* 0x000fc80000004006 */
[----:B------:R-:W-:-:S04]  /*12e0*/  FADD R6, R8, -12583039 ;  /* 0xcb40007f08067421 */ /* 0x000fc80000000000 */
[----:B------:R-:W-:-:S04]  /*12f0*/  FFMA R6, -R7, 1.4426950216293334961, -R6 ;  /* 0x3fb8aa3b07067823 */ /* 0x000fc80000000906 */
[----:B------:R-:W-:Y:S02]  /*1300*/  FFMA R26, -R7, 1.925963033500011079e-08, R6 ;  /* 0x32a57060071a7823 */ /* 0x000fe40000000106 */
[----:B------:R-:W4:Y:S02]  /*1310*/  LDG.E R6, desc[UR6][R12.64+0xa0] ;  /* 0x0000a0060c067981 */ /* 0x000f24000c1e1900 */
[----:B------:R-:W0:Y:S01]  /*1320*/  MUFU.EX2 R7, R26 ;  /* 0x0000001a00077308 */ /* 0x000e220000000800 */
[----:B------:R-:W-:-:S05]  /*1330*/  SHF.L.U32 R8, R8, 0x17, RZ ;  /* 0x0000001708087819 */ /* 0x000fca00000006ff */
[----:B0-----:R-:W-:Y:S02]  /*1340*/  FMUL R8, R8, R7 ;  /* 0x0000000708087220 */ /* 0x001fe40000400000 */
[----:B------:R-:W4:Y:S01]  /*1350*/  LDG.E R7, desc[UR6][R12.64+0xa4] ;  /* 0x0000a4060c077981 */ /* 0x000f22000c1e1900 */
[----:B------:R-:W0:Y:S01]  /*1360*/  MUFU.EX2 R25, R25 ;  /* 0x0000001900197308 */ /* 0x000e220000000800 */
[----:B------:R-:W-:Y:S01]  /*1370*/  FFMA R22, R9, R0, R22 ;  /* 0x0000000009167223 */ /* 0x000fe20000000016 */
[----:B------:R-:W-:Y:S01]  /*1380*/  MOV R0, 0x3efd6f6a ;  /* 0x3efd6f6a00007802 */ /* 0x000fe20000000f00 */
[----:B------:R-:W-:-:S04]  /*1390*/  FADD R24, R24, R9 ;  /* 0x0000000918187221 */ /* 0x000fc80000000000 */
[----:B------:R-:W-:Y:S01]  /*13a0*/  FFMA.RM R0, R2, R0, 12582913 ;  /* 0x4b40000102007423 */ /* 0x000fe20000004000 */
[----:B0-----:R-:W-:Y:S01]  /*13b0*/  FMUL R4, R4, R25 ;  /* 0x0000001904047220 */ /* 0x001fe20000400000 */
[----:B------:R-:W-:Y:S01]  /*13c0*/  FFMA R25, R9, R20, R15 ;  /* 0x0000001409197223 */ /* 0x000fe2000000000f */
[----:B------:R-:W-:Y:S02]  /*13d0*/  HFMA2 R20, -RZ, RZ, 1.84375, 0 ;  /* 0x3f600000ff147431 */ /* 0x000fe400000001ff */
[----:B------:R-:W-:Y:S01]  /*13e0*/  FADD R9, R0, -12583039 ;  /* 0xcb40007f00097421 */ /* 0x000fe20000000000 */
[----:B------:R-:W4:Y:S03]  /*13f0*/  LDG.E R15, desc[UR6][R12.64+0xa8] ;  /* 0x0000a8060c0f7981 */ /* 0x000f26000c1e1900 */
[----:B------:R-:W-:-:S04]  /*1400*/  FFMA R9, -R20, 1.4426950216293334961, -R9 ;  /* 0x3fb8aa3b14097823 */ /* 0x000fc80000000909 */
[----:B------:R-:W-:-:S04]  /*1410*/  FFMA R26, -R20, 1.925963033500011079e-08, R9 ;  /* 0x32a57060141a7823 */ /* 0x000fc80000000109 */
[----:B------:R-:W0:Y:S01]  /*1420*/  MUFU.EX2 R9, R26 ;  /* 0x0000001a00097308 */ /* 0x000e220000000800 */
[----:B------:R-:W-:Y:S01]  /*1430*/  SHF.L.U32 R0, R0, 0x17, RZ ;  /* 0x0000001700007819 */ /* 0x000fe200000006ff */
[C---:B--2---:R-:W-:Y:S01]  /*1440*/  FFMA R22, R19.reuse, R10, R22 ;  /* 0x0000000a13167223 */ /* 0x044fe20000000016 */
[----:B------:R-:W-:Y:S01]  /*1450*/  MOV R10, 0x3efd4084 ;  /* 0x3efd4084000a7802 */ /* 0x000fe20000000f00 */
[----:B------:R-:W-:Y:S01]  /*1460*/  FFMA R20, R19, R18, R25 ;  /* 0x0000001213147223 */ /* 0x000fe20000000019 */
[----:B------:R-:W-:Y:S01]  /*1470*/  FADD R25, R24, R19 ;  /* 0x0000001318197221 */ /* 0x000fe20000000000 */
[----:B------:R-:W-:Y:S02]  /*1480*/  HFMA2 R19, -RZ, RZ, 1.859375, 0 ;  /* 0x3f700000ff137431 */ /* 0x000fe400000001ff */
[----:B------:R-:W-:Y:S01]  /*1490*/  FFMA.RM R10, R2, R10, 12582913 ;  /* 0x4b400001020a7423 */ /* 0x000fe2000000400a */
[----:B0-----:R-:W-:Y:S02]  /*14a0*/  FMUL R0, R0, R9 ;  /* 0x0000000900007220 */ /* 0x001fe40000400000 */
[----:B------:R-:W2:Y:S01]  /*14b0*/  LDG.E R9, desc[UR6][R12.64+0xac] ;  /* 0x0000ac060c097981 */ /* 0x000ea2000c1e1900 */
[----:B------:R-:W-:-:S04]  /*14c0*/  FADD R18, R10, -12583039 ;  /* 0xcb40007f0a127421 */ /* 0x000fc80000000000 */
[----:B------:R-:W-:-:S04]  /*14d0*/  FFMA R18, -R19, 1.4426950216293334961, -R18 ;  /* 0x3fb8aa3b13127823 */ /* 0x000fc80000000912 */
[----:B------:R-:W-:Y:S01]  /*14e0*/  FFMA R24, -R19, 1.925963033500011079e-08, R18 ;  /* 0x32a5706013187823 */ /* 0x000fe20000000112 */
[C---:B------:R-:W-:Y:S01]  /*14f0*/  FFMA R18, R14.reuse, R21, R22 ;  /* 0x000000150e127223 */ /* 0x040fe20000000016 */
[----:B------:R-:W-:Y:S01]  /*1500*/  MOV R22, 0x3efd119e ;  /* 0x3efd119e00167802 */ /* 0x000fe20000000f00 */
[----:B------:R-:W-:Y:S01]  /*1510*/  FFMA R20, R14, R23, R20 ;  /* 0x000000170e147223 */ /* 0x000fe20000000014 */
[----:B------:R-:W0:Y:S01]  /*1520*/  MUFU.EX2 R19, R24 ;  /* 0x0000001800137308 */ /* 0x000e220000000800 */
[----:B------:R-:W-:Y:S01]  /*1530*/  SHF.L.U32 R10, R10, 0x17, RZ ;  /* 0x000000170a0a7819 */ /* 0x000fe200000006ff */
[----:B------:R-:W2:Y:S01]  /*1540*/  LDG.E R21, desc[UR6][R12.64+0xb4] ;  /* 0x0000b4060c157981 */ /* 0x000ea2000c1e1900 */
[----:B------:R-:W-:Y:S01]  /*1550*/  FFMA.RM R23, R2, R22, 12582913 ;  /* 0x4b40000102177423 */ /* 0x000fe20000004016 */
[----:B------:R-:W-:Y:S01]  /*1560*/  FADD R22, R25, R14 ;  /* 0x0000000e19167221 */ /* 0x000fe20000000000 */
[----:B------:R-:W-:Y:S02]  /*1570*/  HFMA2 R25, -RZ, RZ, 1.875, 0 ;  /* 0x3f800000ff197431 */ /* 0x000fe400000001ff */
[----:B------:R-:W-:-:S04]  /*1580*/  FADD R14, R23, -12583039 ;  /* 0xcb40007f170e7421 */ /* 0x000fc80000000000 */
[C---:B------:R-:W-:Y:S01]  /*1590*/  FFMA R14, -R25.reuse, 1.4426950216293334961, -R14 ;  /* 0x3fb8aa3b190e7823 */ /* 0x040fe2000000090e */
[----:B0-----:R-:W-:Y:S02]  /*15a0*/  FMUL R10, R10, R19 ;  /* 0x000000130a0a7220 */ /* 0x001fe40000400000 */
[----:B------:R-:W2:Y:S01]  /*15b0*/  LDG.E R19, desc[UR6][R12.64+0xb0] ;  /* 0x0000b0060c137981 */ /* 0x000ea2000c1e1900 */
[----:B------:R-:W-:-:S04]  /*15c0*/  FFMA R26, -R25, 1.925963033500011079e-08, R14 ;  /* 0x32a57060191a7823 */ /* 0x000fc8000000010e */
[----:B------:R-:W0:Y:S01]  /*15d0*/  MUFU.EX2 R25, R26 ;  /* 0x0000001a00197308 */ /* 0x000e220000000800 */
[----:B------:R-:W-:Y:S01]  /*15e0*/  SHF.L.U32 R14, R23, 0x17, RZ ;  /* 0x00000017170e7819 */ /* 0x000fe200000006ff */
[----:B------:R-:W-:Y:S01]  /*15f0*/  FFMA R18, R16, R27, R18 ;  /* 0x0000001b10127223 */ /* 0x000fe20000000012 */
[----:B------:R-:W2:Y:S01]  /*1600*/  LDG.E R23, desc[UR6][R12.64+0xb8] ;  /* 0x0000b8060c177981 */ /* 0x000ea2000c1e1900 */
[----:B------:R-:W-:-:S05]  /*1610*/  MOV R27, 0x3efce2b7 ;  /* 0x3efce2b7001b7802 */ /* 0x000fca0000000f00 */
[----:B------:R-:W-:Y:S01]  /*1620*/  FFMA.RM R24, R2, R27, 12582913 ;  /* 0x4b40000102187423 */ /* 0x000fe2000000401b */
[----:B------:R-:W-:Y:S02]  /*1630*/  HFMA2 R27, -RZ, RZ, 1.8828125, 0 ;  /* 0x3f880000ff1b7431 */ /* 0x000fe400000001ff */
[----:B0-----:R-:W-:Y:S02]  /*1640*/  FMUL R14, R14, R25 ;  /* 0x000000190e0e7220 */ /* 0x001fe40000400000 */
[----:B------:R-:W2:Y:S01]  /*1650*/  LDG.E R25, desc[UR6][R12.64+0xbc] ;  /* 0x0000bc060c197981 */ /* 0x000ea2000c1e1900 */
[----:B------:R-:W-:Y:S01]  /*1660*/  FFMA R20, R16, R29, R20 ;  /* 0x0000001d10147223 */ /* 0x000fe20000000014 */
[----:B------:R-:W-:Y:S01]  /*1670*/  FADD R22, R22, R16 ;  /* 0x0000001016167221 */ /* 0x000fe20000000000 */
[----:B------:R-:W-:-:S04]  /*1680*/  FADD R16, R24, -12583039 ;  /* 0xcb40007f18107421 */ /* 0x000fc80000000000 */
[----:B------:R-:W-:-:S04]  /*1690*/  FFMA R16, -R27, 1.4426950216293334961, -R16 ;  /* 0x3fb8aa3b1b107823 */ /* 0x000fc80000000910 */
[----:B------:R-:W-:Y:S02]  /*16a0*/  FFMA R26, -R27, 1.925963033500011079e-08, R16 ;  /* 0x32a570601b1a7823 */ /* 0x000fe40000000110 */
[----:B------:R-:W2:Y:S01]  /*16b0*/  LDG.E R16, desc[UR6][R12.64+0xc0] ;  /* 0x0000c0060c107981 */ /* 0x000ea2000c1e1900 */
[----:B------:R-:W-:Y:S02]  /*16c0*/  SHF.L.U32 R27, R24, 0x17, RZ ;  /* 0x00000017181b7819 */ /* 0x000fe400000006ff */
[----:B------:R-:W-:Y:S01]  /*16d0*/  MOV R24, 0x3efcb3d1 ;  /* 0x3efcb3d100187802 */ /* 0x000fe20000000f00 */
[----:B------:R-:W-:Y:S01]  /*16e0*/  FFMA R20, R4, R17, R20 ;  /* 0x0000001104147223 */ /* 0x000fe20000000014 */
[----:B------:R-:W0:Y:S02]  /*16f0*/  MUFU.EX2 R26, R26 ;  /* 0x0000001a001a7308 */ /* 0x000e240000000800 */
[----:B0-----:R-:W-:Y:S01]  /*1700*/  FMUL R27, R27, R26 ;  /* 0x0000001a1b1b7220 */ /* 0x001fe20000400000 */
[----:B------:R-:W-:-:S02]  /*1710*/  HFMA2 R26, -RZ, RZ, 1.8984375, 0 ;  /* 0x3f980000ff1a7431 */ /* 0x000fc400000001ff */
[----:B---3--:R-:W-:Y:S01]  /*1720*/  FFMA R29, R4, R11, R18 ;  /* 0x0000000b041d7223 */ /* 0x008fe20000000012 */
[----:B------:R-:W-:Y:S01]  /*1730*/  FFMA.RM R11, R2, R24, 12582913 ;  /* 0x4b400001020b7423 */ /* 0x000fe20000004018 */
[----:B------:R-:W-:Y:S02]  /*1740*/  HFMA2 R24, -RZ, RZ, 1.890625, 0 ;  /* 0x3f900000ff187431 */ /* 0x000fe400000001ff */
[----:B------:R-:W-:Y:S02]  /*1750*/  FADD R18, R22, R4 ;  /* 0x0000000416127221 */ /* 0x000fe40000000000 */
[----:B------:R-:W3:Y:S01]  /*1760*/  LDG.E R4, desc[UR6][R12.64+0xc4] ;  /* 0x0000c4060c047981 */ /* 0x000ee2000c1e1900 */
[----:B------:R-:W-:-:S04]  /*1770*/  FADD R17, R11, -12583039 ;  /* 0xcb40007f0b117421 */ /* 0x000fc80000000000 */
[----:B------:R-:W-:-:S04]  /*1780*/  FFMA R17, -R24, 1.4426950216293334961, -R17 ;  /* 0x3fb8aa3b18117823 */ /* 0x000fc80000000911 */
[----:B------:R-:W-:Y:S01]  /*1790*/  FFMA R24, -R24, 1.925963033500011079e-08, R17 ;  /* 0x32a5706018187823 */ /* 0x000fe20000000111 */
[----:B------:R-:W-:-:S05]  /*17a0*/  MOV R17, 0x3efc84eb ;  /* 0x3efc84eb00117802 */ /* 0x000fca0000000f00 */
[----:B------:R-:W0:Y:S01]  /*17b0*/  MUFU.EX2 R24, R24 ;  /* 0x0000001800187308 */ /* 0x000e220000000800 */
[----:B------:R-:W-:Y:S01]  /*17c0*/  FFMA.RM R17, R2, R17, 12582913 ;  /* 0x4b40000102117423 */ /* 0x000fe20000004011 */
[----:B----4-:R-:W-:-:S03]  /*17d0*/  FFMA R29, R8, R6, R29 ;  /* 0x00000006081d7223 */ /* 0x010fc6000000001d */
[----:B------:R-:W-:Y:S01]  /*17e0*/  FADD R6, R17, -12583039 ;  /* 0xcb40007f11067421 */ /* 0x000fe20000000000 */
[----:B------:R-:W-:-:S03]  /*17f0*/  SHF.L.U32 R11, R11, 0x17, RZ ;  /* 0x000000170b0b7819 */ /* 0x000fc600000006ff */
[----:B------:R-:W-:Y:S01]  /*1800*/  FFMA R6, -R26, 1.4426950216293334961, -R6 ;  /* 0x3fb8aa3b1a067823 */ /* 0x000fe20000000906 */
[----:B------:R-:W-:-:S03]  /*1810*/  FADD R22, R18, R8 ;  /* 0x0000000812167221 */ /* 0x000fc60000000000 */
[----:B------:R-:W-:Y:S02]  /*1820*/  FFMA R26, -R26, 1.925963033500011079e-08, R6 ;  /* 0x32a570601a1a7823 */ /* 0x000fe40000000106 */
[----:B------:R-:W4:Y:S01]  /*1830*/  LDG.E R6, desc[UR6][R12.64+0xc8] ;  /* 0x0000c8060c067981 */ /* 0x000f22000c1e1900 */
[----:B------:R-:W-:Y:S01]  /*1840*/  FFMA R20, R8, R7, R20 ;  /* 0x0000000708147223 */ /* 0x000fe20000000014 */
[----:B0-----:R-:W-:Y:S02]  /*1850*/  FMUL R11, R11, R24 ;  /* 0x000000180b0b7220 */ /* 0x001fe40000400000 */
[----:B------:R-:W4:Y:S01]  /*1860*/  LDG.E R8, desc[UR6][R12.64+0xcc] ;  /* 0x0000cc060c087981 */ /* 0x000f22000c1e1900 */
[----:B------:R-:W0:Y:S01]  /*1870*/  MUFU.EX2 R24, R26 ;  /* 0x0000001a00187308 */ /* 0x000e220000000800 */
[----:B------:R-:W-:Y:S02]  /*1880*/  SHF.L.U32 R17, R17, 0x17, RZ ;  /* 0x0000001711117819 */ /* 0x000fe400000006ff */
[----:B------:R-:W4:Y:S03]  /*1890*/  LDG.E R7, desc[UR6][R12.64+0xd4] ;  /* 0x0000d4060c077981 */ /* 0x000f26000c1e1900 */
[----:B0-----:R-:W-:-:S02]  /*18a0*/  FMUL R18, R17, R24 ;  /* 0x0000001811127220 */ /* 0x001fc40000400000 */
[----:B------:R-:W4:Y:S01]  /*18b0*/  LDG.E R17, desc[UR6][R12.64+0xd0] ;  /* 0x0000d0060c117981 */ /* 0x000f22000c1e1900 */
[----:B------:R-:W-:Y:S01]  /*18c0*/  FFMA R29, R0, R15, R29 ;  /* 0x0000000f001d7223 */ /* 0x000fe2000000001d */
[----:B------:R-:W-:Y:S01]  /*18d0*/  MOV R15, 0x3efc5605 ;  /* 0x3efc5605000f7802 */ /* 0x000fe20000000f00 */
[----:B------:R-:W-:Y:S01]  /*18e0*/  FADD R22, R22, R0 ;  /* 0x0000000016167221 */ /* 0x000fe20000000000 */
[----:B--2---:R-:W-:-:S03]  /*18f0*/  FFMA R20, R0, R9, R20 ;  /* 0x0000000900147223 */ /* 0x004fc60000000014 */
[----:B------:R-:W-:Y:S01]  /*1900*/  FFMA.RM R9, R2, R15, 12582913 ;  /* 0x4b40000102097423 */ /* 0x000fe2000000400f */
[----:B------:R-:W-:-:S03]  /*1910*/  HFMA2 R15, -RZ, RZ, 1.90625, 0 ;  /* 0x3fa00000ff0f7431 */ /* 0x000fc600000001ff */
[----:B------:R-:W-:-:S04]  /*1920*/  FADD R0, R9, -12583039 ;  /* 0xcb40007f09007421 */ /* 0x000fc80000000000 */
[----:B------:R-:W-:-:S04]  /*1930*/  FFMA R0, -R15, 1.4426950216293334961, -R0 ;  /* 0x3fb8aa3b0f007823 */ /* 0x000fc80000000900 */
[----:B------:R-:W-:Y:S02]  /*1940*/  FFMA R24, -R15, 1.925963033500011079e-08, R0 ;  /* 0x32a570600f187823 */ /* 0x000fe40000000100 */
[----:B------:R-:W2:Y:S01]  /*1950*/  LDG.E R0, desc[UR6][R12.64+0xd8] ;  /* 0x0000d8060c007981 */ /* 0x000ea2000c1e1900 */
[----:B------:R-:W-:-:S03]  /*1960*/  SHF.L.U32 R15, R9, 0x17, RZ ;  /* 0x00000017090f7819 */ /* 0x000fc600000006ff */
[----:B------:R-:W2:Y:S01]  /*1970*/  LDG.E R9, desc[UR6][R12.64+0xdc] ;  /* 0x0000dc060c097981 */ /* 0x000ea2000c1e1900 */
[----:B------:R-:W0:Y:S01]  /*1980*/  MUFU.EX2 R24, R24 ;  /* 0x0000001800187308 */ /* 0x000e220000000800 */
[----:B------:R-:W-:Y:S02]  /*1990*/  HFMA2 R28, -RZ, RZ, 1.9140625, 0 ;  /* 0x3fa80000ff1c7431 */ /* 0x000fe400000001ff */
[C---:B------:R-:W-:Y:S01]  /*19a0*/  FFMA R29, R10.reuse, R19, R29 ;  /* 0x000000130a1d7223 */ /* 0x040fe2000000001d */
[----:B------:R-:W-:Y:S01]  /*19b0*/  MOV R19, 0x3efc271f ;  /* 0x3efc271f00137802 */ /* 0x000fe20000000f00 */
[----:B------:R-:W-:Y:S01]  /*19c0*/  FFMA R20, R10, R21, R20 ;  /* 0x000000150a147223 */ /* 0x000fe20000000014 */
[----:B------:R-:W-:-:S03]  /*19d0*/  FADD R21, R22, R10 ;  /* 0x0000000a16157221 */ /* 0x000fc60000000000 */
[----:B------:R-:W-:-:S04]  /*19e0*/  FFMA.RM R19, R2, R19, 12582913 ;  /* 0x4b40000102137423 */ /* 0x000fc80000004013 */
[----:B------:R-:W-:Y:S01]  /*19f0*/  FADD R10, R19, -12583039 ;  /* 0xcb40007f130a7421 */ /* 0x000fe20000000000 */
[----:B------:R-:W-:-:S03]  /*1a00*/  MOV R22, 0x3efbf839 ;  /* 0x3efbf83900167802 */ /* 0x000fc60000000f00 */
[----:B------:R-:W-:Y:S01]  /*1a10*/  FFMA R10, -R28, 1.4426950216293334961, -R10 ;  /* 0x3fb8aa3b1c0a7823 */ /* 0x000fe2000000090a */
[----:B0-----:R-:W-:Y:S01]  /*1a20*/  FMUL R15, R15, R24 ;  /* 0x000000180f0f7220 */ /* 0x001fe20000400000 */
[----:B------:R-:W-:Y:S02]  /*1a30*/  FFMA R24, R14, R23, R29 ;  /* 0x000000170e187223 */ /* 0x000fe4000000001d */
[----:B------:R-:W-:Y:S01]  /*1a40*/  FFMA R28, -R28, 1.925963033500011079e-08, R10 ;  /* 0x32a570601c1c7823 */ /* 0x000fe2000000010a */
[----:B------:R-:W-:Y:S01]  /*1a50*/  FFMA.RM R23, R2, R22, 12582913 ;  /* 0x4b40000102177423 */ /* 0x000fe20000004016 */
[----:B------:R-:W2:Y:S01]  /*1a60*/  LDG.E R10, desc[UR6][R12.64+0xe0] ;  /* 0x0000e0060c0a7981 */ /* 0x000ea2000c1e1900 */
[----:B------:R-:W-:Y:S01]  /*1a70*/  FFMA R22, R14, R25, R20 ;  /* 0x000000190e167223 */ /* 0x000fe20000000014 */
[----:B------:R-:W-:Y:S02]  /*1a80*/  HFMA2 R25, -RZ, RZ, 1.921875, 0 ;  /* 0x3fb00000ff197431 */ /* 0x000fe400000001ff */
[----:B------:R-:W-:Y:S01]  /*1a90*/  FADD R20, R23, -12583039 ;  /* 0xcb40007f17147421 */ /* 0x000fe20000000000 */
[----:B------:R-:W0:Y:S01]  /*1aa0*/  MUFU.EX2 R28, R28 ;  /* 0x0000001c001c7308 */ /* 0x000e220000000800 */
[----:B------:R-:W-:Y:S01]  /*1ab0*/  FADD R26, R21, R14 ;  /* 0x0000000e151a7221 */ /* 0x000fe20000000000 */
[----:B------:R-:W-:Y:S01]  /*1ac0*/  MOV R21, 0x3efbc952 ;  /* 0x3efbc95200157802 */ /* 0x000fe20000000f00 */
[----:B------:R-:W2:Y:S01]  /*1ad0*/  LDG.E R14, desc[UR6][R12.64+0xe4] ;  /* 0x0000e4060c0e7981 */ /* 0x000ea2000c1e1900 */
[----:B------:R-:W-:-:S04]  /*1ae0*/  FFMA R20, -R25, 1.4426950216293334961, -R20 ;  /* 0x3fb8aa3b19147823 */ /* 0x000fc80000000914 */
[----:B------:R-:W-:Y:S01]  /*1af0*/  FFMA R25, -R25, 1.925963033500011079e-08, R20 ;  /* 0x32a5706019197823 */ /* 0x000fe20000000114 */
[----:B------:R-:W-:Y:S01]  /*1b00*/  SHF.L.U32 R20, R23, 0x17, RZ ;  /* 0x0000001717147819 */ /* 0x000fe200000006ff */
[----:B------:R-:W-:Y:S02]  /*1b10*/  HFMA2 R23, -RZ, RZ, 1.9296875, 0 ;  /* 0x3fb80000ff177431 */ /* 0x000fe400000001ff */
[----:B------:R-:W-:Y:S01]  /*1b20*/  FFMA.RM R21, R2, R21, 12582913 ;  /* 0x4b40000102157423 */ /* 0x000fe20000004015 */
[----:B------:R-:W-:Y:S01]  /*1b30*/  FFMA R24, R27, R16, R24 ;  /* 0x000000101b187223 */ /* 0x000fe20000000018 */
[----:B------:R-:W-:Y:S02]  /*1b40*/  SHF.L.U32 R19, R19, 0x17, RZ ;  /* 0x0000001713137819 */ /* 0x000fe400000006ff */
[----:B------:R-:W-:-:S04]  /*1b50*/  FADD R16, R21, -12583039 ;  /* 0xcb40007f15107421 */ /* 0x000fc80000000000 */
[----:B------:R-:W-:Y:S01]  /*1b60*/  FFMA R16, -R23, 1.4426950216293334961, -R16 ;  /* 0x3fb8aa3b17107823 */ /* 0x000fe20000000910 */
[----:B0-----:R-:W-:Y:S01]  /*1b70*/  FMUL R19, R19, R28 ;  /* 0x0000001c13137220 */ /* 0x001fe20000400000 */
[----:B------:R-:W0:Y:S02]  /*1b80*/  MUFU.EX2 R25, R25 ;  /* 0x0000001900197308 */ /* 0x000e240000000800 */
[----:B------:R-:W-:-:S06]  /*1b90*/  FFMA R28, -R23, 1.925963033500011079e-08, R16 ;  /* 0x32a57060171c7823 */ /* 0x000fcc0000000110 */
[----:B------:R-:W1:Y:S01]  /*1ba0*/  MUFU.EX2 R23, R28 ;  /* 0x0000001c00177308 */ /* 0x000e620000000800 */
[----:B------:R-:W-:Y:S02]  /*1bb0*/  SHF.L.U32 R16, R21, 0x17, RZ ;  /* 0x0000001715107819 */ /* 0x000fe400000006ff */
[----:B------:R-:W-:Y:S01]  /*1bc0*/  MOV R21, 0x3efb9a6c ;  /* 0x3efb9a6c00157802 */ /* 0x000fe20000000f00 */
[----:B------:R-:W-:Y:S01]  /*1bd0*/  FADD R26, R26, R27 ;  /* 0x0000001b1a1a7221 */ /* 0x000fe20000000000 */
[----:B0-----:R-:W-:Y:S01]  /*1be0*/  FMUL R20, R20, R25 ;  /* 0x0000001914147220 */ /* 0x001fe20000400000 */
[----:B-1----:R-:W-:Y:S02]  /*1bf0*/  FMUL R16, R16, R23 ;  /* 0x0000001710107220 */ /* 0x002fe40000400000 */
[----:B------:R-:W-:Y:S02]  /*1c00*/  FFMA.RM R23, R2, R21, 12582913 ;  /* 0x4b40000102177423 */ /* 0x000fe40000004015 */
[----:B------:R-:W2:Y:S01]  /*1c10*/  LDG.E R21, desc[UR6][R12.64+0xe8] ;  /* 0x0000e8060c157981 */ /* 0x000ea2000c1e1900 */
[----:B------:R-:W-:Y:S01]  /*1c20*/  MOV R29, 0x3efb6b86 ;  /* 0x3efb6b86001d7802 */ /* 0x000fe20000000f00 */
[----:B---3--:R-:W-:Y:S01]  /*1c30*/  FFMA R25, R27, R4, R22 ;  /* 0x000000041b197223 */ /* 0x008fe20000000016 */
[----:B------:R-:W-:-:S02]  /*1c40*/  HFMA2 R27, -RZ, RZ, 1.9375, 0 ;  /* 0x3fc00000ff1b7431 */ /* 0x000fc400000001ff */
[----:B------:R-:W-:-:S04]  /*1c50*/  FADD R4, R23, -12583039 ;  /* 0xcb40007f17047421 */ /* 0x000fc80000000000 */
[----:B------:R-:W-:-:S04]  /*1c60*/  FFMA R4, -R27, 1.4426950216293334961, -R4 ;  /* 0x3fb8aa3b1b047823 */ /* 0x000fc80000000904 */
[----:B------:R-:W-:-:S04]  /*1c70*/  FFMA R28, -R27, 1.925963033500011079e-08, R4 ;  /* 0x32a570601b1c7823 */ /* 0x000fc80000000104 */
[----:B------:R-:W0:Y:S01]  /*1c80*/  MUFU.EX2 R27, R28 ;  /* 0x0000001c001b7308 */ /* 0x000e220000000800 */
[----:B------:R-:W-:Y:S02]  /*1c90*/  SHF.L.U32 R4, R23, 0x17, RZ ;  /* 0x0000001717047819 */ /* 0x000fe400000006ff */
[----:B------:R-:W3:Y:S01]  /*1ca0*/  LDG.E R23, desc[UR6][R12.64+0xec] ;  /* 0x0000ec060c177981 */ /* 0x000ee2000c1e1900 */
[C---:B----4-:R-:W-:Y:S02]  /*1cb0*/  FFMA R22, R11.reuse, R8, R25 ;  /* 0x000000080b167223 */ /* 0x050fe40000000019 */
[----:B0-----:R-:W-:Y:S01]  /*1cc0*/  FMUL R4, R4, R27 ;  /* 0x0000001b04047220 */ /* 0x001fe20000400000 */
[----:B------:R-:W-:Y:S02]  /*1cd0*/  HFMA2 R25, -RZ, RZ, 1.9453125, 0 ;  /* 0x3fc80000ff197431 */ /* 0x000fe400000001ff */
[----:B------:R-:W-:Y:S01]  /*1ce0*/  FFMA R27, R11, R6, R24 ;  /* 0x000000060b1b7223 */ /* 0x000fe20000000018 */
[----:B------:R-:W-:Y:S01]  /*1cf0*/  FFMA.RM R6, R2, R29, 12582913 ;  /* 0x4b40000102067423 */ /* 0x000fe2000000401d */
[----:B------:R-:W-:Y:S01]  /*1d00*/  FFMA R22, R18, R7, R22 ;  /* 0x0000000712167223 */ /* 0x000fe20000000016 */
[----:B------:R-:W4:Y:S02]  /*1d10*/  LDG.E R29, desc[UR6][R12.64+0x100] ;  /* 0x000100060c1d7981 */ /* 0x000f24000c1e1900 */
[----:B------:R-:W-:-:S02]  /*1d20*/  FADD R8, R6, -12583039 ;  /* 0xcb40007f06087421 */ /* 0x000fc40000000000 */
[----:B------:R-:W4:Y:S02]  /*1d30*/  LDG.E R7, desc[UR6][R12.64+0xf8] ;  /* 0x0000f8060c077981 */ /* 0x000f24000c1e1900 */
[----:B------:R-:W-:-:S04]  /*1d40*/  FFMA R8, -R25, 1.4426950216293334961, -R8 ;  /* 0x3fb8aa3b19087823 */ /* 0x000fc80000000908 */
[----:B------:R-:W-:Y:S01]  /*1d50*/  FFMA R24, -R25, 1.925963033500011079e-08, R8 ;  /* 0x32a5706019187823 */ /* 0x000fe20000000108 */
[----:B------:R-:W-:Y:S02]  /*1d60*/  FADD R25, R26, R11 ;  /* 0x0000000b1a197221 */ /* 0x000fe40000000000 */
[----:B------:R-:W4:Y:S01]  /*1d70*/  LDG.E R11, desc[UR6][R12.64+0xf0] ;  /* 0x0000f0060c0b7981 */ /* 0x000f22000c1e1900 */
[----:B------:R-:W-:-:S03]  /*1d80*/  FFMA R8, R18, R17, R27 ;  /* 0x0000001112087223 */ /* 0x000fc6000000001b */
[----:B------:R-:W4:Y:S01]  /*1d90*/  LDG.E R17, desc[UR6][R12.64+0xf4] ;  /* 0x0000f4060c117981 */ /* 0x000f22000c1e1900 */
[----:B------:R-:W-:-:S03]  /*1da0*/  FADD R18, R25, R18 ;  /* 0x0000001219127221 */ /* 0x000fc60000000000 */
[----:B------:R-:W4:Y:S01]  /*1db0*/  LDG.E R25, desc[UR6][R12.64+0xfc] ;  /* 0x0000fc060c197981 */ /* 0x000f22000c1e1900 */
[----:B------:R-:W0:Y:S01]  /*1dc0*/  MUFU.EX2 R27, R24 ;  /* 0x00000018001b7308 */ /* 0x000e220000000800 */
[----:B------:R-:W-:-:S05]  /*1dd0*/  SHF.L.U32 R6, R6, 0x17, RZ ;  /* 0x0000001706067819 */ /* 0x000fca00000006ff */
[----:B0-----:R-:W-:Y:S02]  /*1de0*/  FMUL R6, R6, R27 ;  /* 0x0000001b06067220 */ /* 0x001fe40000400000 */
[----:B------:R-:W4:Y:S01]  /*1df0*/  LDG.E R27, desc[UR6][R12.64+0x104] ;  /* 0x000104060c1b7981 */ /* 0x000f22000c1e1900 */
[----:B------:R-:W-:Y:S02]  /*1e00*/  HFMA2 R24, -RZ, RZ, 1.953125, 0 ;  /* 0x3fd00000ff187431 */ /* 0x000fe400000001ff */
[----:B--2---:R-:W-:Y:S01]  /*1e10*/  FFMA R8, R15, R0, R8 ;  /* 0x000000000f087223 */ /* 0x004fe20000000008 */
[----:B------:R-:W-:-:S05]  /*1e20*/  MOV R0, 0x3efb3ca0 ;  /* 0x3efb3ca000007802 */ /* 0x000fca0000000f00 */
[----:B------:R-:W-:Y:S01]  /*1e30*/  FFMA.RM R0, R2, R0, 12582913 ;  /* 0x4b40000102007423 */ /* 0x000fe20000004000 */
[----:B------:R-:W-:-:S03]  /*1e40*/  FFMA R22, R15, R9, R22 ;  /* 0x000000090f167223 */ /* 0x000fc60000000016 */
[----:B------:R-:W-:-:S04]  /*1e50*/  FADD R9, R0, -12583039 ;  /* 0xcb40007f00097421 */ /* 0x000fc80000000000 */
[----:B------:R-:W-:-:S04]  /*1e60*/  FFMA R9, -R24, 1.4426950216293334961, -R9 ;  /* 0x3fb8aa3b18097823 */ /* 0x000fc80000000909 */
[----:B------:R-:W-:-:S04]  /*1e70*/  FFMA R24, -R24, 1.925963033500011079e-08, R9 ;  /* 0x32a5706018187823 */ /* 0x000fc80000000109 */
[----:B------:R-:W0:Y:S01]  /*1e80*/  MUFU.EX2 R9, R24 ;  /* 0x0000001800097308 */ /* 0x000e220000000800 */
[----:B------:R-:W-:Y:S01]  /*1e90*/  FADD R18, R18, R15 ;  /* 0x0000000f12127221 */ /* 0x000fe20000000000 */
[----:B------:R-:W-:Y:S02]  /*1ea0*/  SHF.L.U32 R0, R0, 0x17, RZ ;  /* 0x0000001700007819 */ /* 0x000fe400000006ff */
[----:B------:R-:W-:-:S03]  /*1eb0*/  MOV R15, 0x3efb0dba ;  /* 0x3efb0dba000f7802 */ /* 0x000fc60000000f00 */
[----:B0-----:R-:W-:Y:S02]  /*1ec0*/  FMUL R0, R0, R9 ;  /* 0x0000000900007220 */ /* 0x001fe40000400000 */
[----:B------:R-:W-:Y:S01]  /*1ed0*/  FFMA.RM R9, R2, R15, 12582913 ;  /* 0x4b40000102097423 */ /* 0x000fe2000000400f */
[----:B------:R-:W-:Y:S01]  /*1ee0*/  FFMA R15, R19, R10, R8 ;  /* 0x0000000a130f7223 */ /* 0x000fe20000000008 */
[----:B------:R-:W-:Y:S02]  /*1ef0*/  HFMA2 R10, -RZ, RZ, 1.9609375, 0 ;  /* 0x3fd80000ff0a7431 */ /* 0x000fe400000001ff */
[----:B------:R-:W-:-:S04]  /*1f00*/  FADD R8, R9, -12583039 ;  /* 0xcb40007f09087421 */ /* 0x000fc80000000000 */
[----:B------:R-:W-:-:S04]  /*1f10*/  FFMA R8, -R10, 1.4426950216293334961, -R8 ;  /* 0x3fb8aa3b0a087823 */ /* 0x000fc80000000908 */
[----:B------:R-:W-:Y:S01]  /*1f20*/  FFMA R10, -R10, 1.925963033500011079e-08, R8 ;  /* 0x32a570600a0a7823 */ /* 0x000fe20000000108 */
[----:B------:R-:W-:Y:S02]  /*1f30*/  SHF.L.U32 R8, R9, 0x17, RZ ;  /* 0x0000001709087819 */ /* 0x000fe400000006ff */
[----:B------:R-:W-:Y:S01]  /*1f40*/  MOV R9, 0x3efaded4 ;  /* 0x3efaded400097802 */ /* 0x000fe20000000f00 */
[----:B------:R-:W-:Y:S02]  /*1f50*/  HFMA2 R24, -RZ, RZ, 1.96875, 0 ;  /* 0x3fe00000ff187431 */ /* 0x000fe400000001ff */
[----:B------:R-:W0:Y:S02]  /*1f60*/  MUFU.EX2 R10, R10 ;  /* 0x0000000a000a7308 */ /* 0x000e240000000800 */
[----:B------:R-:W-:Y:S01]  /*1f70*/  FFMA.RM R9, R2, R9, 12582913 ;  /* 0x4b40000102097423 */ /* 0x000fe20000004009 */
[----:B------:R-:W-:-:S03]  /*1f80*/  FFMA R22, R19, R14, R22 ;  /* 0x0000000e13167223 */ /* 0x000fc60000000016 */
[----:B------:R-:W-:-:S04]  /*1f90*/  FADD R14, R9, -12583039 ;  /* 0xcb40007f090e7421 */ /* 0x000fc80000000000 */
[----:B------:R-:W-:-:S04]  /*1fa0*/  FFMA R14, -R24, 1.4426950216293334961, -R14 ;  /* 0x3fb8aa3b180e7823 */ /* 0x000fc8000000090e */
[----:B------:R-:W-:Y:S01]  /*1fb0*/  FFMA R14, -R24, 1.925963033500011079e-08, R14 ;  /* 0x32a57060180e7823 */ /* 0x000fe2000000010e */
[----:B0-----:R-:W-:Y:S01]  /*1fc0*/  FMUL R8, R8, R10 ;  /* 0x0000000a08087220 */ /* 0x001fe20000400000 */
[----:B------:R-:W-:-:S04]  /*1fd0*/  SHF.L.U32 R10, R9, 0x17, RZ ;  /* 0x00000017090a7819 */ /* 0x000fc800000006ff */
[----:B------:R-:W0:Y:S01]  /*1fe0*/  MUFU.EX2 R14, R14 ;  /* 0x0000000e000e7308 */ /* 0x000e220000000800 */
[----:B------:R-:W-:Y:S01]  /*1ff0*/  MOV R9, 0x3efaafee ;  /* 0x3efaafee00097802 */ /* 0x000fe20000000f00 */
[----:B------:R-:W-:Y:S02]  /*2000*/  HFMA2 R24, -RZ, RZ, 1.9765625, 0 ;  /* 0x3fe80000ff187431 */ /* 0x000fe400000001ff */
[----:B------:R-:W-:Y:S02]  /*2010*/  FADD R19, R18, R19 ;  /* 0x0000001312137221 */ /* 0x000fe40000000000 */
[----:B------:R-:W-:-:S04]  /*2020*/  FFMA.RM R9, R2, R9, 12582913 ;  /* 0x4b40000102097423 */ /* 0x000fc80000004009 */
[----:B------:R-:W-:-:S04]  /*2030*/  FADD R18, R9, -12583039 ;  /* 0xcb40007f09127421 */ /* 0x000fc80000000000 */
[----:B------:R-:W-:Y:S01]  /*2040*/  FFMA R18, -R24, 1.4426950216293334961, -R18 ;  /* 0x3fb8aa3b18127823 */ /* 0x000fe20000000912 */
[----:B0-----:R-:W-:-:S03]  /*2050*/  FMUL R10, R10, R14 ;  /* 0x0000000e0a0a7220 */ /* 0x001fc60000400000 */
[----:B------:R-:W-:Y:S01]  /*2060*/  FFMA R18, -R24, 1.925963033500011079e-08, R18 ;  /* 0x32a5706018127823 */ /* 0x000fe20000000112 */
[----:B------:R-:W-:Y:S01]  /*2070*/  MOV R14, 0x3efa8107 ;  /* 0x3efa8107000e7802 */ /* 0x000fe20000000f00 */
[----:B------:R-:W-:Y:S02]  /*2080*/  HFMA2 R24, -RZ, RZ, 1.984375, 0 ;  /* 0x3ff00000ff187431 */ /* 0x000fe400000001ff */
[----:B------:R-:W-:Y:S02]  /*2090*/  FFMA R21, R20, R21, R15 ;  /* 0x0000001514157223 */ /* 0x000fe4000000000f */
[----:B------:R-:W-:Y:S01]  /*20a0*/  FFMA.RM R14, R2, R14, 12582913 ;  /* 0x4b400001020e7423 */ /* 0x000fe2000000400e */
[----:B------:R-:W0:Y:S03]  /*20b0*/  MUFU.EX2 R18, R18 ;  /* 0x0000001200127308 */ /* 0x000e260000000800 */
[----:B------:R-:W-:-:S04]  /*20c0*/  FADD R15, R14, -12583039 ;  /* 0xcb40007f0e0f7421 */ /* 0x000fc80000000000 */
[----:B------:R-:W-:Y:S01]  /*20d0*/  FFMA R15, -R24, 1.4426950216293334961, -R15 ;  /* 0x3fb8aa3b180f7823 */ /* 0x000fe2000000090f */
[----:B------:R-:W-:-:S03]  /*20e0*/  SHF.L.U32 R9, R9, 0x17, RZ ;  /* 0x0000001709097819 */ /* 0x000fc600000006ff */
[----:B------:R-:W-:-:S04]  /*20f0*/  FFMA R24, -R24, 1.925963033500011079e-08, R15 ;  /* 0x32a5706018187823 */ /* 0x000fc8000000010f */
[----:B------:R-:W1:Y:S01]  /*2100*/  MUFU.EX2 R15, R24 ;  /* 0x00000018000f7308 */ /* 0x000e620000000800 */
[----:B0-----:R-:W-:Y:S01]  /*2110*/  FMUL R9, R9, R18 ;  /* 0x0000001209097220 */ /* 0x001fe20000400000 */
[----:B------:R-:W-:-:S05]  /*2120*/  MOV R18, 0x3efa5221 ;  /* 0x3efa522100127802 */ /* 0x000fca0000000f00 */
[----:B------:R-:W-:Y:S01]  /*2130*/  FFMA.RM R2, R2, R18, 12582913 ;  /* 0x4b40000102027423 */ /* 0x000fe20000004012 */
[----:B------:R-:W-:-:S03]  /*2140*/  SHF.L.U32 R14, R14, 0x17, RZ ;  /* 0x000000170e0e7819 */ /* 0x000fc600000006ff */
[----:B------:R-:W-:Y:S02]  /*2150*/  FADD R18, R2, -12583039 ;  /* 0xcb40007f02127421 */ /* 0x000fe40000000000 */
[----:B-1----:R-:W-:Y:S02]  /*2160*/  FMUL R14, R14, R15 ;  /* 0x0000000f0e0e7220 */ /* 0x002fe40000400000 */
[----:B------:R-:W2:Y:S01]  /*2170*/  LDG.E R15, desc[UR6][R12.64+0x108] ;  /* 0x000108060c0f7981 */ /* 0x000ea2000c1e1900 */
[----:B---3--:R-:W-:Y:S01]  /*2180*/  FFMA R22, R20, R23, R22 ;  /* 0x0000001714167223 */ /* 0x008fe20000000016 */
[----:B------:R-:W-:-:S05]  /*2190*/  HFMA2 R23, -RZ, RZ, 1.9921875, 0 ;  /* 0x3ff80000ff177431 */ /* 0x000fca00000001ff */
[----:B------:R-:W-:-:S04]  /*21a0*/  FFMA R18, -R23, 1.4426950216293334961, -R18 ;  /* 0x3fb8aa3b17127823 */ /* 0x000fc80000000912 */
[----:B------:R-:W-:Y:S01]  /*21b0*/  FFMA R18, -R23, 1.925963033500011079e-08, R18 ;  /* 0x32a5706017127823 */ /* 0x000fe20000000112 */
[----:B------:R-:W-:Y:S02]  /*21c0*/  FADD R23, R19, R20 ;  /* 0x0000001413177221 */ /* 0x000fe40000000000 */
[----:B------:R-:W3:Y:S02]  /*21d0*/  LDG.E R19, desc[UR6][R12.64+0x110] ;  /* 0x000110060c137981 */ /* 0x000ee4000c1e1900 */
[----:B------:R-:W-:Y:S01]  /*21e0*/  FADD R23, R23, R16 ;  /* 0x0000001017177221 */ /* 0x000fe20000000000 */
[C---:B----4-:R-:W-:Y:S02]  /*21f0*/  FFMA R21, R16.reuse, R11, R21 ;  /* 0x0000000b10157223 */ /* 0x050fe40000000015 */
[----:B------:R-:W4:Y:S01]  /*2200*/  LDG.E R11, desc[UR6][R12.64+0x118] ;  /* 0x000118060c0b7981 */ /* 0x000f22000c1e1900 */
[----:B------:R-:W-:-:S03]  /*2210*/  FFMA R17, R16, R17, R22 ;  /* 0x0000001110117223 */ /* 0x000fc60000000016 */
[----:B------:R-:W4:Y:S01]  /*2220*/  LDG.E R16, desc[UR6][R12.64+0x120] ;  /* 0x000120060c107981 */ /* 0x000f22000c1e1900 */
[C---:B------:R-:W-:Y:S01]  /*2230*/  FFMA R20, R4.reuse, R7, R21 ;  /* 0x0000000704147223 */ /* 0x040fe20000000015 */
[----:B------:R-:W-:Y:S02]  /*2240*/  FFMA R25, R4, R25, R17 ;  /* 0x0000001904197223 */ /* 0x000fe40000000011 */
[----:B------:R-:W4:Y:S01]  /*2250*/  LDG.E R17, desc[UR6][R12.64+0x128] ;  /* 0x000128060c117981 */ /* 0x000f22000c1e1900 */
[----:B------:R-:W-:-:S03]  /*2260*/  FFMA R29, R6, R29, R20 ;  /* 0x0000001d061d7223 */ /* 0x000fc60000000014 */
[----:B------:R-:W4:Y:S04]  /*2270*/  LDG.E R20, desc[UR6][R12.64+0x130] ;  /* 0x000130060c147981 */ /* 0x000f28000c1e1900 */
[----:B------:R-:W4:Y:S01]  /*2280*/  LDG.E R7, desc[UR6][R12.64+0x10c] ;  /* 0x00010c060c077981 */ /* 0x000f22000c1e1900 */
[----:B------:R-:W-:-:S03]  /*2290*/  FADD R22, R23, R4 ;  /* 0x0000000417167221 */ /* 0x000fc60000000000 */
[----:B------:R-:W4:Y:S04]  /*22a0*/  LDG.E R21, desc[UR6][R12.64+0x114] ;  /* 0x000114060c157981 */ /* 0x000f28000c1e1900 */
[----:B------:R-:W4:Y:S04]  /*22b0*/  LDG.E R23, desc[UR6][R12.64+0x11c] ;  /* 0x00011c060c177981 */ /* 0x000f28000c1e1900 */
[----:B------:R-:W4:Y:S01]  /*22c0*/  LDG.E R4, desc[UR6][R12.64+0x124] ;  /* 0x000124060c047981 */ /* 0x000f22000c1e1900 */
[----:B------:R-:W-:-:S03]  /*22d0*/  FFMA R27, R6, R27, R25 ;  /* 0x0000001b061b7223 */ /* 0x000fc60000000019 */
[----:B------:R-:W4:Y:S01]  /*22e0*/  LDG.E R25, desc[UR6][R12.64+0x12c] ;  /* 0x00012c060c197981 */ /* 0x000f22000c1e1900 */
[----:B------:R-:W-:-:S03]  /*22f0*/  FADD R22, R22, R6 ;  /* 0x0000000616167221 */ /* 0x000fc60000000000 */
[----:B------:R-:W4:Y:S01]  /*2300*/  LDG.E R6, desc[UR6][R12.64+0x134] ;  /* 0x000134060c067981 */ /* 0x000f22000c1e1900 */
[----:B------:R-:W0:Y:S01]  /*2310*/  MUFU.EX2 R18, R18 ;  /* 0x0000001200127308 */ /* 0x000e220000000800 */
[----:B------:R-:W-:-:S04]  /*2320*/  FADD R22, R22, R0 ;  /* 0x0000000016167221 */ /* 0x000fc80000000000 */
[----:B------:R-:W-:Y:S01]  /*2330*/  FADD R22, R22, R8 ;  /* 0x0000000816167221 */ /* 0x000fe20000000000 */
[----:B------:R-:W-:-:S03]  /*2340*/  SHF.L.U32 R24, R2, 0x17, RZ ;  /* 0x0000001702187819 */ /* 0x000fc600000006ff */
[----:B------:R-:W-:Y:S01]  /*2350*/  FADD R22, R22, R10 ;  /* 0x0000000a16167221 */ /* 0x000fe20000000000 */
[----:B------:R-:W-:-:S03]  /*2360*/  IADD3 R5, PT, PT, R5, 0x1, RZ ;  /* 0x0000000105057810 */ /* 0x000fc60007ffe0ff */
[----:B------:R-:W-:Y:S01]  /*2370*/  FADD R2, R22, R9 ;  /* 0x0000000916027221 */ /* 0x000fe20000000000 */
[----:B0-----:R-:W-:Y:S01]  /*2380*/  FMUL R22, R24, R18 ;  /* 0x0000001218167220 */ /* 0x001fe20000400000 */
[----:B------:R-:W-:Y:S02]  /*2390*/  SHF.R.S32.HI R18, RZ, 0x1f, R5 ;  /* 0x0000001fff127819 */ /* 0x000fe40000011405 */
[----:B------:R-:W-:Y:S02]  /*23a0*/  FADD R2, R2, R14 ;  /* 0x0000000e02027221 */ /* 0x000fe40000000000 */
[----:B------:R-:W-:Y:S02]  /*23b0*/  LEA.HI R18, R18, R5, RZ, 0x5 ;  /* 0x0000000512127211 */ /* 0x000fe400078f28ff */
[----:B------:R-:W-:Y:S02]  /*23c0*/  FADD R2, R2, R22 ;  /* 0x0000001602027221 */ /* 0x000fe40000000000 */
[----:B------:R-:W-:Y:S01]  /*23d0*/  LOP3.LUT R18, R18, 0xffffffe0, RZ, 0xc0, !PT ;  /* 0xffffffe012127812 */ /* 0x000fe200078ec0ff */
[----:B------:R-:W-:Y:S01]  /*23e0*/  BSSY.RECONVERGENT B0, `(.L_x_227) ;  /* 0x000001c000007945 */ /* 0x000fe20003800200 */
[----:B--2---:R-:W-:-:S02]  /*23f0*/  FFMA R29, R0, R15, R29 ;  /* 0x0000000f001d7223 */ /* 0x004fc4000000001d */
[----:B------:R-:W0:Y:S02]  /*2400*/  MUFU.RCP R15, R2 ;  /* 0x00000002000f7308 */ /* 0x000e240000001000 */
[----:B---3--:R-:W-:Y:S01]  /*2410*/  FFMA R29, R8, R19, R29 ;  /* 0x00000013081d7223 */ /* 0x008fe2000000001d */
[----:B------:R-:W-:-:S03]  /*2420*/  IADD3 R19, PT, PT, R5, -R18, RZ ;  /* 0x8000001205137210 */ /* 0x000fc60007ffe0ff */
[----:B----4-:R-:W-:-:S04]  /*2430*/  FFMA R18, R10, R11, R29 ;  /* 0x0000000b0a127223 */ /* 0x010fc8000000001d */
[----:B------:R-:W-:-:S04]  /*2440*/  FFMA R5, R9, R16, R18 ;  /* 0x0000001009057223 */ /* 0x000fc80000000012 */
[----:B------:R-:W-:Y:S01]  /*2450*/  FFMA R5, R14, R17, R5 ;  /* 0x000000110e057223 */ /* 0x000fe20000000005 */
[----:B------:R1:W-:Y:S03]  /*2460*/  STG.E desc[UR6][R12.64+0x140], R19 ;  /* 0x000140130c007986 */ /* 0x0003e6000c101906 */
[----:B------:R-:W-:Y:S01]  /*2470*/  FFMA R5, R22, R20, R5 ;  /* 0x0000001416057223 */ /* 0x000fe20000000005 */
[----:B------:R-:W-:-:S03]  /*2480*/  FFMA R7, R0, R7, R27 ;  /* 0x0000000700077223 */ /* 0x000fc6000000001b */
[----:B------:R-:W2:Y:S01]  /*2490*/  FCHK P0, R5, R2 ;  /* 0x0000000205007302 */ /* 0x000ea20000000000 */
[----:B0-----:R-:W-:Y:S01]  /*24a0*/  FFMA R0, -R2, R15, 1 ;  /* 0x3f80000002007423 */ /* 0x001fe2000000010f */
[----:B------:R-:W-:-:S03]  /*24b0*/  FFMA R7, R8, R21, R7 ;  /* 0x0000001508077223 */ /* 0x000fc60000000007 */
[----:B------:R-:W-:Y:S01]  /*24c0*/  FFMA R0, R15, R0, R15 ;  /* 0x000000000f007223 */ /* 0x000fe2000000000f */
[----:B------:R-:W-:-:S03]  /*24d0*/  FFMA R10, R10, R23, R7 ;  /* 0x000000170a0a7223 */ /* 0x000fc60000000007 */
[----:B------:R-:W-:Y:S01]  /*24e0*/  FFMA R7, R5, R0, RZ ;  /* 0x0000000005077223 */ /* 0x000fe200000000ff */
[----:B------:R-:W-:-:S03]  /*24f0*/  FFMA R9, R9, R4, R10 ;  /* 0x0000000409097223 */ /* 0x000fc6000000000a */
[----:B------:R-:W-:Y:S01]  /*2500*/  FFMA R4, -R2, R7, R5 ;  /* 0x0000000702047223 */ /* 0x000fe20000000105 */
[----:B------:R-:W-:-:S03]  /*2510*/  FFMA R9, R14, R25, R9 ;  /* 0x000000190e097223 */ /* 0x000fc60000000009 */
[----:B------:R-:W-:Y:S01]  /*2520*/  FFMA R14, R0, R4, R7 ;  /* 0x00000004000e7223 */ /* 0x000fe20000000007 */
[----:B------:R-:W-:Y:S01]  /*2530*/  FFMA R15, R22, R6, R9 ;  /* 0x00000006160f7223 */ /* 0x000fe20000000009 */
[----:B-12---:R-:W-:Y:S06]  /*2540*/  @!P0 BRA `(.L_x_228) ;  /* 0x0000000000148947 */ /* 0x006fec0003800000 */
[----:B------:R-:W-:Y:S02]  /*2550*/  MOV R0, R5 ;  /* 0x0000000500007202 */ /* 0x000fe40000000f00 */
[----:B------:R-:W-:Y:S02]  /*2560*/  MOV R18, R2 ;  /* 0x0000000200127202 */ /* 0x000fe40000000f00 */
[----:B------:R-:W-:-:S07]  /*2570*/  MOV R16, 0x2590 ;  /* 0x0000259000107802 */ /* 0x000fce0000000f00 */
[----:B------:R-:W-:Y:S05]  /*2580*/  CALL.REL.NOINC `($__internal_4_$__cuda_sm3x_div_rn_noftz_f32_slowpath) ;  /* 0x0000001800dc7944 */ /* 0x000fea0003c00000 */
[----:B------:R-:W-:-:S07]  /*2590*/  MOV R14, R0 ;  /* 0x00000000000e7202 */ /* 0x000fce0000000f00 */
.L_x_228:
[----:B------:R-:W-:Y:S05]  /*25a0*/  BSYNC.RECONVERGENT B0 ;  /* 0x0000000000007941 */ /* 0x000fea0003800200 */
.L_x_227:
        /* <DEDUP_REMOVED lines=12> */
[----:B------:R-:W-:Y:S05]  /*2670*/  CALL.REL.NOINC `($__internal_4_$__cuda_sm3x_div_rn_noftz_f32_slowpath) ;  /* 0x0000001800a07944 */ /* 0x000fea0003c00000 */
[----:B------:R-:W-:-:S07]  /*2680*/  MOV R10, R0 ;  /* 0x00000000000a7202 */ /* 0x000fce0000000f00 */
.L_x_230:
[----:B------:R-:W-:Y:S05]  /*2690*/  BSYNC.RECONVERGENT B0 ;  /* 0x0000000000007941 */ /* 0x000fea0003800200 */
.L_x_229:
[----:B------:R-:W0:Y:S01]  /*26a0*/  LDC R2, c[0x0][0x3b0] ;  /* 0x0000ec00ff027b82 */ /* 0x000e220000000800 */
[----:B------:R-:W-:Y:S01]  /*26b0*/  HFMA2 R0, -RZ, RZ, 1.490116119384765625e-06, 1549 ;  /* 0x0019660dff007431 */ /* 0x000fe200000001ff */
[----:B------:R-:W-:Y:S01]  /*26c0*/  MOV R5, 0x33800000 ;  /* 0x3380000000057802 */ /* 0x000fe20000000f00 */
[----:B------:R-:W-:Y:S01]  /*26d0*/  HFMA2 R6, -RZ, RZ, 0.00176239013671875, 298.25 ;  /* 0x17385ca9ff067431 */ /* 0x000fe200000001ff */
[----:B------:R-:W-:Y:S01]  /*26e0*/  MOV R7, 0x3e055027 ;  /* 0x3e05502700077802 */ /* 0x000fe20000000f00 */
[----:B------:R-:W-:Y:S01]  /*26f0*/  BSSY.RECONVERGENT B0, `(.L_x_231) ;  /* 0x000008b000007945 */ /* 0x000fe20003800200 */
[----:B0-----:R-:W-:-:S06]  /*2700*/  FMUL R2, R2, 1000 ;  /* 0x447a000002027820 */ /* 0x001fcc0000400000 */
[----:B------:R-:W0:Y:S02]  /*2710*/  F2I.U32.TRUNC.NTZ R2, R2 ;  /* 0x0000000200027305 */ /* 0x000e24000020f000 */
[----:B0-----:R-:W-:-:S04]  /*2720*/  IMAD R3, R3, 0x539, R2 ;  /* 0x0000053903037824 */ /* 0x001fc800078e0202 */
[C---:B------:R-:W-:Y:S02]  /*2730*/  IMAD R0, R3.reuse, R0, 0x3c6ef35f ;  /* 0x3c6ef35f03007424 */ /* 0x040fe400078e0200 */
[----:B------:R-:W-:-:S03]  /*2740*/  IMAD R3, R3, R6, 0xb502932 ;  /* 0x0b50293203037424 */ /* 0x000fc600078e0206 */
[----:B------:R-:W-:Y:S02]  /*2750*/  LOP3.LUT R0, R0, 0xffffff, RZ, 0xc0, !PT ;  /* 0x00ffffff00007812 */ /* 0x000fe400078ec0ff */
[----:B------:R-:W-:Y:S02]  /*2760*/  LOP3.LUT R3, R3, 0xffffff, RZ, 0xc0, !PT ;  /* 0x00ffffff03037812 */ /* 0x000fe400078ec0ff */
[----:B------:R-:W-:Y:S02]  /*2770*/  I2FP.F32.U32 R0, R0 ;  /* 0x0000000000007245 */ /* 0x000fe40000201000 */
[----:B------:R-:W-:-:S03]  /*2780*/  I2FP.F32.U32 R3, R3 ;  /* 0x0000000300037245 */ /* 0x000fc60000201000 */
[----:B------:R-:W-:Y:S02]  /*2790*/  FFMA R0, R0, R5, 1.00000001335143196e-10 ;  /* 0x2edbe6ff00007423 */ /* 0x000fe40000000005 */
[----:B------:R-:W-:-:S03]  /*27a0*/  FMUL R3, R3, 5.9604644775390625e-08 ;  /* 0x3380000003037820 */ /* 0x000fc60000400000 */
[----:B------:R-:W-:Y:S01]  /*27b0*/  FSETP.GEU.AND P0, PT, R0, 1.175494350822287508e-38, PT ;  /* 0x008000000000780b */ /* 0x000fe20003f0e000 */
[----:B------:R-:W-:-:S04]  /*27c0*/  FMUL R11, R3, 6.28318023681640625 ;  /* 0x40c90fd0030b7820 */ /* 0x000fc80000400000 */
[C---:B------:R-:W-:Y:S01]  /*27d0*/  FMUL R20, R11.reuse, 0.63661974668502807617 ;  /* 0x3f22f9830b147820 */ /* 0x040fe20000400000 */
[----:B------:R-:W-:-:S05]  /*27e0*/  FSETP.GE.AND P1, PT, |R11|, 105615, PT ;  /* 0x47ce47800b00780b */ /* 0x000fca0003f26200 */
[----:B------:R-:W0:Y:S02]  /*27f0*/  F2I.NTZ R20, R20 ;  /* 0x0000001400147305 */ /* 0x000e240000203100 */
[----:B------:R-:W-:-:S05]  /*2800*/  @!P0 FMUL R0, R0, 8388608 ;  /* 0x4b00000000008820 */ /* 0x000fca0000400000 */
[----:B------:R-:W-:-:S04]  /*2810*/  IADD3 R4, PT, PT, R0, -0x3f2aaaab, RZ ;  /* 0xc0d5555500047810 */ /* 0x000fc80007ffe0ff */
[----:B------:R-:W-:-:S04]  /*2820*/  LOP3.LUT R5, R4, 0xff800000, RZ, 0xc0, !PT ;  /* 0xff80000004057812 */ /* 0x000fc800078ec0ff */
[-C--:B------:R-:W-:Y:S02]  /*2830*/  IADD3 R2, PT, PT, R0, -R5.reuse, RZ ;  /* 0x8000000500027210 */ /* 0x080fe40007ffe0ff */
[----:B------:R-:W-:Y:S02]  /*2840*/  I2FP.F32.S32 R5, R5 ;  /* 0x0000000500057245 */ /* 0x000fe40000201400 */
[----:B0-----:R-:W-:Y:S01]  /*2850*/  I2FP.F32.S32 R6, R20 ;  /* 0x0000001400067245 */ /* 0x001fe20000201400 */
[----:B------:R-:W-:Y:S01]  /*2860*/  FADD R4, R2, -1 ;  /* 0xbf80000002047421 */ /* 0x000fe20000000000 */
[----:B------:R-:W-:Y:S02]  /*2870*/  FSEL R2, RZ, -23, P0 ;  /* 0xc1b80000ff027808 */ /* 0x000fe40000000000 */
[----:B------:R-:W-:Y:S01]  /*2880*/  ISETP.GT.U32.AND P0, PT, R0, 0x7f7fffff, PT ;  /* 0x7f7fffff0000780c */ /* 0x000fe20003f04070 */
[----:B------:R-:W-:Y:S01]  /*2890*/  FFMA R7, R4, -R7, 0.14084610342979431152 ;  /* 0x3e1039f604077423 */ /* 0x000fe20000000807 */
[----:B------:R-:W-:Y:S01]  /*28a0*/  FFMA R3, R6, -1.5707962512969970703, R11 ;  /* 0xbfc90fda06037823 */ /* 0x000fe2000000000b */
[----:B------:R-:W-:Y:S01]  /*28b0*/  FFMA R2, R5, 1.1920928955078125e-07, R2 ;  /* 0x3400000005027823 */ /* 0x000fe20000000002 */
[----:B------:R-:W-:Y:S01]  /*28c0*/  MOV R5, 0x7f800000 ;  /* 0x7f80000000057802 */ /* 0x000fe20000000f00 */
[----:B------:R-:W-:Y:S01]  /*28d0*/  FFMA R7, R4, R7, -0.12148627638816833496 ;  /* 0xbdf8cdcc04077423 */ /* 0x000fe20000000007 */
[----:B------:R-:W-:-:S03]  /*28e0*/  FFMA R3, R6, -7.5497894158615963534e-08, R3 ;  /* 0xb3a2216806037823 */ /* 0x000fc60000000003 */
[----:B------:R-:W-:-:S04]  /*28f0*/  FFMA R7, R4, R7, 0.13980610668659210205 ;  /* 0x3e0f295504077423 */ /* 0x000fc80000000007 */
[----:B------:R-:W-:-:S04]  /*2900*/  FFMA R7, R4, R7, -0.16684235632419586182 ;  /* 0xbe2ad8b904077423 */ /* 0x000fc80000000007 */
[----:B------:R-:W-:-:S04]  /*2910*/  FFMA R7, R4, R7, 0.20012299716472625732 ;  /* 0x3e4ced0b04077423 */ /* 0x000fc80000000007 */
[----:B------:R-:W-:-:S04]  /*2920*/  FFMA R7, R4, R7, -0.24999669194221496582 ;  /* 0xbe7fff2204077423 */ /* 0x000fc80000000007 */
[----:B------:R-:W-:-:S04]  /*2930*/  FFMA R7, R4, R7, 0.33333182334899902344 ;  /* 0x3eaaaa7804077423 */ /* 0x000fc80000000007 */
[----:B------:R-:W-:-:S04]  /*2940*/  FFMA R7, R4, R7, -0.5 ;  /* 0xbf00000004077423 */ /* 0x000fc80000000007 */
[----:B------:R-:W-:-:S04]  /*2950*/  FMUL R7, R4, R7 ;  /* 0x0000000704077220 */ /* 0x000fc80000400000 */
[----:B------:R-:W-:-:S04]  /*2960*/  FFMA R7, R4, R7, R4 ;  /* 0x0000000704077223 */ /* 0x000fc80000000004 */
[----:B------:R-:W-:Y:S01]  /*2970*/  FFMA R2, R2, 0.69314718246459960938, R7 ;  /* 0x3f31721802027823 */ /* 0x000fe20000000007 */
[----:B------:R-:W-:Y:S01]  /*2980*/  @P0 FFMA R2, R0, R5, +INF ;  /* 0x7f80000000020423 */ /* 0x000fe20000000005 */
[----:B------:R-:W-:Y:S01]  /*2990*/  FFMA R7, R6, -5.3903029534742383927e-15, R3 ;  /* 0xa7c234c506077823 */ /* 0x000fe20000000003 */
[----:B------:R-:W-:Y:S02]  /*29a0*/  FSETP.NEU.AND P0, PT, R0, RZ, PT ;  /* 0x000000ff0000720b */ /* 0x000fe40003f0d000 */
[----:B------:R-:W-:Y:S01]  /*29b0*/  FMUL R2, R2, -2 ;  /* 0xc000000002027820 */ /* 0x000fe20000400000 */
[----:B------:R-:W-:Y:S02]  /*29c0*/  MOV R6, R20 ;  /* 0x0000001400067202 */ /* 0x000fe40000000f00 */
[----:B------:R-:W-:Y:S02]  /*29d0*/  MOV R0, R7 ;  /* 0x0000000700007202 */ /* 0x000fe40000000f00 */
[----:B------:R-:W-:-:S02]  /*29e0*/  P2R R3, PR, RZ, 0x2 ;  /* 0x00000002ff037803 */ /* 0x000fc40000000000 */
[----:B------:R-:W-:Y:S01]  /*29f0*/  FSEL R19, R2, +INF , P0 ;  /* 0x7f80000002137808 */ /* 0x000fe20000000000 */
[----:B------:R-:W-:Y:S06]  /*2a00*/  @!P1 BRA `(.L_x_232) ;  /* 0x0000000400649947 */ /* 0x000fec0003800000 */
[----:B------:R-:W-:-:S13]  /*2a10*/  FSETP.NEU.AND P0, PT, |R11|, +INF , PT ;  /* 0x7f8000000b00780b */ /* 0x000fda0003f0d200 */
[----:B------:R-:W-:Y:S01]  /*2a20*/  @!P0 FMUL R0, RZ, R11 ;  /* 0x0000000bff008220 */ /* 0x000fe20000400000 */
[----:B------:R-:W-:Y:S01]  /*2a30*/  @!P0 MOV R20, RZ ;  /* 0x000000ff00148202 */ /* 0x000fe20000000f00 */
[----:B------:R-:W-:Y:S06]  /*2a40*/  @!P0 BRA `(.L_x_232) ;  /* 0x0000000400548947 */ /* 0x000fec0003800000 */
[----:B------:R-:W-:Y:S02]  /*2a50*/  SHF.L.U32 R0, R11, 0x8, RZ ;  /* 0x000000080b007819 */ /* 0x000fe400000006ff */
[----:B------:R-:W-:Y:S01]  /*2a60*/  CS2R R20, SRZ ;  /* 0x0000000000147805 */ /* 0x000fe2000001ff00 */
[----:B------:R-:W0:Y:S01]  /*2a70*/  LDCU.64 UR8, c[0x4][0x40] ;  /* 0x01000800ff0877ac */ /* 0x000e220008000a00 */
[----:B------:R-:W-:Y:S01]  /*2a80*/  LOP3.LUT R0, R0, 0x80000000, RZ, 0xfc, !PT ;  /* 0x8000000000007812 */ /* 0x000fe200078efcff */
[----:B------:R-:W-:Y:S01]  /*2a90*/  UMOV UR5, URZ ;  /* 0x000000ff00057c82 */ /* 0x000fe20008000000 */
[----:B------:R-:W-:-:S05]  /*2aa0*/  UMOV UR4, URZ ;  /* 0x000000ff00047c82 */ /* 0x000fca0008000000 */
.L_x_233:
[----:B0-----:R-:W-:Y:S02]  /*2ab0*/  MOV R5, UR9 ;  /* 0x0000000900057c02 */ /* 0x001fe40008000f00 */
        /* <DEDUP_REMOVED lines=10> */
[----:B------:R-:W-:Y:S01]  /*2b60*/  ISETP.EQ.AND P5, PT, R20, 0x14, PT ;  /* 0x000000141400780c */ /* 0x000fe20003fa2270 */
[----:B--2---:R-:W-:-:S03]  /*2b70*/  IMAD.WIDE.U32 R8, R5, R0, RZ ;  /* 0x0000000005087225 */ /* 0x004fc600078e00ff */
[----:B------:R-:W-:-:S04]  /*2b80*/  IADD3 R8, P2, PT, R8, R21, RZ ;  /* 0x0000001508087210 */ /* 0x000fc80007f5e0ff */
[----:B------:R-:W-:Y:S02]  /*2b90*/  IADD3.X R21, PT, PT, R9, UR5, RZ, P2, !PT ;  /* 0x0000000509157c10 */ /* 0x000fe400097fe4ff */
[----:B------:R-:W-:Y:S02]  /*2ba0*/  ISETP.EQ.AND P2, PT, R20, 0x8, PT ;  /* 0x000000081400780c */ /* 0x000fe40003f42270 */
[-C--:B------:R-:W-:Y:S02]  /*2bb0*/  @P0 MOV R2, R8.reuse ;  /* 0x0000000800020202 */ /* 0x080fe40000000f00 */
[-C--:B------:R-:W-:Y:S02]  /*2bc0*/  @P1 MOV R3, R8.reuse ;  /* 0x0000000800031202 */ /* 0x080fe40000000f00 */
[-C--:B------:R-:W-:Y:S02]  /*2bd0*/  @P3 MOV R16, R8.reuse ;  /* 0x0000000800103202 */ /* 0x080fe40000000f00 */
[----:B------:R-:W-:-:S02]  /*2be0*/  @P4 MOV R17, R8 ;  /* 0x0000000800114202 */ /* 0x000fc40000000f00 */
[-C--:B------:R-:W-:Y:S02]  /*2bf0*/  @P5 MOV R18, R8.reuse ;  /* 0x0000000800125202 */ /* 0x080fe40000000f00 */
[----:B------:R-:W-:Y:S02]  /*2c00*/  IADD3 R20, PT, PT, R20, 0x4, RZ ;  /* 0x0000000414147810 */ /* 0x000fe40007ffe0ff */
[----:B------:R-:W-:Y:S01]  /*2c10*/  @P2 MOV R15, R8 ;  /* 0x00000008000f2202 */ /* 0x000fe20000000f00 */
[----:B------:R-:W-:Y:S06]  /*2c20*/  BRA.U UP0, `(.L_x_233) ;  /* 0xfffffffd00a07547 */ /* 0x000fec000b83ffff */
[----:B------:R-:W-:Y:S01]  /*2c30*/  SHF.R.U32.HI R4, RZ, 0x17, R11 ;  /* 0x00000017ff047819 */ /* 0x000fe2000001160b */
[----:B------:R-:W-:Y:S03]  /*2c40*/  BSSY.RECONVERGENT B1, `(.L_x_234) ;  /* 0x0000027000017945 */ /* 0x000fe60003800200 */
        /* <DEDUP_REMOVED lines=14> */
[----:B------:R-:W-:-:S02]  /*2d30*/  @P0 MOV R5, R3 ;  /* 0x0000000300050202 */ /* 0x000fc40000000f00 */
[-C--:B------:R-:W-:Y:S02]  /*2d40*/  @P1 MOV R5, R15.reuse ;  /* 0x0000000f00051202 */ /* 0x080fe40000000f00 */
[-C--:B------:R-:W-:Y:S02]  /*2d50*/  @P2 MOV R5, R16.reuse ;  /* 0x0000001000052202 */ /* 0x080fe40000000f00 */
[----:B------:R-:W-:Y:S02]  /*2d60*/  @P0 MOV R0, R15 ;  /* 0x0000000f00000202 */ /* 0x000fe40000000f00 */
[----:B------:R-:W-:Y:S02]  /*2d70*/  @P3 MOV R5, R17 ;  /* 0x0000001100053202 */ /* 0x000fe40000000f00 */
[----:B------:R-:W-:Y:S02]  /*2d80*/  @P1 MOV R0, R16 ;  /* 0x0000001000001202 */ /* 0x000fe40000000f00 */
[----:B------:R-:W-:-:S02]  /*2d90*/  @P4 MOV R5, R18 ;  /* 0x0000001200054202 */ /* 0x000fc40000000f00 */
[----:B------:R-:W-:Y:S02]  /*2da0*/  @P5 MOV R5, R21 ;  /* 0x0000001500055202 */ /* 0x000fe40000000f00 */
[----:B------:R-:W-:Y:S02]  /*2db0*/  @P2 MOV R0, R17 ;  /* 0x0000001100002202 */ /* 0x000fe40000000f00 */
[----:B------:R-:W-:Y:S02]  /*2dc0*/  MOV R8, R5 ;  /* 0x0000000500087202 */ /* 0x000fe40000000f00 */
[----:B------:R-:W-:Y:S02]  /*2dd0*/  LOP3.LUT P6, R5, R4, 0x1f, RZ, 0xc0, !PT ;  /* 0x0000001f04057812 */ /* 0x000fe400078cc0ff */
[----:B------:R-:W-:Y:S02]  /*2de0*/  @P3 MOV R0, R18 ;  /* 0x0000001200003202 */ /* 0x000fe40000000f00 */
[----:B------:R-:W-:-:S09]  /*2df0*/  @P4 MOV R0, R21 ;  /* 0x0000001500004202 */ /* 0x000fd20000000f00 */
[----:B------:R-:W-:Y:S05]  /*2e00*/  @!P6 BRA `(.L_x_235) ;  /* 0x000000000028e947 */ /* 0x000fea0003800000 */
[----:B------:R-:W-:Y:S02]  /*2e10*/  @P0 MOV R4, R2 ;  /* 0x0000000200040202 */ /* 0x000fe40000000f00 */
[----:B------:R-:W-:Y:S02]  /*2e20*/  ISETP.EQ.AND P0, PT, R9, 0x8, PT ;  /* 0x000000080900780c */ /* 0x000fe40003f02270 */
[----:B------:R-:W-:Y:S02]  /*2e30*/  @P1 MOV R4, R3 ;  /* 0x0000000300041202 */ /* 0x000fe40000000f00 */
[----:B------:R-:W-:Y:S02]  /*2e40*/  @P2 MOV R4, R15 ;  /* 0x0000000f00042202 */ /* 0x000fe40000000f00 */
[----:B------:R-:W-:Y:S02]  /*2e50*/  @P3 MOV R4, R16 ;  /* 0x0000001000043202 */ /* 0x000fe40000000f00 */
[----:B------:R-:W-:-:S02]  /*2e60*/  @P4 MOV R4, R17 ;  /* 0x0000001100044202 */ /* 0x000fc40000000f00 */
[----:B------:R-:W-:Y:S02]  /*2e70*/  @P5 MOV R4, R18 ;  /* 0x0000001200045202 */ /* 0x000fe40000000f00 */
[----:B------:R-:W-:Y:S02]  /*2e80*/  SHF.L.W.U32.HI R0, R8, R5, R0 ;  /* 0x0000000508007219 */ /* 0x000fe40000010e00 */
[----:B------:R-:W-:-:S04]  /*2e90*/  @P0 MOV R4, R21 ;  /* 0x0000001500040202 */ /* 0x000fc80000000f00 */
[----:B------:R-:W-:-:S07]  /*2ea0*/  SHF.L.W.U32.HI R8, R4, R5, R8 ;  /* 0x0000000504087219 */ /* 0x000fce0000010e08 */
.L_x_235:
[----:B------:R-:W-:Y:S05]  /*2eb0*/  BSYNC.RECONVERGENT B1 ;  /* 0x0000000000017941 */ /* 0x000fea0003800200 */
.L_x_234:
[C-C-:B------:R-:W-:Y:S01]  /*2ec0*/  SHF.L.W.U32.HI R21, R8.reuse, 0x2, R0.reuse ;  /* 0x0000000208157819 */ /* 0x140fe20000010e00 */
[----:B------:R-:W-:Y:S01]  /*2ed0*/  UMOV UR4, 0x54442d19 ;  /* 0x54442d1900047882 */ /* 0x000fe20000000000 */
[----:B------:R-:W-:Y:S01]  /*2ee0*/  SHF.L.U32 R4, R8, 0x2, RZ ;  /* 0x0000000208047819 */ /* 0x000fe200000006ff */
[----:B------:R-:W-:Y:S01]  /*2ef0*/  UMOV UR5, 0x3bf921fb ;  /* 0x3bf921fb00057882 */ /* 0x000fe20000000000 */
[----:B------:R-:W-:Y:S02]  /*2f00*/  SHF.R.S32.HI R5, RZ, 0x1f, R21 ;  /* 0x0000001fff057819 */ /* 0x000fe40000011415 */
[----:B------:R-:W-:Y:S02]  /*2f10*/  SHF.R.U32.HI R0, RZ, 0x1e, R0 ;  /* 0x0000001eff007819 */ /* 0x000fe40000011600 */
[C---:B------:R-:W-:Y:S02]  /*2f20*/  LOP3.LUT R4, R5.reuse, R4, RZ, 0x3c, !PT ;  /* 0x0000000405047212 */ /* 0x040fe400078e3cff */
[----:B------:R-:W-:-:S02]  /*2f30*/  LOP3.LUT R5, R5, R21, RZ, 0x3c, !PT ;  /* 0x0000001505057212 */ /* 0x000fc400078e3cff */
[C---:B------:R-:W-:Y:S02]  /*2f40*/  ISETP.GE.AND P0, PT, R21.reuse, RZ, PT ;  /* 0x000000ff1500720c */ /* 0x040fe40003f06270 */
[----:B------:R-:W-:Y:S02]  /*2f50*/  LEA.HI R20, R21, R0, RZ, 0x1 ;  /* 0x0000000015147211 */ /* 0x000fe400078f08ff */
[----:B------:R-:W0:Y:S02]  /*2f60*/  I2F.F64.S64 R4, R4 ;  /* 0x0000000400047312 */ /* 0x000e240000301c00 */
[----:B0-----:R-:W-:-:S10]  /*2f70*/  DMUL R8, R4, UR4 ;  /* 0x0000000404087c28 */ /* 0x001fd40008000000 */
[----:B------:R-:W0:Y:S02]  /*2f80*/  F2F.F32.F64 R8, R8 ;  /* 0x0000000800087310 */ /* 0x000e240000301000 */
[----:B0-----:R-:W-:-:S07]  /*2f90*/  FSEL R0, -R8, R8, !P0 ;  /* 0x0000000808007208 */ /* 0x001fce0004000100 */
.L_x_232:
[----:B------:R-:W-:Y:S05]  /*2fa0*/  BSYNC.RECONVERGENT B0 ;  /* 0x0000000000007941 */ /* 0x000fea0003800200 */
.L_x_231:
[----:B------:R-:W-:Y:S01]  /*2fb0*/  LOP3.LUT R8, R20, 0x1, RZ, 0xc0, !PT ;  /* 0x0000000114087812 */ /* 0x000fe200078ec0ff */
[----:B------:R-:W-:Y:S01]  /*2fc0*/  FMUL R5, R0, R0 ;  /* 0x0000000000057220 */ /* 0x000fe20000400000 */
[----:B------:R-:W-:Y:S01]  /*2fd0*/  MOV R4, 0x37cbac00 ;  /* 0x37cbac0000047802 */ /* 0x000fe20000000f00 */
[----:B------:R-:W-:Y:S01]  /*2fe0*/  BSSY.RECONVERGENT B0, `(.L_x_236) ;  /* 0x000006a000007945 */ /* 0x000fe20003800200 */
[----:B------:R-:W-:Y:S01]  /*2ff0*/  ISETP.NE.U32.AND P0, PT, R8, 0x1, PT ;  /* 0x000000010800780c */ /* 0x000fe20003f05070 */
[----:B------:R-:W-:Y:S01]  /*3000*/  HFMA2 R8, -RZ, RZ, 1.0078125, -8.98838043212890625e-05 ;  /* 0x3c0885e4ff087431 */ /* 0x000fe200000001ff */
[----:B------:R-:W-:Y:S01]  /*3010*/  IADD3 R9, PT, PT, R20, 0x1, RZ ;  /* 0x0000000114097810 */ /* 0x000fe20007ffe0ff */
[----:B------:R-:W-:Y:S01]  /*3020*/  FFMA R4, R5, R4, -0.0013887860113754868507 ;  /* 0xbab607ed05047423 */ /* 0x000fe20000000004 */
[----:B------:R-:W-:Y:S02]  /*3030*/  MOV R21, 0x3e2aaaa8 ;  /* 0x3e2aaaa800157802 */ /* 0x000fe40000000f00 */
[----:B------:R-:W-:-:S02]  /*3040*/  FSETP.GE.AND P2, PT, |R11|, 105615, PT ;  /* 0x47ce47800b00780b */ /* 0x000fc40003f46200 */
[----:B------:R-:W-:Y:S02]  /*3050*/  FSEL R4, R4, -0.00019574658654164522886, P0 ;  /* 0xb94d415304047808 */ /* 0x000fe40000000000 */
[----:B------:R-:W-:Y:S02]  /*3060*/  LOP3.LUT P1, RZ, R9, 0x2, RZ, 0xc0, !PT ;  /* 0x0000000209ff7812 */ /* 0x000fe4000782c0ff */
[----:B------:R-:W-:Y:S02]  /*3070*/  FSEL R8, R8, 0.041666727513074874878, !P0 ;  /* 0x3d2aaabb08087808 */ /* 0x000fe40004000000 */
[----:B------:R-:W-:Y:S02]  /*3080*/  FSEL R0, R0, 1, !P0 ;  /* 0x3f80000000007808 */ /* 0x000fe40004000000 */
[----:B------:R-:W-:Y:S01]  /*3090*/  FSEL R21, -R21, -0.4999999701976776123, !P0 ;  /* 0xbeffffff15157808 */ /* 0x000fe20004000100 */
[C---:B------:R-:W-:Y:S02]  /*30a0*/  FFMA R4, R5.reuse, R4, R8 ;  /* 0x0000000405047223 */ /* 0x040fe40000000008 */
[----:B------:R-:W-:-:S02]  /*30b0*/  FFMA R9, R5, R0, RZ ;  /* 0x0000000005097223 */ /* 0x000fc400000000ff */
[----:B------:R-:W-:-:S04]  /*30c0*/  FFMA R4, R5, R4, R21 ;  /* 0x0000000405047223 */ /* 0x000fc80000000015 */
[----:B------:R-:W-:-:S04]  /*30d0*/  FFMA R8, R9, R4, R0 ;  /* 0x0000000409087223 */ /* 0x000fc80000000000 */
[----:B------:R-:W-:Y:S01]  /*30e0*/  @P1 FADD R8, RZ, -R8 ;  /* 0x80000008ff081221 */ /* 0x000fe20000000000 */
        /* <DEDUP_REMOVED lines=8> */
[----:B------:R-:W0:Y:S01]  /*3170*/  LDCU.64 UR8, c[0x4][0x40] ;  /* 0x01000800ff0877ac */ /* 0x000e220008000a00 */
[----:B------:R-:W-:Y:S01]  /*3180*/  LOP3.LUT R21, R0, 0x80000000, RZ, 0xfc, !PT ;  /* 0x8000000000157812 */ /* 0x000fe200078efcff */
[----:B------:R-:W-:Y:S01]  /*3190*/  UMOV UR5, URZ ;  /* 0x000000ff00057c82 */ /* 0x000fe20008000000 */
[----:B------:R-:W-:-:S05]  /*31a0*/  UMOV UR4, URZ ;  /* 0x000000ff00047c82 */ /* 0x000fca0008000000 */
.L_x_238:
        /* <DEDUP_REMOVED lines=16> */
[----:B------:R-:W-:Y:S02]  /*32b0*/  IADD3.X R9, PT, PT, R5, UR5, RZ, P6, !PT ;  /* 0x0000000505097c10 */ /* 0x000fe4000b7fe4ff */
[-C--:B------:R-:W-:Y:S02]  /*32c0*/  @P0 MOV R2, R0.reuse ;  /* 0x0000000000020202 */ /* 0x080fe40000000f00 */
[-C--:B------:R-:W-:Y:S02]  /*32d0*/  @P1 MOV R3, R0.reuse ;  /* 0x0000000000031202 */ /* 0x080fe40000000f00 */
[-C--:B------:R-:W-:Y:S02]  /*32e0*/  @P2 MOV R15, R0.reuse ;  /* 0x00000000000f2202 */ /* 0x080fe40000000f00 */
[-C--:B------:R-:W-:Y:S02]  /*32f0*/  @P3 MOV R16, R0.reuse ;  /* 0x0000000000103202 */ /* 0x080fe40000000f00 */
[----:B------:R-:W-:-:S02]  /*3300*/  @P4 MOV R17, R0 ;  /* 0x0000000000114202 */ /* 0x000fc40000000f00 */
[----:B------:R-:W-:Y:S01]  /*3310*/  @P5 MOV R18, R0 ;  /* 0x0000000000125202 */ /* 0x000fe20000000f00 */
[----:B------:R-:W-:Y:S06]  /*3320*/  BRA.U UP0, `(.L_x_238) ;  /* 0xfffffffd00a07547 */ /* 0x000fec000b83ffff */
[----:B------:R-:W-:Y:S01]  /*3330*/  SHF.R.U32.HI R11, RZ, 0x17, R11 ;  /* 0x00000017ff0b7819 */ /* 0x000fe2000001160b */
[----:B------:R-:W-:Y:S03]  /*3340*/  BSSY.RECONVERGENT B1, `(.L_x_239) ;  /* 0x0000025000017945 */ /* 0x000fe60003800200 */
[C---:B------:R-:W-:Y:S02]  /*3350*/  IADD3 R0, PT, PT, R11.reuse, -0x80, RZ ;  /* 0xffffff800b007810 */ /* 0x040fe40007ffe0ff */
[----:B------:R-:W-:Y:S02]  /*3360*/  LOP3.LUT P6, R11, R11, 0x1f, RZ, 0xc0, !PT ;  /* 0x0000001f0b0b7812 */ /* 0x000fe400078cc0ff */
        /* <DEDUP_REMOVED lines=11> */
[-C--:B------:R-:W-:Y:S02]  /*3420*/  @P4 MOV R0, R3.reuse ;  /* 0x0000000300004202 */ /* 0x080fe40000000f00 */
[----:B------:R-:W-:Y:S02]  /*3430*/  ISETP.EQ.AND P4, PT, R5, 0x4, PT ;  /* 0x000000040500780c */ /* 0x000fe40003f82270 */
[----:B------:R-:W-:-:S02]  /*3440*/  @P2 MOV R4, R3 ;  /* 0x0000000300042202 */ /* 0x000fc40000000f00 */
[-C--:B------:R-:W-:Y:S02]  /*3450*/  @P2 MOV R0, R15.reuse ;  /* 0x0000000f00002202 */ /* 0x080fe40000000f00 */
[----:B------:R-:W-:Y:S02]  /*3460*/  @P1 MOV R4, R15 ;  /* 0x0000000f00041202 */ /* 0x000fe40000000f00 */
[-C--:B------:R-:W-:Y:S02]  /*3470*/  @P1 MOV R0, R16.reuse ;  /* 0x0000001000001202 */ /* 0x080fe40000000f00 */
[----:B------:R-:W-:Y:S02]  /*3480*/  @P0 MOV R4, R16 ;  /* 0x0000001000040202 */ /* 0x000fe40000000f00 */
[-C--:B------:R-:W-:Y:S02]  /*3490*/  @P0 MOV R0, R17.reuse ;  /* 0x0000001100000202 */ /* 0x080fe40000000f00 */
[----:B------:R-:W-:-:S02]  /*34a0*/  @P3 MOV R4, R17 ;  /* 0x0000001100043202 */ /* 0x000fc40000000f00 */
[-C--:B------:R-:W-:Y:S02]  /*34b0*/  @P3 MOV R0, R18.reuse ;  /* 0x0000001200003202 */ /* 0x080fe40000000f00 */
[----:B------:R-:W-:Y:S02]  /*34c0*/  @P5 MOV R4, R18 ;  /* 0x0000001200045202 */ /* 0x000fe40000000f00 */
[-C--:B------:R-:W-:Y:S02]  /*34d0*/  @P5 MOV R0, R9.reuse ;  /* 0x0000000900005202 */ /* 0x080fe40000000f00 */
[----:B------:R-:W-:Y:S01]  /*34e0*/  @P4 MOV R4, R9 ;  /* 0x0000000900044202 */ /* 0x000fe20000000f00 */
[----:B------:R-:W-:Y:S06]  /*34f0*/  @!P6 BRA `(.L_x_240) ;  /* 0x000000000024e947 */ /* 0x000fec0003800000 */
[----:B------:R-:W-:Y:S02]  /*3500*/  @P1 MOV R2, R3 ;  /* 0x0000000300021202 */ /* 0x000fe40000000f00 */
[----:B------:R-:W-:Y:S02]  /*3510*/  @P0 MOV R2, R15 ;  /* 0x0000000f00020202 */ /* 0x000fe40000000f00 */
[----:B------:R-:W-:Y:S02]  /*3520*/  ISETP.EQ.AND P0, PT, R5, 0x8, PT ;  /* 0x000000080500780c */ /* 0x000fe40003f02270 */
[----:B------:R-:W-:Y:S02]  /*3530*/  @P3 MOV R2, R16 ;  /* 0x0000001000023202 */ /* 0x000fe40000000f00 */
[----:B------:R-:W-:Y:S02]  /*3540*/  @P5 MOV R2, R17 ;  /* 0x0000001100025202 */ /* 0x000fe40000000f00 */
[----:B------:R-:W-:-:S02]  /*3550*/  @P4 MOV R2, R18 ;  /* 0x0000001200024202 */ /* 0x000fc40000000f00 */
[----:B------:R-:W-:-:S05]  /*3560*/  SHF.L.W.U32.HI R0, R4, R11, R0 ;  /* 0x0000000b04007219 */ /* 0x000fca0000010e00 */
[----:B------:R-:W-:-:S04]  /*3570*/  @P0 MOV R2, R9 ;  /* 0x0000000900020202 */ /* 0x000fc80000000f00 */
[----:B------:R-:W-:-:S07]  /*3580*/  SHF.L.W.U32.HI R4, R2, R11, R4 ;  /* 0x0000000b02047219 */ /* 0x000fce0000010e04 */
.L_x_240:
[----:B------:R-:W-:Y:S05]  /*3590*/  BSYNC.RECONVERGENT B1 ;  /* 0x0000000000017941 */ /* 0x000fea0003800200 */
.L_x_239:
        /* <DEDUP_REMOVED lines=9> */
[----:B------:R-:W0:Y:S01]  /*3630*/  I2F.F64.S64 R2, R4 ;  /* 0x0000000400027312 */ /* 0x000e220000301c00 */
[----:B------:R-:W-:Y:S01]  /*3640*/  LEA.HI R6, R7, R0, RZ, 0x1 ;  /* 0x0000000007067211 */ /* 0x000fe200078f08ff */
[----:B0-----:R-:W-:-:S10]  /*3650*/  DMUL R2, R2, UR4 ;  /* 0x0000000402027c28 */ /* 0x001fd40008000000 */
[----:B------:R-:W0:Y:S02]  /*3660*/  F2F.F32.F64 R2, R2 ;  /* 0x0000000200027310 */ /* 0x000e240000301000 */
[----:B0-----:R-:W-:-:S07]  /*3670*/  FSEL R7, -R2, R2, !P0 ;  /* 0x0000000202077208 */ /* 0x001fce0004000100 */
.L_x_237:
[----:B------:R-:W-:Y:S05]  /*3680*/  BSYNC.RECONVERGENT B0 ;  /* 0x0000000000007941 */ /* 0x000fea0003800200 */
.L_x_236:
[----:B------:R-:W-:Y:S01]  /*3690*/  IADD3 R2, PT, PT, R19, -0xd000000, RZ ;  /* 0xf300000013027810 */ /* 0x000fe20007ffe0ff */
[----:B------:R0:W1:Y:S01]  /*36a0*/  MUFU.RSQ R0, R19 ;  /* 0x0000001300007308 */ /* 0x0000620000001400 */
[----:B------:R-:W-:Y:S02]  /*36b0*/  BSSY.RECONVERGENT B0, `(.L_x_241) ;  /* 0x000000c000007945 */ /* 0x000fe40003800200 */
[----:B------:R-:W-:-:S13]  /*36c0*/  ISETP.GT.U32.AND P0, PT, R2, 0x727fffff, PT ;  /* 0x727fffff0200780c */ /* 0x000fda0003f04070 */
[----:B0-----:R-:W-:Y:S05]  /*36d0*/  @!P0 BRA `(.L_x_242) ;  /* 0x0000000000148947 */ /* 0x001fea0003800000 */
[----:B------:R-:W-:Y:S02]  /*36e0*/  MOV R4, R19 ;  /* 0x0000001300047202 */ /* 0x000fe40000000f00 */
[----:B------:R-:W-:-:S07]  /*36f0*/  MOV R16, 0x3710 ;  /* 0x0000371000107802 */ /* 0x000fce0000000f00 */
[----:B-1----:R-:W-:Y:S05]  /*3700*/  CALL.REL.NOINC `($__internal_3_$__cuda_sm20_sqrt_rn_f32_slowpath) ;  /* 0x0000000800247944 */ /* 0x002fea0003c00000 */
[----:B------:R-:W-:Y:S01]  /*3710*/  MOV R5, R9 ;  /* 0x0000000900057202 */ /* 0x000fe20000000f00 */
[----:B------:R-:W-:Y:S06]  /*3720*/  BRA `(.L_x_243) ;  /* 0x0000000000107947 */ /* 0x000fec0003800000 */
.L_x_242:
[----:B-1----:R-:W-:Y:S01]  /*3730*/  FMUL.FTZ R2, R19, R0 ;  /* 0x0000000013027220 */ /* 0x002fe20000410000 */
[----:B------:R-:W-:-:S03]  /*3740*/  FMUL.FTZ R0, R0, 0.5 ;  /* 0x3f00000000007820 */ /* 0x000fc60000410000 */
[----:B------:R-:W-:-:S04]  /*3750*/  FFMA R5, -R2, R2, R19 ;  /* 0x0000000202057223 */ /* 0x000fc80000000113 */
[----:B------:R-:W-:-:S07]  /*3760*/  FFMA R5, R5, R0, R2 ;  /* 0x0000000005057223 */ /* 0x000fce0000000002 */
.L_x_243:
[----:B------:R-:W-:Y:S05]  /*3770*/  BSYNC.RECONVERGENT B0 ;  /* 0x0000000000007941 */ /* 0x000fea0003800200 */
.L_x_241:
[----:B------:R-:W2:Y:S04]  /*3780*/  LDG.E R2, desc[UR6][R12.64+0xc] ;  /* 0x00000c060c027981 */ /* 0x000ea8000c1e1900 */
[----:B------:R-:W3:Y:S04]  /*3790*/  LDG.E R3, desc[UR6][R12.64+0x8] ;  /* 0x000008060c037981 */ /* 0x000ee8000c1e1900 */
[----:B------:R-:W4:Y:S04]  /*37a0*/  LDG.E R15, desc[UR6][R12.64+0x13c] ;  /* 0x00013c060c0f7981 */ /* 0x000f28000c1e1900 */
[----:B------:R-:W5:Y:S01]  /*37b0*/  LDG.E R17, desc[UR6][R12.64+0x138] ;  /* 0x000138060c117981 */ /* 0x000f62000c1e1900 */
[----:B------:R-:W-:-:S02]  /*37c0*/  HFMA2 R4, -RZ, RZ, 0.487060546875, -0.0625 ;  /* 0x37cbac00ff047431 */ /* 0x000fc400000001ff */
[----:B------:R-:W-:Y:S01]  /*37d0*/  FMUL R9, R7, R7 ;  /* 0x0000000707097220 */ /* 0x000fe20000400000 */
[----:B------:R-:W-:Y:S01]  /*37e0*/  LOP3.LUT R0, R6, 0x1, RZ, 0xc0, !PT ;  /* 0x0000000106007812 */ /* 0x000fe200078ec0ff */
[----:B------:R-:W0:Y:S01]  /*37f0*/  LDCU UR4, c[0x0][0x3b0] ;  /* 0x00007600ff0477ac */ /* 0x000e220008000800 */
[----:B------:R-:W-:Y:S01]  /*3800*/  MOV R11, 0x3effffff ;  /* 0x3effffff000b7802 */ /* 0x000fe20000000f00 */
[----:B------:R-:W-:Y:S01]  /*3810*/  FMUL R8, R8, R5 ;  /* 0x0000000508087220 */ /* 0x000fe20000400000 */
[----:B------:R-:W-:Y:S01]  /*3820*/  ISETP.NE.U32.AND P0, PT, R0, 0x1, PT ;  /* 0x000000010000780c */ /* 0x000fe20003f05070 */
[----:B------:R-:W-:Y:S01]  /*3830*/  BSSY.RECONVERGENT B0, `(.L_x_244) ;  /* 0x0000028000007945 */ /* 0x000fe20003800200 */
[----:B------:R-:W-:Y:S01]  /*3840*/  MOV R0, 0x3d2aaabb ;  /* 0x3d2aaabb00007802 */ /* 0x000fe20000000f00 */
[----:B------:R-:W-:Y:S01]  /*3850*/  FFMA R4, R9, R4, -0.0013887860113754868507 ;  /* 0xbab607ed09047423 */ /* 0x000fe20000000004 */
[----:B------:R-:W-:Y:S02]  /*3860*/  FSEL R11, -R11, -0.16666662693023681641, !P0 ;  /* 0xbe2aaaa80b0b7808 */ /* 0x000fe40004000100 */
[----:B------:R-:W-:-:S02]  /*3870*/  FSEL R0, R0, 0.0083327032625675201416, !P0 ;  /* 0x3c0885e400007808 */ /* 0x000fc40004000000 */
[----:B------:R-:W-:Y:S02]  /*3880*/  FSEL R4, R4, -0.00019574658654164522886, !P0 ;  /* 0xb94d415304047808 */ /* 0x000fe40004000000 */
[----:B------:R-:W-:-:S03]  /*3890*/  LOP3.LUT P1, RZ, R6, 0x2, RZ, 0xc0, !PT ;  /* 0x0000000206ff7812 */ /* 0x000fc6000782c0ff */
[----:B------:R-:W-:Y:S01]  /*38a0*/  FFMA R4, R9, R4, R0 ;  /* 0x0000000409047223 */ /* 0x000fe20000000000 */
[----:B------:R-:W-:Y:S01]  /*38b0*/  FSEL R0, R7, 1, P0 ;  /* 0x3f80000007007808 */ /* 0x000fe20000000000 */
[----:B------:R-:W-:Y:S02]  /*38c0*/  FMUL R7, R8, 0.20000000298023223877 ;  /* 0x3e4ccccd08077820 */ /* 0x000fe40000400000 */
[C---:B------:R-:W-:Y:S02]  /*38d0*/  FFMA R4, R9.reuse, R4, R11 ;  /* 0x0000000409047223 */ /* 0x040fe4000000000b */
[----:B------:R-:W-:-:S04]  /*38e0*/  FFMA R9, R9, R0, RZ ;  /* 0x0000000009097223 */ /* 0x000fc800000000ff */
[----:B------:R-:W-:-:S04]  /*38f0*/  FFMA R0, R9, R4, R0 ;  /* 0x0000000409007223 */ /* 0x000fc80000000000 */
[----:B------:R-:W-:-:S04]  /*3900*/  @P1 FADD R0, RZ, -R0 ;  /* 0x80000000ff001221 */ /* 0x000fc80000000000 */
[----:B------:R-:W-:-:S04]  /*3910*/  FMUL R0, R0, R5 ;  /* 0x0000000500007220 */ /* 0x000fc80000400000 */
[----:B------:R-:W-:Y:S01]  /*3920*/  FMUL R6, R0, 0.20000000298023223877 ;  /* 0x3e4ccccd00067820 */ /* 0x000fe20000400000 */
[----:B--2---:R-:W-:Y:S01]  /*3930*/  FMUL R4, R2, 0.15000000596046447754 ;  /* 0x3e19999a02047820 */ /* 0x004fe20000400000 */
[----:B---3--:R-:W-:-:S03]  /*3940*/  FMUL R5, R3, 0.15000000596046447754 ;  /* 0x3e19999a03057820 */ /* 0x008fc60000400000 */
[C---:B----4-:R-:W-:Y:S01]  /*3950*/  FFMA R4, R15.reuse, R10, -R4 ;  /* 0x0000000a0f047223 */ /* 0x050fe20000000804 */
[----:B------:R-:W-:-:S03]  /*3960*/  FFMA R0, R15, R14, -R5 ;  /* 0x0000000e0f007223 */ /* 0x000fc60000000805 */
[----:B-----5:R-:W-:Y:S01]  /*3970*/  FFMA R5, R17, R6, R4 ;  /* 0x0000000611057223 */ /* 0x020fe20000000004 */
[----:B------:R-:W-:-:S03]  /*3980*/  FFMA R0, R7, R17, R0 ;  /* 0x0000001107007223 */ /* 0x000fc60000000000 */
[----:B0-----:R-:W-:Y:S01]  /*3990*/  FFMA R2, R5, UR4, R2 ;  /* 0x0000000405027c23 */ /* 0x001fe20008000002 */
[----:B------:R-:W-:-:S03]  /*39a0*/  FFMA R3, R0, UR4, R3 ;  /* 0x0000000400037c23 */ /* 0x000fc60008000003 */
[----:B------:R-:W-:Y:S01]  /*39b0*/  FMUL R0, R2, R2 ;  /* 0x0000000202007220 */ /* 0x000fe20000400000 */
[----:B------:R0:W-:Y:S03]  /*39c0*/  STG.E desc[UR6][R12.64+0xc], R2 ;  /* 0x00000c020c007986 */ /* 0x0001e6000c101906 */
[----:B------:R-:W-:Y:S01]  /*39d0*/  FFMA R4, R3, R3, R0 ;  /* 0x0000000303047223 */ /* 0x000fe20000000000 */
[----:B------:R0:W-:Y:S03]  /*39e0*/  STG.E desc[UR6][R12.64+0x8], R3 ;  /* 0x000008030c007986 */ /* 0x0001e6000c101906 */
[----:B------:R0:W1:Y:S01]  /*39f0*/  MUFU.RSQ R5, R4 ;  /* 0x0000000400057308 */ /* 0x0000620000001400 */
[----:B------:R-:W-:-:S04]  /*3a00*/  IADD3 R0, PT, PT, R4, -0xd000000, RZ ;  /* 0xf300000004007810 */ /* 0x000fc80007ffe0ff */
[----:B------:R-:W-:-:S13]  /*3a10*/  ISETP.GT.U32.AND P0, PT, R0, 0x727fffff, PT ;  /* 0x727fffff0000780c */ /* 0x000fda0003f04070 */
[----:B01----:R-:W-:Y:S05]  /*3a20*/  @!P0 BRA `(.L_x_245) ;  /* 0x0000000000108947 */ /* 0x003fea0003800000 */
[----:B------:R-:W-:-:S07]  /*3a30*/  MOV R16, 0x3a50 ;  /* 0x00003a5000107802 */ /* 0x000fce0000000f00 */
[----:B------:R-:W-:Y:S05]  /*3a40*/  CALL.REL.NOINC `($__internal_3_$__cuda_sm20_sqrt_rn_f32_slowpath) ;  /* 0x0000000400547944 */ /* 0x000fea0003c00000 */
[----:B------:R-:W-:Y:S01]  /*3a50*/  MOV R18, R9 ;  /* 0x0000000900127202 */ /* 0x000fe20000000f00 */
[----:B------:R-:W-:Y:S06]  /*3a60*/  BRA `(.L_x_246) ;  /* 0x0000000000107947 */ /* 0x000fec0003800000 */
.L_x_245:
[----:B------:R-:W-:Y:S01]  /*3a70*/  FMUL.FTZ R18, R4, R5 ;  /* 0x0000000504127220 */ /* 0x000fe20000410000 */
[----:B------:R-:W-:-:S03]  /*3a80*/  FMUL.FTZ R0, R5, 0.5 ;  /* 0x3f00000005007820 */ /* 0x000fc60000410000 */
[----:B------:R-:W-:-:S04]  /*3a90*/  FFMA R5, -R18, R18, R4 ;  /* 0x0000001212057223 */ /* 0x000fc80000000104 */
[----:B------:R-:W-:-:S07]  /*3aa0*/  FFMA R18, R5, R0, R18 ;  /* 0x0000000005127223 */ /* 0x000fce0000000012 */
.L_x_246:
[----:B------:R-:W-:Y:S05]  /*3ab0*/  BSYNC.RECONVERGENT B0 ;  /* 0x0000000000007941 */ /* 0x000fea0003800200 */
.L_x_244:
[----:B------:R-:W-:Y:S01]  /*3ac0*/  FSETP.GT.AND P0, PT, R18, 1, PT ;  /* 0x3f8000001200780b */ /* 0x000fe20003f04000 */
[----:B------:R-:W-:-:S12]  /*3ad0*/  BSSY.RECONVERGENT B0, `(.L_x_247) ;  /* 0x0000022000007945 */ /* 0x000fd80003800200 */
[----:B------:R-:W-:Y:S05]  /*3ae0*/  @!P0 BRA `(.L_x_248) ;  /* 0x0000000000808947 */ /* 0x000fea0003800000 */
[----:B------:R-:W0:Y:S01]  /*3af0*/  MUFU.RCP R5, R18 ;  /* 0x0000001200057308 */ /* 0x000e220000001000 */
[----:B------:R-:W-:Y:S07]  /*3b00*/  BSSY.RECONVERGENT B1, `(.L_x_249) ;  /* 0x000000c000017945 */ /* 0x000fee0003800200 */
[----:B------:R-:W1:Y:S01]  /*3b10*/  FCHK P0, R3, R18 ;  /* 0x0000001203007302 */ /* 0x000e620000000000 */
[----:B0-----:R-:W-:-:S04]  /*3b20*/  FFMA R0, R5, -R18, 1 ;  /* 0x3f80000005007423 */ /* 0x001fc80000000812 */
[----:B------:R-:W-:-:S04]  /*3b30*/  FFMA R0, R5, R0, R5 ;  /* 0x0000000005007223 */ /* 0x000fc80000000005 */
[----:B------:R-:W-:-:S04]  /*3b40*/  FFMA R5, R3, R0, RZ ;  /* 0x0000000003057223 */ /* 0x000fc800000000ff */
[----:B------:R-:W-:-:S04]  /*3b50*/  FFMA R4, R5, -R18, R3 ;  /* 0x8000001205047223 */ /* 0x000fc80000000003 */
[----:B------:R-:W-:Y:S01]  /*3b60*/  FFMA R5, R0, R4, R5 ;  /* 0x0000000400057223 */ /* 0x000fe20000000005 */
[----:B-1----:R-:W-:Y:S06]  /*3b70*/  @!P0 BRA `(.L_x_250) ;  /* 0x0000000000108947 */ /* 0x002fec0003800000 */
[----:B------:R-:W-:Y:S02]  /*3b80*/  MOV R0, R3 ;  /* 0x0000000300007202 */ /* 0x000fe40000000f00 */
[----:B------:R-:W-:-:S07]  /*3b90*/  MOV R16, 0x3bb0 ;  /* 0x00003bb000107802 */ /* 0x000fce0000000f00 */
[----:B------:R-:W-:Y:S05]  /*3ba0*/  CALL.REL.NOINC `($__internal_4_$__cuda_sm3x_div_rn_noftz_f32_slowpath) ;  /* 0x0000000400547944 */ /* 0x000fea0003c00000 */
[----:B------:R-:W-:-:S07]  /*3bb0*/  MOV R5, R0 ;  /* 0x0000000000057202 */ /* 0x000fce0000000f00 */
.L_x_250:
[----:B------:R-:W-:Y:S05]  /*3bc0*/  BSYNC.RECONVERGENT B1 ;  /* 0x0000000000017941 */ /* 0x000fea0003800200 */
.L_x_249:
[----:B------:R-:W0:Y:S01]  /*3bd0*/  MUFU.RCP R3, R18 ;  /* 0x0000001200037308 */ /* 0x000e220000001000 */
[----:B------:R1:W-:Y:S01]  /*3be0*/  STG.E desc[UR6][R12.64+0x8], R5 ;  /* 0x000008050c007986 */ /* 0x0003e2000c101906 */
[----:B------:R-:W-:Y:S06]  /*3bf0*/  BSSY.RECONVERGENT B1, `(.L_x_251) ;  /* 0x000000d000017945 */ /* 0x000fec0003800200 */
[----:B------:R-:W2:Y:S01]  /*3c00*/  FCHK P0, R2, R18 ;  /* 0x0000001202007302 */ /* 0x000ea20000000000 */
[----:B0-----:R-:W-:-:S04]  /*3c10*/  FFMA R0, R3, -R18, 1 ;  /* 0x3f80000003007423 */ /* 0x001fc80000000812 */
[----:B------:R-:W-:-:S04]  /*3c20*/  FFMA R4, R3, R0, R3 ;  /* 0x0000000003047223 */ /* 0x000fc80000000003 */
[----:B------:R-:W-:-:S04]  /*3c30*/  FFMA R3, R2, R4, RZ ;  /* 0x0000000402037223 */ /* 0x000fc800000000ff */
[----:B------:R-:W-:-:S04]  /*3c40*/  FFMA R0, R3, -R18, R2 ;  /* 0x8000001203007223 */ /* 0x000fc80000000002 */
[----:B------:R-:W-:Y:S01]  /*3c50*/  FFMA R7, R4, R0, R3 ;  /* 0x0000000004077223 */ /* 0x000fe20000000003 */
[----:B------:R-:W-:Y:S01]  /*3c60*/  MOV R3, R5 ;  /* 0x0000000500037202 */ /* 0x000fe20000000f00 */
[----:B-12---:R-:W-:Y:S06]  /*3c70*/  @!P0 BRA `(.L_x_252) ;  /* 0x0000000000108947 */ /* 0x006fec0003800000 */
[----:B------:R-:W-:Y:S02]  /*3c80*/  MOV R0, R2 ;  /* 0x0000000200007202 */ /* 0x000fe40000000f00 */
[----:B------:R-:W-:-:S07]  /*3c90*/  MOV R16, 0x3cb0 ;  /* 0x00003cb000107802 */ /* 0x000fce0000000f00 */
[----:B------:R-:W-:Y:S05]  /*3ca0*/  CALL.REL.NOINC `($__internal_4_$__cuda_sm3x_div_rn_noftz_f32_slowpath) ;  /* 0x0000000400147944 */ /* 0x000fea0003c00000 */
[----:B------:R-:W-:-:S07]  /*3cb0*/  MOV R7, R0 ;  /* 0x0000000000077202 */ /* 0x000fce0000000f00 */
.L_x_252:
[----:B------:R-:W-:Y:S05]  /*3cc0*/  BSYNC.RECONVERGENT B1 ;  /* 0x0000000000017941 */ /* 0x000fea0003800200 */
.L_x_251:
[----:B------:R0:W-:Y:S01]  /*3cd0*/  STG.E desc[UR6][R12.64+0xc], R7 ;  /* 0x00000c070c007986 */ /* 0x0001e2000c101906 */
[----:B------:R-:W-:-:S07]  /*3ce0*/  MOV R2, R7 ;  /* 0x0000000700027202 */ /* 0x000fce0000000f00 */
.L_x_248:
[----:B------:R-:W-:Y:S05]  /*3cf0*/  BSYNC.RECONVERGENT B0 ;  /* 0x0000000000007941 */ /* 0x000fea0003800200 */
.L_x_247:
[----:B------:R-:W2:Y:S01]  /*3d00*/  LDG.E R0, desc[UR6][R12.64] ;  /* 0x000000060c007981 */ /* 0x000ea2000c1e1900 */
[----:B------:R-:W2:Y:S03]  /*3d10*/  LDCU UR4, c[0x0][0x3b0] ;  /* 0x00007600ff0477ac */ /* 0x000ea60008000800 */
[----:B------:R-:W3:Y:S01]  /*3d20*/  LDG.E R5, desc[UR6][R12.64+0x4] ;  /* 0x000004060c057981 */ /* 0x000ee2000c1e1900 */
[----:B------:R-:W-:Y:S01]  /*3d30*/  FMUL R9, R10, R10 ;  /* 0x0000000a0a097220 */ /* 0x000fe20000400000 */
[----:B------:R-:W-:Y:S03]  /*3d40*/  BSSY.RECONVERGENT B0, `(.L_x_253) ;  /* 0x0000016000007945 */ /* 0x000fe60003800200 */
[----:B------:R-:W-:-:S04]  /*3d50*/  FFMA R4, R14, R14, R9 ;  /* 0x0000000e0e047223 */ /* 0x000fc80000000009 */
[----:B------:R-:W-:Y:S01]  /*3d60*/  MUFU.RSQ R9, R4 ;  /* 0x0000000400097308 */ /* 0x000fe20000001400 */
[----:B--2---:R-:W-:Y:S01]  /*3d70*/  FFMA R0, R3, UR4, R0 ;  /* 0x0000000403007c23 */ /* 0x004fe20008000000 */
[----:B---3--:R-:W-:-:S06]  /*3d80*/  FFMA R5, R2, UR4, R5 ;  /* 0x0000000402057c23 */ /* 0x008fcc0008000005 */
[----:B------:R-:W1:Y:S08]  /*3d90*/  FRND.FLOOR R3, R0 ;  /* 0x0000000000037307 */ /* 0x000e700000205000 */
[----:B------:R-:W0:Y:S01]  /*3da0*/  FRND.FLOOR R2, R5 ;  /* 0x0000000500027307 */ /* 0x000e220000205000 */
[----:B-1----:R-:W-:-:S05]  /*3db0*/  FADD R3, R0, -R3 ;  /* 0x8000000300037221 */ /* 0x002fca0000000000 */
[----:B------:R1:W-:Y:S01]  /*3dc0*/  STG.E desc[UR6][R12.64], R3 ;  /* 0x000000030c007986 */ /* 0x0003e2000c101906 */
[----:B0-----:R-:W-:Y:S01]  /*3dd0*/  FADD R7, R5, -R2 ;  /* 0x8000000205077221 */ /* 0x001fe20000000000 */
[----:B------:R-:W-:-:S04]  /*3de0*/  IADD3 R2, PT, PT, R4, -0xd000000, RZ ;  /* 0xf300000004027810 */ /* 0x000fc80007ffe0ff */
[----:B------:R1:W-:Y:S01]  /*3df0*/  STG.E desc[UR6][R12.64+0x4], R7 ;  /* 0x000004070c007986 */ /* 0x0003e2000c101906 */
[----:B------:R-:W-:-:S13]  /*3e00*/  ISETP.GT.U32.AND P0, PT, R2, 0x727fffff, PT ;  /* 0x727fffff0200780c */ /* 0x000fda0003f04070 */
[----:B-1----:R-:W-:Y:S05]  /*3e10*/  @!P0 BRA `(.L_x_254) ;  /* 0x0000000000108947 */ /* 0x002fea0003800000 */
[----:B------:R-:W-:-:S07]  /*3e20*/  MOV R16, 0x3e40 ;  /* 0x00003e4000107802 */ /* 0x000fce0000000f00 */
[----:B------:R-:W-:Y:S05]  /*3e30*/  CALL.REL.NOINC `($__internal_3_$__cuda_sm20_sqrt_rn_f32_slowpath) ;  /* 0x0000000000587944 */ /* 0x000fea0003c00000 */
[----:B------:R-:W-:Y:S01]  /*3e40*/  MOV R0, R9 ;  /* 0x0000000900007202 */ /* 0x000fe20000000f00 */
[----:B------:R-:W-:Y:S06]  /*3e50*/  BRA `(.L_x_255) ;  /* 0x0000000000107947 */ /* 0x000fec0003800000 */
.L_x_254:
[----:B------:R-:W-:Y:S01]  /*3e60*/  FMUL.FTZ R0, R4, R9 ;  /* 0x0000000904007220 */ /* 0x000fe20000410000 */
[----:B------:R-:W-:-:S03]  /*3e70*/  FMUL.FTZ R2, R9, 0.5 ;  /* 0x3f00000009027820 */ /* 0x000fc60000410000 */
[----:B------:R-:W-:-:S04]  /*3e80*/  FFMA R3, -R0, R0, R4 ;  /* 0x0000000000037223 */ /* 0x000fc80000000104 */
[----:B------:R-:W-:-:S07]  /*3e90*/  FFMA R0, R3, R2, R0 ;  /* 0x0000000203007223 */ /* 0x000fce0000000000 */
.L_x_255:
[----:B------:R-:W-:Y:S05]  /*3ea0*/  BSYNC.RECONVERGENT B0 ;  /* 0x0000000000007941 */ /* 0x000fea0003800200 */
.L_x_253:
[----:B------:R-:W-:-:S13]  /*3eb0*/  FSETP.GEU.AND P0, PT, R0, 0.0099999997764825820923, PT ;  /* 0x3c23d70a0000780b */ /* 0x000fda0003f0e000 */
[----:B------:R-:W-:Y:S01]  /*3ec0*/  @!P0 FMUL R0, R17, 1.1000000238418579102 ;  /* 0x3f8ccccd11008820 */ /* 0x000fe20000400000 */
[----:B------:R-:W-:-:S04]  /*3ed0*/  @!P0 FMUL R2, R15, 0.94999998807907104492 ;  /* 0x3f7333330f028820 */ /* 0x000fc80000400000 */
[----:B------:R-:W-:Y:S02]  /*3ee0*/  @!P0 FMNMX R3, R0, 1, PT ;  /* 0x3f80000000038809 */ /* 0x000fe40003800000 */
[----:B------:R-:W-:-:S03]  /*3ef0*/  @!P0 FMNMX R5, R2, 0.10000000149011611938, !PT ;  /* 0x3dcccccd02058809 */ /* 0x000fc60007800000 */
[----:B------:R0:W-:Y:S04]  /*3f00*/  @!P0 STG.E desc[UR6][R12.64+0x138], R3 ;  /* 0x000138030c008986 */ /* 0x0001e8000c101906 */
[----:B------:R0:W-:Y:S01]  /*3f10*/  @!P0 STG.E desc[UR6][R12.64+0x13c], R5 ;  /* 0x00013c050c008986 */ /* 0x0001e2000c101906 */
[----:B------:R-:W-:Y:S05]  /*3f20*/  @!P0 EXIT ;  /* 0x000000000000894d */ /* 0x000fea0003800000 */
[----:B------:R-:W-:Y:S01]  /*3f30*/  FMUL R17, R17, 0.89999997615814208984 ;  /* 0x3f66666611117820 */ /* 0x000fe20000400000 */
[----:B------:R-:W-:-:S04]  /*3f40*/  FMUL R15, R15, 1.0499999523162841797 ;  /* 0x3f8666660f0f7820 */ /* 0x000fc80000400000 */
[----:B------:R-:W-:Y:S02]  /*3f50*/  FMNMX R17, R17, 0.10000000149011611938, !PT ;  /* 0x3dcccccd11117809 */ /* 0x000fe40007800000 */
[----:B------:R-:W-:-:S03]  /*3f60*/  FMNMX R15, R15, 2, PT ;  /* 0x400000000f0f7809 */ /* 0x000fc60003800000 */
[----:B------:R-:W-:Y:S04]  /*3f70*/  STG.E desc[UR6][R12.64+0x138], R17 ;  /* 0x000138110c007986 */ /* 0x000fe8000c101906 */
[----:B------:R-:W-:Y:S01]  /*3f80*/  STG.E desc[UR6][R12.64+0x13c], R15 ;  /* 0x00013c0f0c007986 */ /* 0x000fe2000c101906 */
[----:B------:R-:W-:Y:S05]  /*3f90*/  EXIT ;  /* 0x000000000000794d */ /* 0x000fea0003800000 */
        .weak           $__internal_3_$__cuda_sm20_sqrt_rn_f32_slowpath
        .type           $__internal_3_$__cuda_sm20_sqrt_rn_f32_slowpath,@function
        .size           $__internal_3_$__cuda_sm20_sqrt_rn_f32_slowpath,($__internal_4_$__cuda_sm3x_div_rn_noftz_f32_slowpath - $__internal_3_$__cuda_sm20_sqrt_rn_f32_slowpath)
$__internal_3_$__cuda_sm20_sqrt_rn_f32_slowpath:
        /* <DEDUP_REMOVED lines=14> */
[----:B------:R-:W-:Y:S02]  /*4080*/  @!P0 MOV R9, R4 ;  /* 0x0000000400098202 */ /* 0x000fe40000000f00 */
[----:B------:R-:W-:-:S04]  /*4090*/  @P0 FADD.FTZ R11, -R5, -RZ ;  /* 0x800000ff050b0221 */ /* 0x000fc80000010100 */
[----:B------:R-:W-:-:S04]  /*40a0*/  @P0 FFMA R24, R5, R11, R22 ;  /* 0x0000000b05180223 */ /* 0x000fc80000000016 */
[----:B------:R-:W-:-:S04]  /*40b0*/  @P0 FFMA R20, R24, R20, R5 ;  /* 0x0000001418140223 */ /* 0x000fc80000000005 */
[----:B------:R-:W-:-:S07]  /*40c0*/  @P0 FMUL.FTZ R9, R20, 2.3283064365386962891e-10 ;  /* 0x2f80000014090820 */ /* 0x000fce0000410000 */
.L_x_256:
[----:B------:R-:W-:Y:S01]  /*40d0*/  HFMA2 R5, -RZ, RZ, 0, 0 ;  /* 0x00000000ff057431 */ /* 0x000fe200000001ff */
[----:B------:R-:W-:-:S04]  /*40e0*/  MOV R4, R16 ;  /* 0x0000001000047202 */ /* 0x000fc80000000f00 */
[----:B------:R-:W-:Y:S05]  /*40f0*/  RET.REL.NODEC R4 `(_Z29chemotactic_navigation_kernelP15BehavioralStatePfS1_S1_S1_iif) ;  /* 0xffffffbc04c07950 */ /* 0x000fea0003c3ffff */
        .weak           $__internal_4_$__cuda_sm3x_div_rn_noftz_f32_slowpath
        .type           $__internal_4_$__cuda_sm3x_div_rn_noftz_f32_slowpath,@function
        .size           $__internal_4_$__cuda_sm3x_div_rn_noftz_f32_slowpath,(.L_x_294 - $__internal_4_$__cuda_sm3x_div_rn_noftz_f32_slowpath)
$__internal_4_$__cuda_sm3x_div_rn_noftz_f32_slowpath:
[----:B------:R-:W-:Y:S01]  /*4100*/  SHF.R.U32.HI R4, RZ, 0x17, R18 ;  /* 0x00000017ff047819 */ /* 0x000fe20000011612 */
[----:B------:R-:W-:Y:S01]  /*4110*/  BSSY.RECONVERGENT B2, `(.L_x_257) ;  /* 0x0000063000027945 */ /* 0x000fe20003800200 */
[----:B------:R-:W-:Y:S02]  /*4120*/  SHF.R.U32.HI R7, RZ, 0x17, R0 ;  /* 0x00000017ff077819 */ /* 0x000fe40000011600 */
[----:B------:R-:W-:Y:S02]  /*4130*/  LOP3.LUT R4, R4, 0xff, RZ, 0xc0, !PT ;  /* 0x000000ff04047812 */ /* 0x000fe400078ec0ff */
[----:B------:R-:W-:Y:S02]  /*4140*/  LOP3.LUT R7, R7, 0xff, RZ, 0xc0, !PT ;  /* 0x000000ff07077812 */ /* 0x000fe400078ec0ff */
[----:B------:R-:W-:Y:S02]  /*4150*/  IADD3 R6, PT, PT, R4, -0x1, RZ ;  /* 0xffffffff04067810 */ /* 0x000fe40007ffe0ff */
[----:B------:R-:W-:-:S02]  /*4160*/  IADD3 R8, PT, PT, R7, -0x1, RZ ;  /* 0xffffffff07087810 */ /* 0x000fc40007ffe0ff */
[----:B------:R-:W-:Y:S02]  /*4170*/  ISETP.GT.U32.AND P0, PT, R6, 0xfd, PT ;  /* 0x000000fd0600780c */ /* 0x000fe40003f04070 */
[----:B------:R-:W-:Y:S02]  /*4180*/  MOV R9, R18 ;  /* 0x0000001200097202 */ /* 0x000fe40000000f00 */
        /* <DEDUP_REMOVED lines=9> */
[----:B------:R-:W-:Y:S02]  /*4220*/  FSETP.NEU.FTZ.AND P0, PT, |R0|, +INF , PT ;  /* 0x7f8000000000780b */ /* 0x000fe40003f1d200 */
        /* <DEDUP_REMOVED lines=16> */
.L_x_258:
[----:B------:R-:W-:Y:S01]  /*4330*/  LEA R6, R4, 0xc0800000, 0x17 ;  /* 0xc080000004067811 */ /* 0x000fe200078eb8ff */
[----:B------:R-:W-:Y:S01]  /*4340*/  BSSY.RECONVERGENT B3, `(.L_x_263) ;  /* 0x0000036000037945 */ /* 0x000fe20003800200 */
[----:B------:R-:W-:Y:S02]  /*4350*/  IADD3 R7, PT, PT, R7, -0x7f, RZ ;  /* 0xffffff8107077810 */ /* 0x000fe40007ffe0ff */
[----:B------:R-:W-:-:S03]  /*4360*/  IADD3 R19, PT, PT, -R6, R9, RZ ;  /* 0x0000000906137210 */ /* 0x000fc60007ffe1ff */
[----:B------:R-:W-:Y:S01]  /*4370*/  IMAD R0, R7, -0x800000, R0 ;  /* 0xff80000007007824 */ /* 0x000fe200078e0200 */
[----:B------:R-:W0:Y:S01]  /*4380*/  MUFU.RCP R6, R19 ;  /* 0x0000001300067308 */ /* 0x000e220000001000 */
[----:B------:R-:W-:-:S04]  /*4390*/  FADD.FTZ R11, -R19, -RZ ;  /* 0x800000ff130b7221 */ /* 0x000fc80000010100 */
[----:B0-----:R-:W-:-:S04]  /*43a0*/  FFMA R9, R6, R11, 1 ;  /* 0x3f80000006097423 */ /* 0x001fc8000000000b */
[----:B------:R-:W-:-:S04]  /*43b0*/  FFMA R9, R6, R9, R6 ;  /* 0x0000000906097223 */ /* 0x000fc80000000006 */
[----:B------:R-:W-:-:S04]  /*43c0*/  FFMA R6, R0, R9, RZ ;  /* 0x0000000900067223 */ /* 0x000fc800000000ff */
[----:B------:R-:W-:-:S04]  /*43d0*/  FFMA R8, R11, R6, R0 ;  /* 0x000000060b087223 */ /* 0x000fc80000000000 */
[----:B------:R-:W-:Y:S01]  /*43e0*/  FFMA R8, R9, R8, R6 ;  /* 0x0000000809087223 */ /* 0x000fe20000000006 */
[----:B------:R-:W-:-:S03]  /*43f0*/  IADD3 R6, PT, PT, R7, 0x7f, -R4 ;  /* 0x0000007f07067810 */ /* 0x000fc60007ffe804 */
[----:B------:R-:W-:Y:S01]  /*4400*/  FFMA R11, R11, R8, R0 ;  /* 0x000000080b0b7223 */ /* 0x000fe20000000000 */
[----:B------:R-:W-:-:S03]  /*4410*/  IADD3 R5, PT, PT, R6, R5, RZ ;  /* 0x0000000506057210 */ /* 0x000fc60007ffe0ff */
        /* <DEDUP_REMOVED lines=17> */
[C---:B------:R-:W-:Y:S02]  /*4530*/  IADD3 R7, PT, PT, R4.reuse, 0x20, RZ ;  /* 0x0000002004077810 */ /* 0x040fe40007ffe0ff */
[----:B------:R-:W-:Y:S02]  /*4540*/  LOP3.LUT R5, R5, 0x7fffff, RZ, 0xc0, !PT ;  /* 0x007fffff05057812 */ /* 0x000fe400078ec0ff */
[C---:B------:R-:W-:Y:S02]  /*4550*/  ISETP.NE.AND P2, PT, R4.reuse, RZ, PT ;  /* 0x000000ff0400720c */ /* 0x040fe40003f45270 */
        /* <DEDUP_REMOVED lines=16> */
.L_x_265:
[----:B------:R-:W-:-:S04]  /*4660*/  LOP3.LUT R0, R0, 0x80000000, RZ, 0xc0, !PT ;  /* 0x8000000000007812 */ /* 0x000fc800078ec0ff */
[----:B------:R-:W-:Y:S01]  /*4670*/  LOP3.LUT R0, R0, 0x7f800000, RZ, 0xfc, !PT ;  /* 0x7f80000000007812 */ /* 0x000fe200078efcff */
[----:B------:R-:W-:Y:S06]  /*4680*/  BRA `(.L_x_266) ;  /* 0x0000000000047947 */ /* 0x000fec0003800000 */
.L_x_264:
[----:B------:R-:W-:-:S07]  /*4690*/  LEA R0, R5, R0, 0x17 ;  /* 0x0000000005007211 */ /* 0x000fce00078eb8ff */
.L_x_266:
[----:B------:R-:W-:Y:S05]  /*46a0*/  BSYNC.RECONVERGENT B3 ;  /* 0x0000000000037941 */ /* 0x000fea0003800200 */
.L_x_263:
[----:B------:R-:W-:Y:S05]  /*46b0*/  BRA `(.L_x_267) ;  /* 0x0000000000207947 */ /* 0x000fea0003800000 */
.L_x_262:
[----:B------:R-:W-:-:S04]  /*46c0*/  LOP3.LUT R0, R9, 0x80000000, R0, 0x48, !PT ;  /* 0x8000000009007812 */ /* 0x000fc800078e4800 */
[----:B------:R-:W-:Y:S01]  /*46d0*/  LOP3.LUT R0, R0, 0x7f800000, RZ, 0xfc, !PT ;  /* 0x7f80000000007812 */ /* 0x000fe200078efcff */
[----:B------:R-:W-:Y:S06]  /*46e0*/  BRA `(.L_x_267) ;  /* 0x0000000000147947 */ /* 0x000fec0003800000 */
.L_x_261:
[----:B------:R-:W-:Y:S01]  /*46f0*/  LOP3.LUT R0, R9, 0x80000000, R0, 0x48, !PT ;  /* 0x8000000009007812 */ /* 0x000fe200078e4800 */
[----:B------:R-:W-:Y:S06]  /*4700*/  BRA `(.L_x_267) ;  /* 0x00000000000c7947 */ /* 0x000fec0003800000 */
.L_x_260:
[----:B------:R-:W0:Y:S01]  /*4710*/  MUFU.RSQ R0, -QNAN ;  /* 0xffc0000000007908 */ /* 0x000e220000001400 */
[----:B------:R-:W-:Y:S05]  /*4720*/  BRA `(.L_x_267) ;  /* 0x0000000000047947 */ /* 0x000fea0003800000 */
.L_x_259:
[----:B------:R-:W-:-:S07]  /*4730*/  FADD.FTZ R0, R0, R18 ;  /* 0x0000001200007221 */ /* 0x000fce0000010000 */
.L_x_267:
[----:B------:R-:W-:Y:S05]  /*4740*/  BSYNC.RECONVERGENT B2 ;  /* 0x0000000000027941 */ /* 0x000fea0003800200 */
.L_x_257:
[----:B------:R-:W-:Y:S01]  /*4750*/  HFMA2 R5, -RZ, RZ, 0, 0 ;  /* 0x00000000ff057431 */ /* 0x000fe200000001ff */
[----:B------:R-:W-:-:S04]  /*4760*/  MOV R4, R16 ;  /* 0x0000001000047202 */ /* 0x000fc80000000f00 */
[----:B0-----:R-:W-:Y:S05]  /*4770*/  RET.REL.NODEC R4 `(_Z29chemotactic_navigation_kernelP15BehavioralStatePfS1_S1_S1_iif) ;  /* 0xffffffb804207950 */ /* 0x001fea0003c3ffff */
.L_x_268:
        /* <DEDUP_REMOVED lines=16> */
.L_x_294:


//--------------------- .text._Z26behavioral_gradient_kernelPfS_i --------------------------
	.section	.text._Z26behavioral_gradient_kernelPfS_i,"ax",@progbits
	.align	128
        .global         _Z26behavioral_gradient_kernelPfS_i
        .type           _Z26behavioral_gradient_kernelPfS_i,@function
        .size           _Z26behavioral_gradient_kernelPfS_i,(.L_x_296 - _Z26behavioral_gradient_kernelPfS_i)
        .other          _Z26behavioral_gradient_kernelPfS_i,@"STO_CUDA_ENTRY STV_DEFAULT"
_Z26behavioral_gradient_kernelPfS_i:
.text._Z26behavioral_gradient_kernelPfS_i:
[----:B------:R-:W-:Y:S01]  /*0000*/  LDC R1, c[0x0][0x37c] ;  /* 0x0000df00ff017b82 */ /* 0x000fe20000000800 */
[----:B------:R-:W0:Y:S07]  /*0010*/  S2R R0, SR_TID.X ;  /* 0x0000000000007919 */ /* 0x000e2e0000002100 */
[----:B------:R-:W0:Y:S01]  /*0020*/  LDC R5, c[0x0][0x360] ;  /* 0x0000d800ff057b82 */ /* 0x000e220000000800 */
[----:B------:R-:W1:Y:S01]  /*0030*/  S2R R3, SR_TID.Y ;  /* 0x0000000000037919 */ /* 0x000e620000002200 */
[----:B------:R-:W2:Y:S06]  /*0040*/  S2R R4, SR_CTAID.Z ;  /* 0x0000000000047919 */ /* 0x000eac0000002700 */
[----:B------:R-:W0:Y:S08]  /*0050*/  S2UR UR4, SR_CTAID.X ;  /* 0x00000000000479c3 */ /* 0x000e300000002500 */
[----:B------:R-:W1:Y:S08]  /*0060*/  S2UR UR5, SR_CTAID.Y ;  /* 0x00000000000579c3 */ /* 0x000e700000002600 */
[----:B------:R-:W1:Y:S08]  /*0070*/  LDC R6, c[0x0][0x364] ;  /* 0x0000d900ff067b82 */ /* 0x000e700000000800 */
[----:B------:R-:W3:Y:S01]  /*0080*/  LDC R14, c[0x0][0x390] ;  /* 0x0000e400ff0e7b82 */ /* 0x000ee20000000800 */
[----:B0-----:R-:W-:-:S02]  /*0090*/  IMAD R5, R5, UR4, R0 ;  /* 0x0000000405057c24 */ /* 0x001fc4000f8e0200 */
[----:B-1----:R-:W-:-:S05]  /*00a0*/  IMAD R6, R6, UR5, R3 ;  /* 0x0000000506067c24 */ /* 0x002fca000f8e0203 */
[----:B------:R-:W-:-:S04]  /*00b0*/  VIMNMX R3, PT, PT, R5, R6, !PT ;  /* 0x0000000605037248 */ /* 0x000fc80007fe0100 */
[----:B---3--:R-:W-:-:S04]  /*00c0*/  ISETP.GE.AND P0, PT, R3, R14, PT ;  /* 0x0000000e0300720c */ /* 0x008fc80003f06270 */
[----:B--2---:R-:W-:-:S13]  /*00d0*/  ISETP.GT.U32.OR P0, PT, R4, 0x9, P0 ;  /* 0x000000090400780c */ /* 0x004fda0000704470 */
[----:B------:R-:W-:Y:S05]  /*00e0*/  @P0 EXIT ;  /* 0x000000000000094d */ /* 0x000fea0003800000 */
[----:B------:R-:W0:Y:S01]  /*00f0*/  LDC.64 R2, c[0x0][0x380] ;  /* 0x0000e000ff027b82 */ /* 0x000e220000000a00 */
[----:B------:R-:W-:Y:S01]  /*0100*/  IADD3 R19, PT, PT, R14, -0x1, RZ ;  /* 0xffffffff0e137810 */ /* 0x000fe20007ffe0ff */
[----:B------:R-:W1:Y:S01]  /*0110*/  LDCU.64 UR4, c[0x0][0x358] ;  /* 0x00006b00ff0477ac */ /* 0x000e620008000a00 */
[----:B------:R-:W-:Y:S02]  /*0120*/  VIMNMX R0, PT, PT, R5, 0x1, !PT ;  /* 0x0000000105007848 */ /* 0x000fe40007fe0100 */
[----:B------:R-:W-:Y:S02]  /*0130*/  VIMNMX.U32 R8, PT, PT, R6, 0x1, !PT ;  /* 0x0000000106087848 */ /* 0x000fe40007fe0000 */
[----:B------:R-:W-:Y:S02]  /*0140*/  VIMNMX R10, PT, PT, RZ, R5, !PT ;  /* 0x00000005ff0a7248 */ /* 0x000fe40007fe0100 */
[--C-:B------:R-:W-:Y:S02]  /*0150*/  VIADDMNMX.U32 R17, R0, 0xffffffff, R19.reuse, PT ;  /* 0xffffffff00117846 */ /* 0x100fe40003800013 */
[----:B------:R-:W-:-:S02]  /*0160*/  VIADDMNMX.U32 R8, R8, 0xffffffff, R19, PT ;  /* 0xffffffff08087846 */ /* 0x000fc40003800013 */
[----:B------:R-:W-:Y:S02]  /*0170*/  VIMNMX.U32 R13, PT, PT, R19, R10, PT ;  /* 0x0000000a130d7248 */ /* 0x000fe40003fe0000 */
[----:B------:R-:W-:Y:S01]  /*0180*/  VIMNMX R0, PT, PT, R5, -0x1, !PT ;  /* 0xffffffff05007848 */ /* 0x000fe20007fe0100 */
[-C--:B------:R-:W-:Y:S01]  /*0190*/  IMAD R7, R8, R14.reuse, R17 ;  /* 0x0000000e08077224 */ /* 0x080fe200078e0211 */
[----:B------:R-:W-:Y:S01]  /*01a0*/  VIMNMX.U32 R12, PT, PT, R6, R19, PT ;  /* 0x00000013060c7248 */ /* 0x000fe20003fe0000 */
[-C--:B------:R-:W-:Y:S01]  /*01b0*/  IMAD R9, R8, R14.reuse, R13 ;  /* 0x0000000e08097224 */ /* 0x080fe200078e020d */
[----:B------:R-:W-:Y:S01]  /*01c0*/  VIADDMNMX.U32 R15, R0, 0x1, R19, PT ;  /* 0x00000001000f7846 */ /* 0x000fe20003800013 */
[--C-:B------:R-:W-:Y:S02]  /*01d0*/  IMAD R7, R7, 0xa, R4.reuse ;  /* 0x0000000a07077824 */ /* 0x100fe400078e0204 */
[----:B------:R-:W-:Y:S02]  /*01e0*/  IMAD R9, R9, 0xa, R4 ;  /* 0x0000000a09097824 */ /* 0x000fe400078e0204 */
[----:B------:R-:W-:-:S02]  /*01f0*/  IMAD R11, R8, R14, R15 ;  /* 0x0000000e080b7224 */ /* 0x000fc400078e020f */
[----:B0-----:R-:W-:-:S04]  /*0200*/  IMAD.WIDE.U32 R22, R7, 0x4, R2 ;  /* 0x0000000407167825 */ /* 0x001fc800078e0002 */
[----:B------:R-:W-:Y:S01]  /*0210*/  IMAD.WIDE.U32 R20, R9, 0x4, R2 ;  /* 0x0000000409147825 */ /* 0x000fe200078e0002 */
[----:B-1----:R0:W2:Y:S03]  /*0220*/  LDG.E.CONSTANT R0, desc[UR4][R22.64] ;  /* 0x0000000416007981 */ /* 0x0020a6000c1e9900 */
[----:B------:R-:W-:Y:S01]  /*0230*/  IMAD R9, R12, R14, R17 ;  /* 0x0000000e0c097224 */ /* 0x000fe200078e0211 */
[----:B------:R1:W3:Y:S01]  /*0240*/  LDG.E.CONSTANT R7, desc[UR4][R20.64] ;  /* 0x0000000414077981 */ /* 0x0002e2000c1e9900 */
[--C-:B------:R-:W-:Y:S02]  /*0250*/  IMAD R11, R11, 0xa, R4.reuse ;  /* 0x0000000a0b0b7824 */ /* 0x100fe400078e0204 */
[----:B------:R-:W-:Y:S02]  /*0260*/  IMAD R9, R9, 0xa, R4 ;  /* 0x0000000a09097824 */ /* 0x000fe400078e0204 */
[----:B------:R-:W-:Y:S01]  /*0270*/  IMAD.WIDE.U32 R10, R11, 0x4, R2 ;  /* 0x000000040b0a7825 */ /* 0x000fe200078e0002 */
[----:B------:R-:W-:-:S03]  /*0280*/  VIADDMNMX.U32 R19, R6, 0x1, R19, PT ;  /* 0x0000000106137846 */ /* 0x000fc60003800013 */
[CC--:B------:R-:W-:Y:S02]  /*0290*/  IMAD R25, R12.reuse, R14.reuse, R13 ;  /* 0x0000000e0c197224 */ /* 0x0c0fe400078e020d */
[----:B------:R-:W-:Y:S01]  /*02a0*/  IMAD.WIDE.U32 R8, R9, 0x4, R2 ;  /* 0x0000000409087825 */ /* 0x000fe200078e0002 */
[----:B------:R4:W5:Y:S03]  /*02b0*/  LDG.E.CONSTANT R10, desc[UR4][R10.64] ;  /* 0x000000040a0a7981 */ /* 0x000966000c1e9900 */
[-C--:B------:R-:W-:Y:S02]  /*02c0*/  IMAD R27, R12, R14.reuse, R15 ;  /* 0x0000000e0c1b7224 */ /* 0x080fe400078e020f */
[----:B------:R-:W-:Y:S01]  /*02d0*/  IMAD R25, R25, 0xa, R4 ;  /* 0x0000000a19197824 */ /* 0x000fe200078e0204 */
[----:B------:R-:W5:Y:S01]  /*02e0*/  LDG.E.CONSTANT R9, desc[UR4][R8.64] ;  /* 0x0000000408097981 */ /* 0x000f62000c1e9900 */
[----:B0-----:R-:W-:-:S02]  /*02f0*/  IMAD R23, R19, R14, R17 ;  /* 0x0000000e13177224 */ /* 0x001fc400078e0211 */
[----:B------:R-:W-:Y:S02]  /*0300*/  IMAD R27, R27, 0xa, R4 ;  /* 0x0000000a1b1b7824 */ /* 0x000fe400078e0204 */
[----:B------:R-:W-:-:S04]  /*0310*/  IMAD.WIDE.U32 R16, R25, 0x4, R2 ;  /* 0x0000000419107825 */ /* 0x000fc800078e0002 */
[-C--:B-1----:R-:W-:Y:S02]  /*0320*/  IMAD R21, R19, R14.reuse, R13 ;  /* 0x0000000e13157224 */ /* 0x082fe400078e020d */
[----:B------:R-:W-:Y:S01]  /*0330*/  IMAD.WIDE.U32 R12, R27, 0x4, R2 ;  /* 0x000000041b0c7825 */ /* 0x000fe200078e0002 */
[----:B------:R-:W5:Y:S03]  /*0340*/  LDG.E.CONSTANT R16, desc[UR4][R16.64] ;  /* 0x0000000410107981 */ /* 0x000f66000c1e9900 */
[--C-:B------:R-:W-:Y:S02]  /*0350*/  IMAD R23, R23, 0xa, R4.reuse ;  /* 0x0000000a17177824 */ /* 0x100fe400078e0204 */
[----:B----4-:R-:W-:Y:S01]  /*0360*/  IMAD R11, R19, R14, R15 ;  /* 0x0000000e130b7224 */ /* 0x010fe200078e020f */
[----:B------:R-:W4:Y:S01]  /*0370*/  LDG.E.CONSTANT R12, desc[UR4][R12.64] ;  /* 0x000000040c0c7981 */ /* 0x000f22000c1e9900 */
[----:B------:R-:W-:-:S02]  /*0380*/  IMAD R19, R21, 0xa, R4 ;  /* 0x0000000a15137824 */ /* 0x000fc400078e0204 */
[----:B------:R-:W-:-:S04]  /*0390*/  IMAD.WIDE.U32 R14, R23, 0x4, R2 ;  /* 0x00000004170e7825 */ /* 0x000fc800078e0002 */
[----:B------:R-:W-:Y:S01]  /*03a0*/  IMAD R11, R11, 0xa, R4 ;  /* 0x0000000a0b0b7824 */ /* 0x000fe200078e0204 */
[----:B------:R-:W4:Y:S01]  /*03b0*/  LDG.E.CONSTANT R8, desc[UR4][R14.64] ;  /* 0x000000040e087981 */ /* 0x000f22000c1e9900 */
[----:B------:R-:W-:-:S04]  /*03c0*/  IMAD.WIDE.U32 R18, R19, 0x4, R2 ;  /* 0x0000000413127825 */ /* 0x000fc800078e0002 */
[----:B------:R-:W-:Y:S02]  /*03d0*/  IMAD.WIDE.U32 R20, R11, 0x4, R2 ;  /* 0x000000040b147825 */ /* 0x000fe400078e0002 */
[----:B------:R-:W4:Y:S04]  /*03e0*/  LDG.E.CONSTANT R3, desc[UR4][R18.64] ;  /* 0x0000000412037981 */ /* 0x000f28000c1e9900 */
[----:B------:R-:W4:Y:S01]  /*03f0*/  LDG.E.CONSTANT R2, desc[UR4][R20.64] ;  /* 0x0000000414027981 */ /* 0x000f22000c1e9900 */
[----:B------:R-:W-:Y:S01]  /*0400*/  BSSY.RECONVERGENT B0, `(.L_x_269) ;  /* 0x0000022000007945 */ /* 0x000fe20003800200 */
[----:B--2---:R-:W-:Y:S01]  /*0410*/  FADD R0, RZ, -R0 ;  /* 0x80000000ff007221 */ /* 0x004fe20000000000 */
[----:B---3--:R-:W-:-:S03]  /*0420*/  FADD R11, R7, R7 ;  /* 0x00000007070b7221 */ /* 0x008fc60000000000 */
[----:B------:R-:W-:Y:S01]  /*0430*/  FFMA R7, RZ, R7, R0 ;  /* 0x00000007ff077223 */ /* 0x000fe20000000000 */
[----:B------:R-:W-:-:S04]  /*0440*/  FADD R11, R0, -R11 ;  /* 0x8000000b000b7221 */ /* 0x000fc80000000000 */
[--C-:B-----5:R-:W-:Y:S01]  /*0450*/  FADD R0, R11, -R10.reuse ;  /* 0x8000000a0b007221 */ /* 0x120fe20000000000 */
[----:B------:R-:W-:Y:S01]  /*0460*/  FADD R7, R7, R10 ;  /* 0x0000000a07077221 */ /* 0x000fe20000000000 */
[----:B------:R-:W-:Y:S02]  /*0470*/  FADD R10, R9, R9 ;  /* 0x00000009090a7221 */ /* 0x000fe40000000000 */
[----:B------:R-:W-:Y:S02]  /*0480*/  FFMA R9, RZ, R9, R0 ;  /* 0x00000009ff097223 */ /* 0x000fe40000000000 */
[----:B------:R-:W-:Y:S02]  /*0490*/  FADD R7, R7, -R10 ;  /* 0x8000000a07077221 */ /* 0x000fe40000000000 */
[-C--:B------:R-:W-:Y:S02]  /*04a0*/  FFMA R9, RZ, R16.reuse, R9 ;  /* 0x00000010ff097223 */ /* 0x080fe40000000009 */
[----:B------:R-:W-:-:S02]  /*04b0*/  FFMA R7, RZ, R16, R7 ;  /* 0x00000010ff077223 */ /* 0x000fc40000000007 */
[----:B----4-:R-:W-:Y:S02]  /*04c0*/  FFMA R9, RZ, R12, R9 ;  /* 0x0000000cff097223 */ /* 0x010fe40000000009 */
[----:B------:R-:W-:Y:S02]  /*04d0*/  FFMA R7, R12, 2, R7 ;  /* 0x400000000c077823 */ /* 0x000fe40000000007 */
[--C-:B------:R-:W-:Y:S02]  /*04e0*/  FADD R10, R9, R8.reuse ;  /* 0x00000008090a7221 */ /* 0x100fe40000000000 */
[----:B------:R-:W-:Y:S02]  /*04f0*/  FADD R0, R7, -R8 ;  /* 0x8000000807007221 */ /* 0x000fe40000000000 */
[----:B------:R-:W-:Y:S02]  /*0500*/  FFMA R7, R3, 2, R10 ;  /* 0x4000000003077823 */ /* 0x000fe4000000000a */
[----:B------:R-:W-:-:S02]  /*0510*/  FFMA R3, RZ, R3, R0 ;  /* 0x00000003ff037223 */ /* 0x000fc40000000000 */
[--C-:B------:R-:W-:Y:S02]  /*0520*/  FADD R0, R7, R2.reuse ;  /* 0x0000000207007221 */ /* 0x100fe40000000000 */
[----:B------:R-:W-:Y:S02]  /*0530*/  FADD R2, R3, R2 ;  /* 0x0000000203027221 */ /* 0x000fe40000000000 */
[----:B------:R-:W-:-:S04]  /*0540*/  FMUL R3, R0, R0 ;  /* 0x0000000000037220 */ /* 0x000fc80000400000 */
[----:B------:R-:W-:-:S05]  /*0550*/  FFMA R3, R2, R2, R3 ;  /* 0x0000000202037223 */ /* 0x000fca0000000003 */
[----:B------:R-:W-:Y:S01]  /*0560*/  IADD3 R7, PT, PT, R3, -0xd000000, RZ ;  /* 0xf300000003077810 */ /* 0x000fe20007ffe0ff */
[----:B------:R0:W1:Y:S03]  /*0570*/  MUFU.RSQ R8, R3 ;  /* 0x0000000300087308 */ /* 0x0000660000001400 */
[----:B------:R-:W-:-:S13]  /*0580*/  ISETP.GT.U32.AND P0, PT, R7, 0x727fffff, PT ;  /* 0x727fffff0700780c */ /* 0x000fda0003f04070 */
[----:B0-----:R-:W-:Y:S05]  /*0590*/  @!P0 BRA `(.L_x_270) ;  /* 0x0000000000108947 */ /* 0x001fea0003800000 */
[----:B------:R-:W-:-:S07]  /*05a0*/  MOV R12, 0x5c0 ;  /* 0x000005c0000c7802 */ /* 0x000fce0000000f00 */
[----:B-1----:R-:W-:Y:S05]  /*05b0*/  CALL.REL.NOINC `($__internal_5_$__cuda_sm20_sqrt_rn_f32_slowpath) ;  /* 0x0000000000b07944 */ /* 0x002fea0003c00000 */
[----:B------:R-:W-:Y:S01]  /*05c0*/  MOV R3, R7 ;  /* 0x0000000700037202 */ /* 0x000fe20000000f00 */
[----:B------:R-:W-:Y:S06]  /*05d0*/  BRA `(.L_x_271) ;  /* 0x0000000000107947 */ /* 0x000fec0003800000 */
.L_x_270:
[----:B-1----:R-:W-:Y:S01]  /*05e0*/  FMUL.FTZ R10, R3, R8 ;  /* 0x00000008030a7220 */ /* 0x002fe20000410000 */
[----:B------:R-:W-:-:S03]  /*05f0*/  FMUL.FTZ R8, R8, 0.5 ;  /* 0x3f00000008087820 */ /* 0x000fc60000410000 */
[----:B------:R-:W-:-:S04]  /*0600*/  FFMA R3, -R10, R10, R3 ;  /* 0x0000000a0a037223 */ /* 0x000fc80000000103 */
[----:B------:R-:W-:-:S07]  /*0610*/  FFMA R3, R3, R8, R10 ;  /* 0x0000000803037223 */ /* 0x000fce000000000a */
.L_x_271:
[----:B------:R-:W-:Y:S05]  /*0620*/  BSYNC.RECONVERGENT B0 ;  /* 0x0000000000007941 */ /* 0x000fea0003800200 */
.L_x_269:
        /* <DEDUP_REMOVED lines=10> */
[----:B------:R-:W-:-:S07]  /*06d0*/  MOV R8, 0x6f0 ;  /* 0x000006f000087802 */ /* 0x000fce0000000f00 */
[----:B------:R-:W-:Y:S05]  /*06e0*/  CALL.REL.NOINC `($__internal_6_$__cuda_sm3x_div_rn_noftz_f32_slowpath) ;  /* 0x0000000000bc7944 */ /* 0x000fea0003c00000 */
[----:B------:R-:W-:-:S07]  /*06f0*/  MOV R7, R2 ;  /* 0x0000000200077202 */ /* 0x000fce0000000f00 */
.L_x_273:
[----:B------:R-:W-:Y:S05]  /*0700*/  BSYNC.RECONVERGENT B0 ;  /* 0x0000000000007941 */ /* 0x000fea0003800200 */
.L_x_272:
        /* <DEDUP_REMOVED lines=11> */
[----:B------:R-:W-:Y:S05]  /*07c0*/  CALL.REL.NOINC `($__internal_6_$__cuda_sm3x_div_rn_noftz_f32_slowpath) ;  /* 0x0000000000847944 */ /* 0x000fea0003c00000 */
[----:B------:R-:W-:-:S07]  /*07d0*/  MOV R9, R2 ;  /* 0x0000000200097202 */ /* 0x000fce0000000f00 */
.L_x_275:
[----:B------:R-:W-:Y:S05]  /*07e0*/  BSYNC.RECONVERGENT B0 ;  /* 0x0000000000007941 */ /* 0x000fea0003800200 */
.L_x_274:
[----:B------:R-:W0:Y:S01]  /*07f0*/  LDCU UR6, c[0x0][0x390] ;  /* 0x00007200ff0677ac */ /* 0x000e220008000800 */
[----:B------:R-:W1:Y:S01]  /*0800*/  LDC.64 R2, c[0x0][0x388] ;  /* 0x0000e200ff027b82 */ /* 0x000e620000000a00 */
[----:B0-----:R-:W-:-:S04]  /*0810*/  IMAD R5, R6, UR6, R5 ;  /* 0x0000000606057c24 */ /* 0x001fc8000f8e0205 */
[----:B------:R-:W-:-:S05]  /*0820*/  IMAD R5, R5, 0xa, R4 ;  /* 0x0000000a05057824 */ /* 0x000fca00078e0204 */
[----:B------:R-:W-:-:S05]  /*0830*/  SHF.L.U32 R5, R5, 0x1, RZ ;  /* 0x0000000105057819 */ /* 0x000fca00000006ff */
[----:B-1----:R-:W-:-:S05]  /*0840*/  IMAD.WIDE R2, R5, 0x4, R2 ;  /* 0x0000000405027825 */ /* 0x002fca00078e0202 */
[----:B------:R-:W-:Y:S04]  /*0850*/  STG.E desc[UR4][R2.64], R7 ;  /* 0x0000000702007986 */ /* 0x000fe8000c101904 */
[----:B------:R-:W-:Y:S01]  /*0860*/  STG.E desc[UR4][R2.64+0x4], R9 ;  /* 0x0000040902007986 */ /* 0x000fe2000c101904 */
[----:B------:R-:W-:Y:S05]  /*0870*/  EXIT ;  /* 0x000000000000794d */ /* 0x000fea0003800000 */
        .weak           $__internal_5_$__cuda_sm20_sqrt_rn_f32_slowpath
        .type           $__internal_5_$__cuda_sm20_sqrt_rn_f32_slowpath,@function
        .size           $__internal_5_$__cuda_sm20_sqrt_rn_f32_slowpath,($__internal_6_$__cuda_sm3x_div_rn_noftz_f32_slowpath - $__internal_5_$__cuda_sm20_sqrt_rn_f32_slowpath)
$__internal_5_$__cuda_sm20_sqrt_rn_f32_slowpath:
[----:B------:R-:W-:-:S13]  /*0880*/  LOP3.LUT P0, RZ, R3, 0x7fffffff, RZ, 0xc0, !PT ;  /* 0x7fffffff03ff7812 */ /* 0x000fda000780c0ff */
[----:B------:R-:W-:Y:S01]  /*0890*/  @!P0 MOV R7, R3 ;  /* 0x0000000300078202 */ /* 0x000fe20000000f00 */
[----:B------:R-:W-:Y:S06]  /*08a0*/  @!P0 BRA `(.L_x_276) ;  /* 0x0000000000408947 */ /* 0x000fec0003800000 */
[----:B------:R-:W-:-:S13]  /*08b0*/  FSETP.GEU.FTZ.AND P0, PT, R3, RZ, PT ;  /* 0x000000ff0300720b */ /* 0x000fda0003f1e000 */
        /* <DEDUP_REMOVED lines=15> */
.L_x_276:
[----:B------:R-:W-:Y:S01]  /*09b0*/  HFMA2 R9, -RZ, RZ, 0, 0 ;  /* 0x00000000ff097431 */ /* 0x000fe200000001ff */
[----:B------:R-:W-:-:S04]  /*09c0*/  MOV R8, R12 ;  /* 0x0000000c00087202 */ /* 0x000fc80000000f00 */
[----:B------:R-:W-:Y:S05]  /*09d0*/  RET.REL.NODEC R8 `(_Z26behavioral_gradient_kernelPfS_i) ;  /* 0xfffffff408887950 */ /* 0x000fea0003c3ffff */
        .weak           $__internal_6_$__cuda_sm3x_div_rn_noftz_f32_slowpath
        .type           $__internal_6_$__cuda_sm3x_div_rn_noftz_f32_slowpath,@function
        .size           $__internal_6_$__cuda_sm3x_div_rn_noftz_f32_slowpath,(.L_x_296 - $__internal_6_$__cuda_sm3x_div_rn_noftz_f32_slowpath)
$__internal_6_$__cuda_sm3x_div_rn_noftz_f32_slowpath:
        /* <DEDUP_REMOVED lines=10> */
[----:B------:R-:W-:Y:S01]  /*0a80*/  @!P0 IMAD.MOV.U32 R9, RZ, RZ, RZ ;  /* 0x000000ffff098224 */ /* 0x000fe200078e00ff */
        /* <DEDUP_REMOVED lines=24> */
.L_x_278:
[----:B------:R-:W-:Y:S01]  /*0c10*/  LEA R12, R10, 0xc0800000, 0x17 ;  /* 0xc08000000a0c7811 */ /* 0x000fe200078eb8ff */
[----:B------:R-:W-:Y:S03]  /*0c20*/  BSSY.RECONVERGENT B2, `(.L_x_283) ;  /* 0x0000036000027945 */ /* 0x000fe60003800200 */
[----:B------:R-:W-:Y:S02]  /*0c30*/  IADD3 R12, PT, PT, -R12, R11, RZ ;  /* 0x0000000b0c0c7210 */ /* 0x000fe40007ffe1ff */
[----:B------:R-:W-:Y:S02]  /*0c40*/  IADD3 R11, PT, PT, R14, -0x7f, RZ ;  /* 0xffffff810e0b7810 */ /* 0x000fe40007ffe0ff */
[----:B------:R0:W1:Y:S01]  /*0c50*/  MUFU.RCP R13, R12 ;  /* 0x0000000c000d7308 */ /* 0x0000620000001000 */
[----:B------:R-:W-:Y:S02]  /*0c60*/  FADD.FTZ R15, -R12, -RZ ;  /* 0x800000ff0c0f7221 */ /* 0x000fe40000010100 */
[C---:B------:R-:W-:Y:S01]  /*0c70*/  IMAD R2, R11.reuse, -0x800000, R2 ;  /* 0xff8000000b027824 */ /* 0x040fe200078e0202 */
[----:B0-----:R-:W-:-:S04]  /*0c80*/  IADD3 R12, PT, PT, R11, 0x7f, -R10 ;  /* 0x0000007f0b0c7810 */ /* 0x001fc80007ffe80a */
[----:B------:R-:W-:Y:S01]  /*0c90*/  IADD3 R9, PT, PT, R12, R9, RZ ;  /* 0x000000090c097210 */ /* 0x000fe20007ffe0ff */
[----:B-1----:R-:W-:-:S04]  /*0ca0*/  FFMA R14, R13, R15, 1 ;  /* 0x3f8000000d0e7423 */ /* 0x002fc8000000000f */
[----:B------:R-:W-:-:S04]  /*0cb0*/  FFMA R16, R13, R14, R13 ;  /* 0x0000000e0d107223 */ /* 0x000fc8000000000d */
[----:B------:R-:W-:-:S04]  /*0cc0*/  FFMA R13, R2, R16, RZ ;  /* 0x00000010020d7223 */ /* 0x000fc800000000ff */
[----:B------:R-:W-:-:S04]  /*0cd0*/  FFMA R14, R15, R13, R2 ;  /* 0x0000000d0f0e7223 */ /* 0x000fc80000000002 */
[----:B------:R-:W-:-:S04]  /*0ce0*/  FFMA R13, R16, R14, R13 ;  /* 0x0000000e100d7223 */ /* 0x000fc8000000000d */
[----:B------:R-:W-:-:S04]  /*0cf0*/  FFMA R14, R15, R13, R2 ;  /* 0x0000000d0f0e7223 */ /* 0x000fc80000000002 */
[----:B------:R-:W-:-:S05]  /*0d00*/  FFMA R2, R16, R14, R13 ;  /* 0x0000000e10027223 */ /* 0x000fca000000000d */
[----:B------:R-:W-:-:S04]  /*0d10*/  SHF.R.U32.HI R10, RZ, 0x17, R2 ;  /* 0x00000017ff0a7819 */ /* 0x000fc80000011602 */
[----:B------:R-:W-:-:S05]  /*0d20*/  LOP3.LUT R10, R10, 0xff, RZ, 0xc0, !PT ;  /* 0x000000ff0a0a7812 */ /* 0x000fca00078ec0ff */
[----:B------:R-:W-:-:S05]  /*0d30*/  IMAD.IADD R15, R10, 0x1, R9 ;  /* 0x000000010a0f7824 */ /* 0x000fca00078e0209 */
        /* <DEDUP_REMOVED lines=11> */
[C---:B------:R-:W-:Y:S01]  /*0df0*/  IADD3 R12, PT, PT, R15.reuse, 0x20, RZ ;  /* 0x000000200f0c7810 */ /* 0x040fe20007ffe0ff */
[CCC-:B------:R-:W-:Y:S01]  /*0e00*/  FFMA.RM R10, R16.reuse, R14.reuse, R13.reuse ;  /* 0x0000000e100a7223 */ /* 0x1c0fe2000000400d */
[----:B------:R-:W-:Y:S02]  /*0e10*/  ISETP.NE.AND P2, PT, R15, RZ, PT ;  /* 0x000000ff0f00720c */ /* 0x000fe40003f45270 */
[----:B------:R-:W-:Y:S01]  /*0e20*/  LOP3.LUT R11, R9, 0x7fffff, RZ, 0xc0, !PT ;  /* 0x007fffff090b7812 */ /* 0x000fe200078ec0ff */
[----:B------:R-:W-:Y:S01]  /*0e30*/  FFMA.RP R9, R16, R14, R13 ;  /* 0x0000000e10097223 */ /* 0x000fe2000000800d */
[----:B------:R-:W-:Y:S02]  /*0e40*/  ISETP.NE.AND P1, PT, R15, RZ, PT ;  /* 0x000000ff0f00720c */ /* 0x000fe40003f25270 */
[----:B------:R-:W-:Y:S02]  /*0e50*/  LOP3.LUT R11, R11, 0x800000, RZ, 0xfc, !PT ;  /* 0x008000000b0b7812 */ /* 0x000fe400078efcff */
[----:B------:R-:W-:-:S02]  /*0e60*/  IADD3 R13, PT, PT, -R15, RZ, RZ ;  /* 0x000000ff0f0d7210 */ /* 0x000fc40007ffe1ff */
[----:B------:R-:W-:Y:S02]  /*0e70*/  SHF.L.U32 R12, R11, R12, RZ ;  /* 0x0000000c0b0c7219 */ /* 0x000fe400000006ff */
[----:B------:R-:W-:Y:S02]  /*0e80*/  FSETP.NEU.FTZ.AND P0, PT, R9, R10, PT ;  /* 0x0000000a0900720b */ /* 0x000fe40003f1d000 */
[----:B------:R-:W-:Y:S02]  /*0e90*/  SEL R10, R13, RZ, P2 ;  /* 0x000000ff0d0a7207 */ /* 0x000fe40001000000 */
[----:B------:R-:W-:Y:S02]  /*0ea0*/  ISETP.NE.AND P1, PT, R12, RZ, P1 ;  /* 0x000000ff0c00720c */ /* 0x000fe40000f25270 */
[----:B------:R-:W-:Y:S02]  /*0eb0*/  SHF.R.U32.HI R10, RZ, R10, R11 ;  /* 0x0000000aff0a7219 */ /* 0x000fe4000001160b */
[----:B------:R-:W-:-:S02]  /*0ec0*/  PLOP3.LUT P0, PT, P0, P1, PT, 0xf8, 0x8f ;  /* 0x00000000008f781c */ /* 0x000fc40000703f70 */
[----:B------:R-:W-:Y:S02]  /*0ed0*/  SHF.R.U32.HI R12, RZ, 0x1, R10 ;  /* 0x00000001ff0c7819 */ /* 0x000fe4000001160a */
[----:B------:R-:W-:-:S04]  /*0ee0*/  SEL R9, RZ, 0x1, !P0 ;  /* 0x00000001ff097807 */ /* 0x000fc80004000000 */
[----:B------:R-:W-:-:S04]  /*0ef0*/  LOP3.LUT R9, R9, 0x1, R12, 0xf8, !PT ;  /* 0x0000000109097812 */ /* 0x000fc800078ef80c */
[----:B------:R-:W-:-:S04]  /*0f00*/  LOP3.LUT R9, R9, R10, RZ, 0xc0, !PT ;  /* 0x0000000a09097212 */ /* 0x000fc800078ec0ff */
[----:B------:R-:W-:-:S04]  /*0f10*/  IADD3 R9, PT, PT, R12, R9, RZ ;  /* 0x000000090c097210 */ /* 0x000fc80007ffe0ff */
[----:B------:R-:W-:Y:S01]  /*0f20*/  LOP3.LUT R2, R9, R2, RZ, 0xfc, !PT ;  /* 0x0000000209027212 */ /* 0x000fe200078efcff */
[----:B------:R-:W-:Y:S06]  /*0f30*/  BRA `(.L_x_286) ;  /* 0x0000000000107947 */ /* 0x000fec0003800000 */
.L_x_285:
[----:B------:R-:W-:-:S04]  /*0f40*/  LOP3.LUT R2, R2, 0x80000000, RZ, 0xc0, !PT ;  /* 0x8000000002027812 */ /* 0x000fc800078ec0ff */
[----:B------:R-:W-:Y:S01]  /*0f50*/  LOP3.LUT R2, R2, 0x7f800000, RZ, 0xfc, !PT ;  /* 0x7f80000002027812 */ /* 0x000fe200078efcff */
[----:B------:R-:W-:Y:S06]  /*0f60*/  BRA `(.L_x_286) ;  /* 0x0000000000047947 */ /* 0x000fec0003800000 */
.L_x_284:
[----:B------:R-:W-:-:S07]  /*0f70*/  LEA R2, R9, R2, 0x17 ;  /* 0x0000000209027211 */ /* 0x000fce00078eb8ff */
.L_x_286:
[----:B------:R-:W-:Y:S05]  /*0f80*/  BSYNC.RECONVERGENT B2 ;  /* 0x0000000000027941 */ /* 0x000fea0003800200 */
.L_x_283:
[----:B------:R-:W-:Y:S05]  /*0f90*/  BRA `(.L_x_287) ;  /* 0x0000000000207947 */ /* 0x000fea0003800000 */
.L_x_282:
[----:B------:R-:W-:-:S04]  /*0fa0*/  LOP3.LUT R2, R11, 0x80000000, R2, 0x48, !PT ;  /* 0x800000000b027812 */ /* 0x000fc800078e4802 */
[----:B------:R-:W-:Y:S01]  /*0fb0*/  LOP3.LUT R2, R2, 0x7f800000, RZ, 0xfc, !PT ;  /* 0x7f80000002027812 */ /* 0x000fe200078efcff */
[----:B------:R-:W-:Y:S06]  /*0fc0*/  BRA `(.L_x_287) ;  /* 0x0000000000147947 */ /* 0x000fec0003800000 */
.L_x_281:
[----:B------:R-:W-:Y:S01]  /*0fd0*/  LOP3.LUT R2, R11, 0x80000000, R2, 0x48, !PT ;  /* 0x800000000b027812 */ /* 0x000fe200078e4802 */
[----:B------:R-:W-:Y:S06]  /*0fe0*/  BRA `(.L_x_287) ;  /* 0x00000000000c7947 */ /* 0x000fec0003800000 */
.L_x_280:
[----:B------:R-:W0:Y:S01]  /*0ff0*/  MUFU.RSQ R2, -QNAN ;  /* 0xffc0000000027908 */ /* 0x000e220000001400 */
[----:B------:R-:W-:Y:S05]  /*1000*/  BRA `(.L_x_287) ;  /* 0x0000000000047947 */ /* 0x000fea0003800000 */
.L_x_279:
[----:B------:R-:W-:-:S07]  /*1010*/  FADD.FTZ R2, R2, R3 ;  /* 0x0000000302027221 */ /* 0x000fce0000010000 */
.L_x_287:
[----:B------:R-:W-:Y:S05]  /*1020*/  BSYNC.RECONVERGENT B1 ;  /* 0x0000000000017941 */ /* 0x000fea0003800200 */
.L_x_277:
[----:B------:R-:W-:-:S04]  /*1030*/  HFMA2 R9, -RZ, RZ, 0, 0 ;  /* 0x00000000ff097431 */ /* 0x000fc800000001ff */
[----:B0-----:R-:W-:Y:S05]  /*1040*/  RET.REL.NODEC R8 `(_Z26behavioral_gradient_kernelPfS_i) ;  /* 0xffffffec08ec7950 */ /* 0x001fea0003c3ffff */
.L_x_288:
        /* <DEDUP_REMOVED lines=11> */
.L_x_296:


//--------------------- .text._Z25diffusion_reaction_kernelPfS_S_S_S_if --------------------------
	.section	.text._Z25diffusion_reaction_kernelPfS_S_S_S_if,"ax",@progbits
	.align	128
        .global         _Z25diffusion_reaction_kernelPfS_S_S_S_if
        .type           _Z25diffusion_reaction_kernelPfS_S_S_S_if,@function
        .size           _Z25diffusion_reaction_kernelPfS_S_S_S_if,(.L_x_302 - _Z25diffusion_reaction_kernelPfS_S_S_S_if)
        .other          _Z25diffusion_reaction_kernelPfS_S_S_S_if,@"STO_CUDA_ENTRY STV_DEFAULT"
_Z25diffusion_reaction_kernelPfS_S_S_S_if:
.text._Z25diffusion_reaction_kernelPfS_S_S_S_if:
[----:B------:R-:W-:Y:S01]  /*0000*/  LDC R1, c[0x0][0x37c] ;  /* 0x0000df00ff017b82 */ /* 0x000fe20000000800 */
[----:B------:R-:W0:Y:S07]  /*0010*/  S2R R0, SR_TID.X ;  /* 0x0000000000007919 */ /* 0x000e2e0000002100 */
[----:B------:R-:W0:Y:S01]  /*0020*/  LDC R5, c[0x0][0x360] ;  /* 0x0000d800ff057b82 */ /* 0x000e220000000800 */
[----:B------:R-:W1:Y:S07]  /*0030*/  S2R R3, SR_TID.Y ;  /* 0x0000000000037919 */ /* 0x000e6e0000002200 */
[----:B------:R-:W0:Y:S08]  /*0040*/  S2UR UR4, SR_CTAID.X ;  /* 0x00000000000479c3 */ /* 0x000e300000002500 */
[----:B------:R-:W1:Y:S08]  /*0050*/  S2UR UR5, SR_CTAID.Y ;  /* 0x00000000000579c3 */ /* 0x000e700000002600 */
[----:B------:R-:W1:Y:S08]  /*0060*/  LDC R6, c[0x0][0x364] ;  /* 0x0000d900ff067b82 */ /* 0x000e700000000800 */
[----:B------:R-:W2:Y:S01]  /*0070*/  LDC R19, c[0x0][0x3a8] ;  /* 0x0000ea00ff137b82 */ /* 0x000ea20000000800 */
[----:B0-----:R-:W-:-:S02]  /*0080*/  IMAD R5, R5, UR4, R0 ;  /* 0x0000000405057c24 */ /* 0x001fc4000f8e0200 */
[----:B-1----:R-:W-:-:S05]  /*0090*/  IMAD R6, R6, UR5, R3 ;  /* 0x0000000506067c24 */ /* 0x002fca000f8e0203 */
[----:B------:R-:W-:-:S04]  /*00a0*/  VIMNMX R0, PT, PT, R5, R6, !PT ;  /* 0x0000000605007248 */ /* 0x000fc80007fe0100 */
[----:B--2---:R-:W-:-:S13]  /*00b0*/  ISETP.GE.AND P0, PT, R0, R19, PT ;  /* 0x000000130000720c */ /* 0x004fda0003f06270 */
[----:B------:R-:W-:Y:S05]  /*00c0*/  @P0 EXIT ;  /* 0x000000000000094d */ /* 0x000fea0003800000 */
[----:B------:R-:W0:Y:S01]  /*00d0*/  LDC.64 R16, c[0x0][0x380] ;  /* 0x0000e000ff107b82 */ /* 0x000e220000000a00 */
[----:B------:R-:W1:Y:S01]  /*00e0*/  LDCU.64 UR4, c[0x0][0x358] ;  /* 0x00006b00ff0477ac */ /* 0x000e620008000a00 */
[C---:B------:R-:W-:Y:S01]  /*00f0*/  IMAD R4, R6.reuse, R19, R5 ;  /* 0x0000001306047224 */ /* 0x040fe200078e0205 */
[----:B------:R-:W-:Y:S02]  /*0100*/  ISETP.NE.AND P2, PT, R6, RZ, PT ;  /* 0x000000ff0600720c */ /* 0x000fe40003f45270 */
[----:B------:R-:W-:Y:S01]  /*0110*/  IADD3 R7, PT, PT, R19, -0x1, RZ ;  /* 0xffffffff13077810 */ /* 0x000fe20007ffe0ff */
[----:B------:R-:W2:Y:S01]  /*0120*/  LDCU UR6, c[0x0][0x3ac] ;  /* 0x00007580ff0677ac */ /* 0x000ea20008000800 */
[----:B------:R-:W-:Y:S01]  /*0130*/  ISETP.GE.AND P0, PT, R5, 0x1, PT ;  /* 0x000000010500780c */ /* 0x000fe20003f06270 */
[----:B------:R-:W3:Y:S08]  /*0140*/  LDC.64 R20, c[0x0][0x3a0] ;  /* 0x0000e800ff147b82 */ /* 0x000ef00000000a00 */
[----:B------:R-:W4:Y:S01]  /*0150*/  LDC.64 R10, c[0x0][0x388] ;  /* 0x0000e200ff0a7b82 */ /* 0x000f220000000a00 */
[----:B0-----:R-:W-:-:S07]  /*0160*/  IMAD.WIDE R2, R4, 0x4, R16 ;  /* 0x0000000404027825 */ /* 0x001fce00078e0210 */
[----:B------:R-:W0:Y:S01]  /*0170*/  LDC.64 R8, c[0x0][0x390] ;  /* 0x0000e400ff087b82 */ /* 0x000e220000000a00 */
[----:B-1----:R-:W5:Y:S01]  /*0180*/  LDG.E R0, desc[UR4][R2.64] ;  /* 0x0000000402007981 */ /* 0x002f62000c1e1900 */
[-C--:B------:R-:W-:Y:S02]  /*0190*/  ISETP.GE.AND P1, PT, R5, R7.reuse, PT ;  /* 0x000000070500720c */ /* 0x080fe40003f26270 */
[----:B------:R-:W-:Y:S02]  /*01a0*/  ISETP.GE.U32.AND P3, PT, R6, R7, PT ;  /* 0x000000070600720c */ /* 0x000fe40003f66070 */
[----:B------:R-:W-:-:S05]  /*01b0*/  @P2 IADD3 R7, PT, PT, R4, -R19, RZ ;  /* 0x8000001304072210 */ /* 0x000fca0007ffe0ff */
[----:B------:R-:W-:Y:S02]  /*01c0*/  @P2 IMAD.WIDE R16, R7, 0x4, R16 ;  /* 0x0000000407102825 */ /* 0x000fe400078e0210 */
[----:B------:R-:W1:Y:S04]  /*01d0*/  LDC.64 R6, c[0x0][0x398] ;  /* 0x0000e600ff067b82 */ /* 0x000e680000000a00 */
[----:B------:R-:W-:-:S04]  /*01e0*/  @!P3 IMAD.WIDE R18, R19, 0x4, R2 ;  /* 0x000000041312b825 */ /* 0x000fc800078e0202 */
[----:B---3--:R-:W-:-:S06]  /*01f0*/  IMAD.WIDE R20, R4, 0x4, R20 ;  /* 0x0000000404147825 */ /* 0x008fcc00078e0214 */
[----:B------:R-:W3:Y:S01]  /*0200*/  LDG.E.CONSTANT R20, desc[UR4][R20.64] ;  /* 0x0000000414147981 */ /* 0x000ee2000c1e9900 */
[-C--:B-----5:R-:W-:Y:S02]  /*0210*/  MOV R5, R0.reuse ;  /* 0x0000000000057202 */ /* 0x0a0fe40000000f00 */
[-C--:B------:R-:W-:Y:S02]  /*0220*/  MOV R12, R0.reuse ;  /* 0x00000000000c7202 */ /* 0x080fe40000000f00 */
[-C--:B------:R-:W-:Y:S02]  /*0230*/  MOV R13, R0.reuse ;  /* 0x00000000000d7202 */ /* 0x080fe40000000f00 */
[----:B------:R-:W5:Y:S01]  /*0240*/  @P0 LDG.E R5, desc[UR4][R2.64+-0x4] ;  /* 0xfffffc0402050981 */ /* 0x000f62000c1e1900 */
[----:B------:R-:W-:-:S03]  /*0250*/  MOV R14, R0 ;  /* 0x00000000000e7202 */ /* 0x000fc60000000f00 */
[----:B------:R-:W5:Y:S04]  /*0260*/  @!P1 LDG.E R12, desc[UR4][R2.64+0x4] ;  /* 0x00000404020c9981 */ /* 0x000f68000c1e1900 */
[----:B------:R-:W2:Y:S04]  /*0270*/  @P2 LDG.E R13, desc[UR4][R16.64] ;  /* 0x00000004100d2981 */ /* 0x000ea8000c1e1900 */
[----:B------:R-:W3:Y:S01]  /*0280*/  @!P3 LDG.E R14, desc[UR4][R18.64] ;  /* 0x00000004120eb981 */ /* 0x000ee2000c1e1900 */
[----:B------:R-:W-:-:S04]  /*0290*/  FMUL R23, R0, R0 ;  /* 0x0000000000177220 */ /* 0x000fc80000400000 */
[----:B------:R-:W-:Y:S01]  /*02a0*/  FMUL R23, R0, R23 ;  /* 0x0000001700177220 */ /* 0x000fe20000400000 */
[----:B----4-:R-:W-:-:S04]  /*02b0*/  IMAD.WIDE R10, R4, 0x4, R10 ;  /* 0x00000004040a7825 */ /* 0x010fc800078e020a */
[----:B0-----:R-:W-:-:S04]  /*02c0*/  IMAD.WIDE R8, R4, 0x4, R8 ;  /* 0x0000000404087825 */ /* 0x001fc800078e0208 */
[----:B-1----:R-:W-:-:S04]  /*02d0*/  IMAD.WIDE R6, R4, 0x4, R6 ;  /* 0x0000000404067825 */ /* 0x002fc800078e0206 */
[----:B-----5:R-:W-:-:S04]  /*02e0*/  FADD R22, R12, R5 ;  /* 0x000000050c167221 */ /* 0x020fc80000000000 */
[----:B--2---:R-:W-:Y:S01]  /*02f0*/  FADD R15, R22, R13 ;  /* 0x0000000d160f7221 */ /* 0x004fe20000000000 */
[----:B------:R-:W-:-:S03]  /*0300*/  FADD R22, -R0, 1 ;  /* 0x3f80000000167421 */ /* 0x000fc60000000100 */
[----:B---3--:R-:W-:Y:S01]  /*0310*/  FADD R15, R15, R14 ;  /* 0x0000000e0f0f7221 */ /* 0x008fe20000000000 */
[----:B------:R-:W-:-:S03]  /*0320*/  FFMA R22, R22, 0.054999999701976776123, -R23 ;  /* 0x3d6147ae16167823 */ /* 0x000fc60000000817 */
[----:B------:R-:W-:-:S04]  /*0330*/  FFMA R15, R0, -4, R15 ;  /* 0xc0800000000f7823 */ /* 0x000fc8000000000f */
[----:B------:R-:W-:Y:S01]  /*0340*/  FFMA R17, R15, 0.10000000149011611938, R22 ;  /* 0x3dcccccd0f117823 */ /* 0x000fe20000000016 */
[----:B------:R-:W-:Y:S01]  /*0350*/  FADD R5, R12, -R5 ;  /* 0x800000050c057221 */ /* 0x000fe20000000000 */
[----:B------:R-:W-:Y:S02]  /*0360*/  FADD R13, R14, -R13 ;  /* 0x8000000d0e0d7221 */ /* 0x000fe40000000000 */
[----:B------:R-:W-:Y:S01]  /*0370*/  FFMA R17, R0, -0.061999998986721038818, R17 ;  /* 0xbd7df3b600117823 */ /* 0x000fe20000000011 */
[----:B------:R-:W-:Y:S01]  /*0380*/  FMUL R5, R5, 0.5 ;  /* 0x3f00000005057820 */ /* 0x000fe20000400000 */
[----:B------:R-:W-:Y:S02]  /*0390*/  FMUL R13, R13, 0.5 ;  /* 0x3f0000000d0d7820 */ /* 0x000fe40000400000 */
[----:B------:R-:W-:Y:S02]  /*03a0*/  FADD R17, R20, R17 ;  /* 0x0000001114117221 */ /* 0x000fe40000000000 */
[----:B------:R-:W-:Y:S02]  /*03b0*/  STG.E desc[UR4][R10.64], R5 ;  /* 0x000000050a007986 */ /* 0x000fe4000c101904 */
[----:B------:R-:W-:-:S02]  /*03c0*/  FFMA.SAT R17, R17, UR6, R0 ;  /* 0x0000000611117c23 */ /* 0x000fc40008002000 */
[----:B------:R-:W-:Y:S04]  /*03d0*/  STG.E desc[UR4][R8.64], R13 ;  /* 0x0000000d08007986 */ /* 0x000fe8000c101904 */
[----:B------:R-:W-:Y:S04]  /*03e0*/  STG.E desc[UR4][R6.64], R15 ;  /* 0x0000000f06007986 */ /* 0x000fe8000c101904 */
[----:B------:R-:W-:Y:S01]  /*03f0*/  STG.E desc[UR4][R2.64], R17 ;  /* 0x0000001102007986 */ /* 0x000fe2000c101904 */
[----:B------:R-:W-:Y:S05]  /*0400*/  EXIT ;  /* 0x000000000000794d */ /* 0x000fea0003800000 */
.L_x_289:
        /* <DEDUP_REMOVED lines=15> */
.L_x_302:


//--------------------- .nv.global.init           --------------------------
	.section	.nv.global.init,"aw",@progbits
	.align	4
.nv.global.init:
	.type		__cudart_i2opi_f,@object
	.size		__cudart_i2opi_f,(mrg32k3aM1SubSeq - __cudart_i2opi_f)
__cudart_i2opi_f:
        /*0000*/ 	.byte	0x41, 0x90, 0x43, 0x3c, 0x99, 0x95, 0x62, 0xdb, 0xc0, 0xdd, 0x34, 0xf5, 0xd1, 0x57, 0x27, 0xfc
        /*0010*/ 	.byte	0x29, 0x15, 0x44, 0x4e, 0x6e, 0x83, 0xf9, 0xa2
	.type		mrg32k3aM1SubSeq,@object
	.size		mrg32k3aM1SubSeq,(mrg32k3aM2SubSeq - mrg32k3aM1SubSeq)
mrg32k3aM1SubSeq:
        /*0018*/ 	.byte	0x0b, 0xcc, 0xee, 0x04, 0x73, 0x29, 0x8b, 0x6f, 0xf6, 0x53, 0x03, 0xf6, 0x23, 0xf6, 0xea, 0xda
        /* <DEDUP_REMOVED lines=125> */
	.type		mrg32k3aM2SubSeq,@object
	.size		mrg32k3aM2SubSeq,(mrg32k3aM1 - mrg32k3aM2SubSeq)
mrg32k3aM2SubSeq:
        /* <DEDUP_REMOVED lines=126> */
	.type		mrg32k3aM1,@object
	.size		mrg32k3aM1,(mrg32k3aM1Seq - mrg32k3aM1)
mrg32k3aM1:
        /* <DEDUP_REMOVED lines=144> */
	.type		mrg32k3aM1Seq,@object
	.size		mrg32k3aM1Seq,(mrg32k3aM2 - mrg32k3aM1Seq)
mrg32k3aM1Seq:
        /* <DEDUP_REMOVED lines=144> */
	.type		mrg32k3aM2,@object
	.size		mrg32k3aM2,(mrg32k3aM2Seq - mrg32k3aM2)
mrg32k3aM2:
        /* <DEDUP_REMOVED lines=144> */
	.type		mrg32k3aM2Seq,@object
	.size		mrg32k3aM2Seq,(precalc_xorwow_matrix - mrg32k3aM2Seq)
mrg32k3aM2Seq:
        /* <DEDUP_REMOVED lines=144> */
	.type		precalc_xorwow_matrix,@object
	.size		precalc_xorwow_matrix,(precalc_xorwow_offset_matrix - precalc_xorwow_matrix)
precalc_xorwow_matrix:
        /* <DEDUP_REMOVED lines=6400> */
	.type		precalc_xorwow_offset_matrix,@object
	.size		precalc_xorwow_offset_matrix,(.L_1 - precalc_xorwow_offset_matrix)
precalc_xorwow_offset_matrix:
        /* <DEDUP_REMOVED lines=6400> */
.L_1:


//--------------------- .nv.shared.reserved.0     --------------------------
	.section	.nv.shared.reserved.0,"aw",@nobits
	.weak		__nv_reservedSMEM_offset_0_alias
	.size		__nv_reservedSMEM_offset_0_alias, 0, 64
	.other		__nv_reservedSMEM_offset_0_alias,@"STO_CUDA_RESERVED_SHARED STV_DEFAULT"
__nv_reservedSMEM_offset_0_alias:
	.zero		0
	.zero		64


//--------------------- .nv.constant0._Z28init_behavioral_state_kernelP15BehavioralStateij --------------------------
	.section	.nv.constant0._Z28init_behavioral_state_kernelP15BehavioralStateij,"a",@progbits
	.sectionflags	@""
	.align	4
.nv.constant0._Z28init_behavioral_state_kernelP15BehavioralStateij:
	.zero		912


//--------------------- .nv.constant0._Z34update_behavioral_embedding_kernelP15BehavioralStatePfS1_if --------------------------
	.section	.nv.constant0._Z34update_behavioral_embedding_kernelP15BehavioralStatePfS1_if,"a",@progbits
	.sectionflags	@""
	.align	4
.nv.constant0._Z34update_behavioral_embedding_kernelP15BehavioralStatePfS1_if:
	.zero		928


//--------------------- .nv.constant0._Z24create_attractors_kernelPfS_S_ii --------------------------
	.section	.nv.constant0._Z24create_attractors_kernelPfS_S_ii,"a",@progbits
	.sectionflags	@""
	.align	4
.nv.constant0._Z24create_attractors_kernelPfS_S_ii:
	.zero		928


//--------------------- .nv.constant0._Z29chemotactic_navigation_kernelP15BehavioralStatePfS1_S1_S1_iif --------------------------
	.section	.nv.constant0._Z29chemotactic_navigation_kernelP15BehavioralStatePfS1_S1_S1_iif,"a",@progbits
	.sectionflags	@""
	.align	4
.nv.constant0._Z29chemotactic_navigation_kernelP15BehavioralStatePfS1_S1_S1_iif:
	.zero		948


//--------------------- .nv.constant0._Z26behavioral_gradient_kernelPfS_i --------------------------
	.section	.nv.constant0._Z26behavioral_gradient_kernelPfS_i,"a",@progbits
	.sectionflags	@""
	.align	4
.nv.constant0._Z26behavioral_gradient_kernelPfS_i:
	.zero		916


//--------------------- .nv.constant0._Z25diffusion_reaction_kernelPfS_S_S_S_if --------------------------
	.section	.nv.constant0._Z25diffusion_reaction_kernelPfS_S_S_S_if,"a",@progbits
	.sectionflags	@""
	.align	4
.nv.constant0._Z25diffusion_reaction_kernelPfS_S_S_S_if:
	.zero		944


//--------------------- SYMBOLS --------------------------

	.type		.nv.reservedSmem.offset0,@object
	.size		.nv.reservedSmem.offset0,0x4
